// auto-generated by cutlass_sweep.epilogue — config: {"arch": "sm_90", "cluster_m": 2, "cluster_n": 1, "dtype": "e4m3", "fusion": "relu", "tile_k": 64, "tile_m": 128, "tile_n": 256}
#include "cutlass/cutlass.h"
#include "cutlass/gemm/collective/collective_builder.hpp"
#include "cutlass/gemm/device/gemm_universal_adapter.h"
#include "cutlass/gemm/kernel/gemm_universal.hpp"
#include "cutlass/epilogue/collective/collective_builder.hpp"
#include "cutlass/epilogue/fusion/operations.hpp"
#include "cutlass/epilogue/thread/activation.h"

using Elem = cutlass::float_e4m3_t;
using Acc  = float;
using TileShape    = cute::Shape<cute::_128, cute::_256, cute::_64>;
using ClusterShape = cute::Shape<cute::_2, cute::_1, cute::_1>;
using FusionOp     = cutlass::epilogue::fusion::LinCombEltAct<cutlass::epilogue::thread::ReLU, Elem, Acc>;

using CollectiveEpilogue = typename cutlass::epilogue::collective::CollectiveBuilder<
    cutlass::arch::Sm90, cutlass::arch::OpClassTensorOp,
    TileShape, ClusterShape,
    cutlass::epilogue::collective::EpilogueTileAuto,
    Acc, Acc,
    Elem, cutlass::layout::RowMajor, 128 / cutlass::sizeof_bits<Elem>::value,
    Elem, cutlass::layout::RowMajor, 128 / cutlass::sizeof_bits<Elem>::value,
    cutlass::epilogue::TmaWarpSpecializedCooperative,
    FusionOp
  >::CollectiveOp;

using CollectiveMainloop = typename cutlass::gemm::collective::CollectiveBuilder<
    cutlass::arch::Sm90, cutlass::arch::OpClassTensorOp,
    Elem, cutlass::layout::RowMajor, 128 / cutlass::sizeof_bits<Elem>::value,
    Elem, cutlass::layout::ColumnMajor, 128 / cutlass::sizeof_bits<Elem>::value,
    Acc,
    TileShape, ClusterShape,
    cutlass::gemm::collective::StageCountAutoCarveout<
        static_cast<int>(sizeof(typename CollectiveEpilogue::SharedStorage))>,
    cutlass::gemm::KernelTmaWarpSpecializedCooperative
  >::CollectiveOp;

using GemmKernel = cutlass::gemm::kernel::GemmUniversal<
    cute::Shape<int,int,int,int>, CollectiveMainloop, CollectiveEpilogue>;
using Gemm = cutlass::gemm::device::GemmUniversalAdapter<GemmKernel>;

auto* _anchor = &cutlass::device_kernel<GemmKernel>;


// ===== COMPILED SASS (sm_90a) =====

	.target	sm_90a

	.elftype	@"ET_EXEC"


//--------------------- .note.nv.tkinfo           --------------------------
	.section	.note.nv.tkinfo,"",@"SHT_NOTE"
	.sectionflags	@"SHF_NOTE_NV_TKINFO"
	.tkinfo
        /*0018*/ 	.word	0x00000002
        /*0030*/ 	.string	""
        /*0030*/ 	.string	"ptxas"
        /*0030*/ 	.string	"Cuda compilation tools, release 13.0, V13.0.88"
        /*0030*/ 	.string	"Build cuda_13.0.r13.0/compiler.36424714_0"
        /*0030*/ 	.string	"-arch sm_90a -m 64 "



//--------------------- .note.nv.cuinfo           --------------------------
	.section	.note.nv.cuinfo,"",@"SHT_NOTE"
	.sectionflags	@"SHF_NOTE_NV_CUINFO"
        /*0018*/ 	.short	0x0002
        /*001a*/ 	.short	0x005a
        /*001c*/ 	.short	0x0082
	.zero		2


//--------------------- .nv.info                  --------------------------
	.section	.nv.info,"",@"SHT_CUDA_INFO"
	.align	4


	//----- nvinfo : EIATTR_REGCOUNT
	.align		4
        /*0000*/ 	.byte	0x04, 0x2f
        /*0002*/ 	.short	(.L_16 - .L_15)
	.align		4
.L_15:
        /*0004*/ 	.word	index@(_ZN7cutlass13device_kernelINS_4gemm6kernel13GemmUniversalIN4cute5tupleIJiiiiEEENS1_10collective13CollectiveMmaINS1_37MainloopSm90TmaGmmaWarpSpecializedFP8ILi8ENS5_IJNS4_1CILi2EEENSA_ILi1EEESC_EEENS1_35KernelTmaWarpSpecializedCooperativeEEENS5_IJNSA_ILi128EEENSA_ILi256EEENSA_ILi64EEEEEENS_12float_e4m3_tENS5_IJlSC_lEEESK_SL_NS4_8TiledMMAINS4_8MMA_AtomIJNS4_4SM904GMMA31MMA_64x256x32_F32E4M3E4M3_SS_TNILNSP_7ScaleInE1ELSR_1EEEEEENS4_6LayoutISD_NS5_IJSC_NSA_ILi0EEESV_EEEEENS5_IJNS4_10UnderscoreESY_SY_EEEEENS4_13SM90_TMA_LOADENS4_14ComposedLayoutINS4_7SwizzleILi2ELi4ELi3EEENS4_18smem_ptr_flag_bitsILi8EEENSU_INS5_IJNSA_ILi8EEESI_EEENS5_IJSI_SC_EEEEEEEvNS4_8identityENS4_23SM90_TMA_LOAD_MULTICASTES1B_vS1C_EENS_8epilogue10collective18CollectiveEpilogueINS1F_22Sm90TmaWarpSpecializedILi4ELi2ELi16ELb0ELb0EEEJSJ_NS5_IJSG_NSA_ILi32EEEEEESK_SL_SK_SL_NS1F_6fusion15FusionCallbacksIS1J_NS1M_13LinCombEltActINS1F_6thread4ReLuESK_fSK_fLNS_15FloatRoundStyleE2EEESJ_S1L_JEEES11_NS12_INS13_ILi1ELi4ELi3EEES16_NSU_INS5_IJS17_S1K_EEENS5_IJS1K_SC_EEEEEEENS4_39AutoVectorizingCopyWithAssumedAlignmentILi128EEENS4_14SM90_TMA_STOREES1Y_S20_NS4_9Copy_AtomIJNS4_17SM90_U32x4_STSM_NENS_6half_tEEEEvEEEvvEEEEvNT_6ParamsE)
        /*0008*/ 	.word	0x000000a8


	//----- nvinfo : EIATTR_FRAME_SIZE
	.align		4
.L_16:
        /*000c*/ 	.byte	0x04, 0x11
        /*000e*/ 	.short	(.L_18 - .L_17)
	.align		4
.L_17:
        /*0010*/ 	.word	index@(_ZN7cutlass13device_kernelINS_4gemm6kernel13GemmUniversalIN4cute5tupleIJiiiiEEENS1_10collective13CollectiveMmaINS1_37MainloopSm90TmaGmmaWarpSpecializedFP8ILi8ENS5_IJNS4_1CILi2EEENSA_ILi1EEESC_EEENS1_35KernelTmaWarpSpecializedCooperativeEEENS5_IJNSA_ILi128EEENSA_ILi256EEENSA_ILi64EEEEEENS_12float_e4m3_tENS5_IJlSC_lEEESK_SL_NS4_8TiledMMAINS4_8MMA_AtomIJNS4_4SM904GMMA31MMA_64x256x32_F32E4M3E4M3_SS_TNILNSP_7ScaleInE1ELSR_1EEEEEENS4_6LayoutISD_NS5_IJSC_NSA_ILi0EEESV_EEEEENS5_IJNS4_10UnderscoreESY_SY_EEEEENS4_13SM90_TMA_LOADENS4_14ComposedLayoutINS4_7SwizzleILi2ELi4ELi3EEENS4_18smem_ptr_flag_bitsILi8EEENSU_INS5_IJNSA_ILi8EEESI_EEENS5_IJSI_SC_EEEEEEEvNS4_8identityENS4_23SM90_TMA_LOAD_MULTICASTES1B_vS1C_EENS_8epilogue10collective18CollectiveEpilogueINS1F_22Sm90TmaWarpSpecializedILi4ELi2ELi16ELb0ELb0EEEJSJ_NS5_IJSG_NSA_ILi32EEEEEESK_SL_SK_SL_NS1F_6fusion15FusionCallbacksIS1J_NS1M_13LinCombEltActINS1F_6thread4ReLuESK_fSK_fLNS_15FloatRoundStyleE2EEESJ_S1L_JEEES11_NS12_INS13_ILi1ELi4ELi3EEES16_NSU_INS5_IJS17_S1K_EEENS5_IJS1K_SC_EEEEEEENS4_39AutoVectorizingCopyWithAssumedAlignmentILi128EEENS4_14SM90_TMA_STOREES1Y_S20_NS4_9Copy_AtomIJNS4_17SM90_U32x4_STSM_NENS_6half_tEEEEvEEEvvEEEEvNT_6ParamsE)
        /*0014*/ 	.word	0x000000e0


	//----- nvinfo : EIATTR_MIN_STACK_SIZE
	.align		4
.L_18:
        /*0018*/ 	.byte	0x04, 0x12
        /*001a*/ 	.short	(.L_20 - .L_19)
	.align		4
.L_19:
        /*001c*/ 	.word	index@(_ZN7cutlass13device_kernelINS_4gemm6kernel13GemmUniversalIN4cute5tupleIJiiiiEEENS1_10collective13CollectiveMmaINS1_37MainloopSm90TmaGmmaWarpSpecializedFP8ILi8ENS5_IJNS4_1CILi2EEENSA_ILi1EEESC_EEENS1_35KernelTmaWarpSpecializedCooperativeEEENS5_IJNSA_ILi128EEENSA_ILi256EEENSA_ILi64EEEEEENS_12float_e4m3_tENS5_IJlSC_lEEESK_SL_NS4_8TiledMMAINS4_8MMA_AtomIJNS4_4SM904GMMA31MMA_64x256x32_F32E4M3E4M3_SS_TNILNSP_7ScaleInE1ELSR_1EEEEEENS4_6LayoutISD_NS5_IJSC_NSA_ILi0EEESV_EEEEENS5_IJNS4_10UnderscoreESY_SY_EEEEENS4_13SM90_TMA_LOADENS4_14ComposedLayoutINS4_7SwizzleILi2ELi4ELi3EEENS4_18smem_ptr_flag_bitsILi8EEENSU_INS5_IJNSA_ILi8EEESI_EEENS5_IJSI_SC_EEEEEEEvNS4_8identityENS4_23SM90_TMA_LOAD_MULTICASTES1B_vS1C_EENS_8epilogue10collective18CollectiveEpilogueINS1F_22Sm90TmaWarpSpecializedILi4ELi2ELi16ELb0ELb0EEEJSJ_NS5_IJSG_NSA_ILi32EEEEEESK_SL_SK_SL_NS1F_6fusion15FusionCallbacksIS1J_NS1M_13LinCombEltActINS1F_6thread4ReLuESK_fSK_fLNS_15FloatRoundStyleE2EEESJ_S1L_JEEES11_NS12_INS13_ILi1ELi4ELi3EEES16_NSU_INS5_IJS17_S1K_EEENS5_IJS1K_SC_EEEEEEENS4_39AutoVectorizingCopyWithAssumedAlignmentILi128EEENS4_14SM90_TMA_STOREES1Y_S20_NS4_9Copy_AtomIJNS4_17SM90_U32x4_STSM_NENS_6half_tEEEEvEEEvvEEEEvNT_6ParamsE)
        /*0020*/ 	.word	0x000000e0
.L_20:


//--------------------- .nv.compat                --------------------------
	.section	.nv.compat,"",@"SHT_CUDA_COMPAT_INFO"
	.align	4
        /*0000*/ 	.byte	0x02, 0x09, 0x01, 0x00, 0x02, 0x02, 0x04, 0x00, 0x02, 0x05, 0x05, 0x00, 0x03, 0x07, 0x01, 0x01
        /*0010*/ 	.byte	0x02, 0x03, 0x01, 0x00, 0x02, 0x06, 0x01, 0x00, 0x04, 0x0b, 0x08, 0x00, 0x00, 0x00, 0x00, 0x00
        /*0020*/ 	.byte	0x00, 0x00, 0x00, 0x00


//--------------------- .nv.info._ZN7cutlass13device_kernelINS_4gemm6kernel13GemmUniversalIN4cute5tupleIJiiiiEEENS1_10collective13CollectiveMmaINS1_37MainloopSm90TmaGmmaWarpSpecializedFP8ILi8ENS5_IJNS4_1CILi2EEENSA_ILi1EEESC_EEENS1_35KernelTmaWarpSpecializedCooperativeEEENS5_IJNSA_ILi128EEENSA_ILi256EEENSA_ILi64EEEEEENS_12float_e4m3_tENS5_IJlSC_lEEESK_SL_NS4_8TiledMMAINS4_8MMA_AtomIJNS4_4SM904GMMA31MMA_64x256x32_F32E4M3E4M3_SS_TNILNSP_7ScaleInE1ELSR_1EEEEEENS4_6LayoutISD_NS5_IJSC_NSA_ILi0EEESV_EEEEENS5_IJNS4_10UnderscoreESY_SY_EEEEENS4_13SM90_TMA_LOADENS4_14ComposedLayoutINS4_7SwizzleILi2ELi4ELi3EEENS4_18smem_ptr_flag_bitsILi8EEENSU_INS5_IJNSA_ILi8EEESI_EEENS5_IJSI_SC_EEEEEEEvNS4_8identityENS4_23SM90_TMA_LOAD_MULTICASTES1B_vS1C_EENS_8epilogue10collective18CollectiveEpilogueINS1F_22Sm90TmaWarpSpecializedILi4ELi2ELi16ELb0ELb0EEEJSJ_NS5_IJSG_NSA_ILi32EEEEEESK_SL_SK_SL_NS1F_6fusion15FusionCallbacksIS1J_NS1M_13LinCombEltActINS1F_6thread4ReLuESK_fSK_fLNS_15FloatRoundStyleE2EEESJ_S1L_JEEES11_NS12_INS13_ILi1ELi4ELi3EEES16_NSU_INS5_IJS17_S1K_EEENS5_IJS1K_SC_EEEEEEENS4_39AutoVectorizingCopyWithAssumedAlignmentILi128EEENS4_14SM90_TMA_STOREES1Y_S20_NS4_9Copy_AtomIJNS4_17SM90_U32x4_STSM_NENS_6half_tEEEEvEEEvvEEEEvNT_6ParamsE --------------------------
	.section	.nv.info._ZN7cutlass13device_kernelINS_4gemm6kernel13GemmUniversalIN4cute5tupleIJiiiiEEENS1_10collective13CollectiveMmaINS1_37MainloopSm90TmaGmmaWarpSpecializedFP8ILi8ENS5_IJNS4_1CILi2EEENSA_ILi1EEESC_EEENS1_35KernelTmaWarpSpecializedCooperativeEEENS5_IJNSA_ILi128EEENSA_ILi256EEENSA_ILi64EEEEEENS_12float_e4m3_tENS5_IJlSC_lEEESK_SL_NS4_8TiledMMAINS4_8MMA_AtomIJNS4_4SM904GMMA31MMA_64x256x32_F32E4M3E4M3_SS_TNILNSP_7ScaleInE1ELSR_1EEEEEENS4_6LayoutISD_NS5_IJSC_NSA_ILi0EEESV_EEEEENS5_IJNS4_10UnderscoreESY_SY_EEEEENS4_13SM90_TMA_LOADENS4_14ComposedLayoutINS4_7SwizzleILi2ELi4ELi3EEENS4_18smem_ptr_flag_bitsILi8EEENSU_INS5_IJNSA_ILi8EEESI_EEENS5_IJSI_SC_EEEEEEEvNS4_8identityENS4_23SM90_TMA_LOAD_MULTICASTES1B_vS1C_EENS_8epilogue10collective18CollectiveEpilogueINS1F_22Sm90TmaWarpSpecializedILi4ELi2ELi16ELb0ELb0EEEJSJ_NS5_IJSG_NSA_ILi32EEEEEESK_SL_SK_SL_NS1F_6fusion15FusionCallbacksIS1J_NS1M_13LinCombEltActINS1F_6thread4ReLuESK_fSK_fLNS_15FloatRoundStyleE2EEESJ_S1L_JEEES11_NS12_INS13_ILi1ELi4ELi3EEES16_NSU_INS5_IJS17_S1K_EEENS5_IJS1K_SC_EEEEEEENS4_39AutoVectorizingCopyWithAssumedAlignmentILi128EEENS4_14SM90_TMA_STOREES1Y_S20_NS4_9Copy_AtomIJNS4_17SM90_U32x4_STSM_NENS_6half_tEEEEvEEEvvEEEEvNT_6ParamsE,"",@"SHT_CUDA_INFO"
	.sectionflags	@""
	.align	4


	//----- nvinfo : EIATTR_CUDA_API_VERSION
	.align		4
        /*0000*/ 	.byte	0x04, 0x37
        /*0002*/ 	.short	(.L_22 - .L_21)
.L_21:
        /*0004*/ 	.word	0x00000082


	//----- nvinfo : EIATTR_KPARAM_INFO
	.align		4
.L_22:
        /*0008*/ 	.byte	0x04, 0x17
        /*000a*/ 	.short	(.L_24 - .L_23)
.L_23:
        /*000c*/ 	.word	0x00000000
        /*0010*/ 	.short	0x0000
        /*0012*/ 	.short	0x0070
        /*0014*/ 	.byte	0x00, 0xf0, 0x01, 0x1c


	//----- nvinfo : EIATTR_SPARSE_MMA_MASK
	.align		4
.L_24:
        /*0018*/ 	.byte	0x03, 0x50
        /*001a*/ 	.short	0x0000


	//----- nvinfo : EIATTR_MAXREG_COUNT
	.align		4
        /*001c*/ 	.byte	0x03, 0x1b
        /*001e*/ 	.short	0x00a8


	//----- nvinfo : EIATTR_NUM_BARRIERS
	.align		4
        /*0020*/ 	.byte	0x02, 0x4c
        /*0022*/ 	.byte	0x02
	.zero		1


	//----- nvinfo : EIATTR_EXTERNS
	.align		4
        /*0024*/ 	.byte	0x04, 0x0f
        /*0026*/ 	.short	(.L_26 - .L_25)


	//   ....[0]....
	.align		4
.L_25:
        /*0028*/ 	.word	index@(__assertfail)


	//----- nvinfo : EIATTR_ANNOTATIONS
	.align		4
.L_26:
        /*002c*/ 	.byte	0x04, 0x55
        /*002e*/ 	.short	(.L_28 - .L_27)


	//   ....[0]....
.L_27:
        /*0030*/ 	.word	0x00000001
        /*0034*/ 	.byte	0xf0, 0x0c, 0x00, 0x00, 0x01, 0x00, 0x00, 0x00, 0xc0, 0x0d, 0x00, 0x00, 0x01, 0x00, 0x00, 0x00
        /* <DEDUP_REMOVED lines=223> */
        /*0e34*/ 	.byte	0x30, 0xdf, 0x00, 0x00, 0x01, 0x00, 0x00, 0x00, 0x50, 0xdf, 0x00, 0x00


	//----- nvinfo : EIATTR_MERCURY_ISA_VERSION
	.align		4
.L_28:
        /*0e40*/ 	.byte	0x03, 0x5f
        /*0e42*/ 	.short	0x0101


	//----- nvinfo : EIATTR_INT_WARP_WIDE_INSTR_OFFSETS
	.align		4
        /*0e44*/ 	.byte	0x04, 0x31
        /*0e46*/ 	.short	(.L_30 - .L_29)


	//   ....[0]....
.L_29:
        /*0e48*/ 	.word	0x00000be0


	//   ....[1]....
        /*0e4c*/ 	.word	0x00000bf0


	//   ....[2]....
        /*0e50*/ 	.word	0x00000d00


	//   ....[3]....
        /*0e54*/ 	.word	0x00005820


	//----- nvinfo : EIATTR_COOP_GROUP_MASK_REGIDS
	.align		4
.L_30:
        /*0e58*/ 	.byte	0x04, 0x29
        /*0e5a*/ 	.short	(.L_32 - .L_31)


	//   ....[0]....
.L_31:
        /*0e5c*/ 	.word	0xffffffff


	//   ....[1]....
        /*0e60*/ 	.word	0xffffffff


	//   ....[2]....
        /*0e64*/ 	.word	0xffffffff


	//   ....[3]....
        /*0e68*/ 	.word	0xffffffff


	//   ....[4]....
        /*0e6c*/ 	.word	0xffffffff


	//   ....[5]....
        /*0e70*/ 	.word	0xffffffff


	//   ....[6]....
        /*0e74*/ 	.word	0xffffffff


	//----- nvinfo : EIATTR_COOP_GROUP_INSTR_OFFSETS
	.align		4
.L_32:
        /*0e78*/ 	.byte	0x04, 0x28
        /*0e7a*/ 	.short	(.L_34 - .L_33)


	//   ....[0]....
.L_33:
        /*0e7c*/ 	.word	0x00000060


	//   ....[1]....
        /*0e80*/ 	.word	0x00000090


	//   ....[2]....
        /*0e84*/ 	.word	0x00000500


	//   ....[3]....
        /*0e88*/ 	.word	0x00000820


	//   ....[4]....
        /*0e8c*/ 	.word	0x00000a70


	//   ....[5]....
        /*0e90*/ 	.word	0x00000e20


	//   ....[6]....
        /*0e94*/ 	.word	0x00001b90


	//----- nvinfo : EIATTR_REG_RECONFIG
	.align		4
.L_34:
        /*0e98*/ 	.byte	0x01, 0x54
	.zero		2


	//----- nvinfo : EIATTR_SYSCALL_OFFSETS
	.align		4
        /*0e9c*/ 	.byte	0x04, 0x46
        /*0e9e*/ 	.short	(.L_36 - .L_35)


	//   ....[0]....
.L_35:
        /*0ea0*/ 	.word	0x00005a70


	//   ....[1]....
        /*0ea4*/ 	.word	0x00005bb0


	//----- nvinfo : EIATTR_MBARRIER_INSTR_OFFSETS
	.align		4
.L_36:
        /*0ea8*/ 	.byte	0x04, 0x39
        /*0eaa*/ 	.short	(.L_38 - .L_37)


	//   ....[0]....
.L_37:
        /*0eac*/ 	.word	0x000006b0
        /*0eb0*/ 	.word	0x000000ff
        /*0eb4*/ 	.word	0x00000000
        /*0eb8*/ 	.short	0x0100
        /*0eba*/ 	.byte	0x08
	.zero		1


	//   ....[1]....
        /*0ebc*/ 	.word	0x000006c0
        /*0ec0*/ 	.word	0x000000ff
        /*0ec4*/ 	.word	0x00000040
        /*0ec8*/ 	.short	0x0100
        /*0eca*/ 	.byte	0x08
	.zero		1


	//   ....[2]....
        /*0ecc*/ 	.word	0x000006d0
        /*0ed0*/ 	.word	0x000000ff
        /*0ed4*/ 	.word	0x00000008
        /*0ed8*/ 	.short	0x0100
        /*0eda*/ 	.byte	0x08
	.zero		1


	//   ....[3]....
        /*0edc*/ 	.word	0x000006e0
        /*0ee0*/ 	.word	0x000000ff
        /*0ee4*/ 	.word	0x00000048
        /*0ee8*/ 	.short	0x0100
        /*0eea*/ 	.byte	0x08
	.zero		1


	//   ....[4]....
        /*0eec*/ 	.word	0x000006f0
        /*0ef0*/ 	.word	0x000000ff
        /*0ef4*/ 	.word	0x00000010
        /*0ef8*/ 	.short	0x0100
        /*0efa*/ 	.byte	0x08
	.zero		1


	//   ....[5]....
        /*0efc*/ 	.word	0x00000700
        /*0f00*/ 	.word	0x000000ff
        /*0f04*/ 	.word	0x00000050
        /*0f08*/ 	.short	0x0100
        /*0f0a*/ 	.byte	0x08
	.zero		1


	//   ....[6]....
        /*0f0c*/ 	.word	0x00000710
        /*0f10*/ 	.word	0x000000ff
        /*0f14*/ 	.word	0x00000018
        /*0f18*/ 	.short	0x0100
        /*0f1a*/ 	.byte	0x08
	.zero		1


	//   ....[7]....
        /*0f1c*/ 	.word	0x00000720
        /*0f20*/ 	.word	0x000000ff
        /*0f24*/ 	.word	0x00000058
        /*0f28*/ 	.short	0x0100
        /*0f2a*/ 	.byte	0x08
	.zero		1


	//   ....[8]....
        /*0f2c*/ 	.word	0x00000730
        /*0f30*/ 	.word	0x000000ff
        /*0f34*/ 	.word	0x00000020
        /*0f38*/ 	.short	0x0100
        /*0f3a*/ 	.byte	0x08
	.zero		1


	//   ....[9]....
        /*0f3c*/ 	.word	0x00000740
        /*0f40*/ 	.word	0x000000ff
        /*0f44*/ 	.word	0x00000060
        /*0f48*/ 	.short	0x0100
        /*0f4a*/ 	.byte	0x08
	.zero		1


	//   ....[10]....
        /*0f4c*/ 	.word	0x00000750
        /*0f50*/ 	.word	0x000000ff
        /*0f54*/ 	.word	0x00000028
        /*0f58*/ 	.short	0x0100
        /*0f5a*/ 	.byte	0x08
	.zero		1


	//   ....[11]....
        /*0f5c*/ 	.word	0x00000760
        /*0f60*/ 	.word	0x000000ff
        /*0f64*/ 	.word	0x00000068
        /*0f68*/ 	.short	0x0100
        /*0f6a*/ 	.byte	0x08
	.zero		1


	//   ....[12]....
        /*0f6c*/ 	.word	0x00000770
        /*0f70*/ 	.word	0x000000ff
        /*0f74*/ 	.word	0x00000030
        /*0f78*/ 	.short	0x0100
        /*0f7a*/ 	.byte	0x08
	.zero		1


	//   ....[13]....
        /*0f7c*/ 	.word	0x00000780
        /*0f80*/ 	.word	0x000000ff
        /*0f84*/ 	.word	0x00000070
        /*0f88*/ 	.short	0x0100
        /*0f8a*/ 	.byte	0x08
	.zero		1


	//   ....[14]....
        /*0f8c*/ 	.word	0x00000790
        /*0f90*/ 	.word	0x000000ff
        /*0f94*/ 	.word	0x00000038
        /*0f98*/ 	.short	0x0100
        /*0f9a*/ 	.byte	0x08
	.zero		1


	//   ....[15]....
        /*0f9c*/ 	.word	0x000007a0
        /*0fa0*/ 	.word	0x000000ff
        /*0fa4*/ 	.word	0x00000078
        /*0fa8*/ 	.short	0x0100
        /*0faa*/ 	.byte	0x08
	.zero		1


	//   ....[16]....
        /*0fac*/ 	.word	0x000009d0
        /*0fb0*/ 	.word	0x000000ff
        /*0fb4*/ 	.word	0x00000080
        /*0fb8*/ 	.short	0x0100
        /*0fba*/ 	.byte	0x08
	.zero		1


	//   ....[17]....
        /*0fbc*/ 	.word	0x000009e0
        /*0fc0*/ 	.word	0x000000ff
        /*0fc4*/ 	.word	0x000000a0
        /*0fc8*/ 	.short	0x0100
        /*0fca*/ 	.byte	0x08
	.zero		1


	//   ....[18]....
        /*0fcc*/ 	.word	0x000009f0
        /*0fd0*/ 	.word	0x000000ff
        /*0fd4*/ 	.word	0x00000088
        /*0fd8*/ 	.short	0x0100
        /*0fda*/ 	.byte	0x08
	.zero		1


	//   ....[19]....
        /*0fdc*/ 	.word	0x00000a00
        /*0fe0*/ 	.word	0x000000ff
        /*0fe4*/ 	.word	0x000000a8
        /*0fe8*/ 	.short	0x0100
        /*0fea*/ 	.byte	0x08
	.zero		1


	//   ....[20]....
        /*0fec*/ 	.word	0x00000a10
        /*0ff0*/ 	.word	0x000000ff
        /*0ff4*/ 	.word	0x00000090
        /*0ff8*/ 	.short	0x0100
        /*0ffa*/ 	.byte	0x08
	.zero		1


	//   ....[21]....
        /*0ffc*/ 	.word	0x00000a20
        /*1000*/ 	.word	0x000000ff
        /*1004*/ 	.word	0x000000b0
        /*1008*/ 	.short	0x0100
        /*100a*/ 	.byte	0x08
	.zero		1


	//   ....[22]....
        /*100c*/ 	.word	0x00000a30
        /*1010*/ 	.word	0x000000ff
        /*1014*/ 	.word	0x00000098
        /*1018*/ 	.short	0x0100
        /*101a*/ 	.byte	0x08
	.zero		1


	//   ....[23]....
        /*101c*/ 	.word	0x00000a40
        /*1020*/ 	.word	0x000000ff
        /*1024*/ 	.word	0x000000b8
        /*1028*/ 	.short	0x0100
        /*102a*/ 	.byte	0x08
	.zero		1


	//   ....[24]....
        /*102c*/ 	.word	0x00000d90
        /*1030*/ 	.word	0x000000ff
        /*1034*/ 	.word	0x000000c0
        /*1038*/ 	.short	0x0100
        /*103a*/ 	.byte	0x06
	.zero		1


	//   ....[25]....
        /*103c*/ 	.word	0x00000dd0
        /*1040*/ 	.word	0x000000ff
        /*1044*/ 	.word	0x000000c8
        /*1048*/ 	.short	0x0100
        /*104a*/ 	.byte	0x06
	.zero		1


	//   ....[26]....
        /*104c*/ 	.word	0x00002410
        /*1050*/ 	.word	0x000000ff
        /*1054*/ 	.word	0x00000000
        /*1058*/ 	.short	0x010a
        /*105a*/ 	.byte	0x04
	.zero		1


	//   ....[27]....
        /*105c*/ 	.word	0x00002450
        /*1060*/ 	.word	0x000000ff
        /*1064*/ 	.word	0x00000000
        /*1068*/ 	.short	0x010a
        /*106a*/ 	.byte	0x04
	.zero		1


	//   ....[28]....
        /*106c*/ 	.word	0x000037b0
        /*1070*/ 	.word	0x000000ff
        /*1074*/ 	.word	0x00000000
        /*1078*/ 	.short	0x010a
        /*107a*/ 	.byte	0x06
	.zero		1


	//   ....[29]....
        /*107c*/ 	.word	0x000037f0
        /*1080*/ 	.word	0x000000ff
        /*1084*/ 	.word	0x00000000
        /*1088*/ 	.short	0x010a
        /*108a*/ 	.byte	0x06
	.zero		1


	//   ....[30]....
        /*108c*/ 	.word	0x00004880
        /*1090*/ 	.word	0x00000003
        /*1094*/ 	.word	0x00000000
        /*1098*/ 	.short	0x0101
        /*109a*/ 	.byte	0x3f
	.zero		1


	//   ....[31]....
        /*109c*/ 	.word	0x000058d0
        /*10a0*/ 	.word	0x00000000
        /*10a4*/ 	.word	0x00000000
        /*10a8*/ 	.short	0x0101
        /*10aa*/ 	.byte	0x3f
	.zero		1


	//   ....[32]....
        /*10ac*/ 	.word	0x000060b0
        /*10b0*/ 	.word	0x0000000d
        /*10b4*/ 	.word	0x00000080
        /*10b8*/ 	.short	0x010a
        /*10ba*/ 	.byte	0x3f
	.zero		1


	//   ....[33]....
        /*10bc*/ 	.word	0x000063d0
        /*10c0*/ 	.word	0x00000006
        /*10c4*/ 	.word	0x00000000
        /*10c8*/ 	.short	0x0101
        /*10ca*/ 	.byte	0x3f
	.zero		1


	//   ....[34]....
        /*10cc*/ 	.word	0x00006bf0
        /*10d0*/ 	.word	0x0000000e
        /*10d4*/ 	.word	0x00000080
        /*10d8*/ 	.short	0x010a
        /*10da*/ 	.byte	0x3f
	.zero		1


	//   ....[35]....
        /*10dc*/ 	.word	0x00006e20
        /*10e0*/ 	.word	0x00000009
        /*10e4*/ 	.word	0x00000000
        /*10e8*/ 	.short	0x0101
        /*10ea*/ 	.byte	0x3f
	.zero		1


	//   ....[36]....
        /*10ec*/ 	.word	0x00007560
        /*10f0*/ 	.word	0x0000000d
        /*10f4*/ 	.word	0x00000080
        /*10f8*/ 	.short	0x010a
        /*10fa*/ 	.byte	0x3f
	.zero		1


	//   ....[37]....
        /*10fc*/ 	.word	0x00007790
        /*1100*/ 	.word	0x00000009
        /*1104*/ 	.word	0x00000000
        /*1108*/ 	.short	0x0101
        /*110a*/ 	.byte	0x3f
	.zero		1


	//   ....[38]....
        /*110c*/ 	.word	0x00007eb0
        /*1110*/ 	.word	0x0000000b
        /*1114*/ 	.word	0x00000080
        /*1118*/ 	.short	0x010a
        /*111a*/ 	.byte	0x3f
	.zero		1


	//   ....[39]....
        /*111c*/ 	.word	0x00008130
        /*1120*/ 	.word	0x0000000b
        /*1124*/ 	.word	0x00000000
        /*1128*/ 	.short	0x0101
        /*112a*/ 	.byte	0x3f
	.zero		1


	//   ....[40]....
        /*112c*/ 	.word	0x00008860
        /*1130*/ 	.word	0x0000000b
        /*1134*/ 	.word	0x00000080
        /*1138*/ 	.short	0x010a
        /*113a*/ 	.byte	0x3f
	.zero		1


	//   ....[41]....
        /*113c*/ 	.word	0x00008ae0
        /*1140*/ 	.word	0x0000000b
        /*1144*/ 	.word	0x00000000
        /*1148*/ 	.short	0x0101
        /*114a*/ 	.byte	0x3f
	.zero		1


	//   ....[42]....
        /*114c*/ 	.word	0x00009210
        /*1150*/ 	.word	0x0000000b
        /*1154*/ 	.word	0x00000080
        /*1158*/ 	.short	0x010a
        /*115a*/ 	.byte	0x3f
	.zero		1


	//   ....[43]....
        /*115c*/ 	.word	0x00009490
        /*1160*/ 	.word	0x0000000b
        /*1164*/ 	.word	0x00000000
        /*1168*/ 	.short	0x0101
        /*116a*/ 	.byte	0x3f
	.zero		1


	//   ....[44]....
        /*116c*/ 	.word	0x00009c90
        /*1170*/ 	.word	0x0000000b
        /*1174*/ 	.word	0x00000080
        /*1178*/ 	.short	0x010a
        /*117a*/ 	.byte	0x3f
	.zero		1


	//   ....[45]....
        /*117c*/ 	.word	0x00009f10
        /*1180*/ 	.word	0x0000000b
        /*1184*/ 	.word	0x00000000
        /*1188*/ 	.short	0x0101
        /*118a*/ 	.byte	0x3f
	.zero		1


	//   ....[46]....
        /*118c*/ 	.word	0x0000a740
        /*1190*/ 	.word	0x0000000c
        /*1194*/ 	.word	0x00000080
        /*1198*/ 	.short	0x010a
        /*119a*/ 	.byte	0x3f
	.zero		1


	//   ....[47]....
        /*119c*/ 	.word	0x0000a9a0
        /*11a0*/ 	.word	0x00000007
        /*11a4*/ 	.word	0x00000000
        /*11a8*/ 	.short	0x0101
        /*11aa*/ 	.byte	0x3f
	.zero		1


	//   ....[48]....
        /*11ac*/ 	.word	0x0000bf00
        /*11b0*/ 	.word	0x000000ff
        /*11b4*/ 	.word	0x000000c8
        /*11b8*/ 	.short	0x010a
        /*11ba*/ 	.byte	0x04
	.zero		1


	//   ....[49]....
        /*11bc*/ 	.word	0x0000c330
        /*11c0*/ 	.word	0x000000ff
        /*11c4*/ 	.word	0x000000a0
        /*11c8*/ 	.short	0x010a
        /*11ca*/ 	.byte	0x0d
	.zero		1


	//   ....[50]....
        /*11cc*/ 	.word	0x0000c420
        /*11d0*/ 	.word	0x000000ff
        /*11d4*/ 	.word	0x00000080
        /*11d8*/ 	.short	0x010b
        /*11da*/ 	.byte	0x0d
	.zero		1


	//   ....[51]....
        /*11dc*/ 	.word	0x0000c480
        /*11e0*/ 	.word	0x000000ff
        /*11e4*/ 	.word	0x00000000
        /*11e8*/ 	.short	0x0101
        /*11ea*/ 	.byte	0x10
	.zero		1


	//   ....[52]....
        /*11ec*/ 	.word	0x0000c4b0
        /*11f0*/ 	.word	0x000000ff
        /*11f4*/ 	.word	0x000000a8
        /*11f8*/ 	.short	0x010a
        /*11fa*/ 	.byte	0x0d
	.zero		1


	//   ....[53]....
        /*11fc*/ 	.word	0x0000c5c0
        /*1200*/ 	.word	0x000000ff
        /*1204*/ 	.word	0x00000088
        /*1208*/ 	.short	0x010b
        /*120a*/ 	.byte	0x0d
	.zero		1


	//   ....[54]....
        /*120c*/ 	.word	0x0000c620
        /*1210*/ 	.word	0x000000ff
        /*1214*/ 	.word	0x00000000
        /*1218*/ 	.short	0x0101
        /*121a*/ 	.byte	0x12
	.zero		1


	//   ....[55]....
        /*121c*/ 	.word	0x0000c650
        /*1220*/ 	.word	0x000000ff
        /*1224*/ 	.word	0x000000b0
        /*1228*/ 	.short	0x010a
        /*122a*/ 	.byte	0x0d
	.zero		1


	//   ....[56]....
        /*122c*/ 	.word	0x0000c760
        /*1230*/ 	.word	0x000000ff
        /*1234*/ 	.word	0x00000090
        /*1238*/ 	.short	0x010b
        /*123a*/ 	.byte	0x0d
	.zero		1


	//   ....[57]....
        /*123c*/ 	.word	0x0000c7c0
        /*1240*/ 	.word	0x000000ff
        /*1244*/ 	.word	0x00000000
        /*1248*/ 	.short	0x0101
        /*124a*/ 	.byte	0x1d
	.zero		1


	//   ....[58]....
        /*124c*/ 	.word	0x0000c7f0
        /*1250*/ 	.word	0x000000ff
        /*1254*/ 	.word	0x000000b8
        /*1258*/ 	.short	0x010a
        /*125a*/ 	.byte	0x0d
	.zero		1


	//   ....[59]....
        /*125c*/ 	.word	0x0000c900
        /*1260*/ 	.word	0x000000ff
        /*1264*/ 	.word	0x00000098
        /*1268*/ 	.short	0x010b
        /*126a*/ 	.byte	0x0d
	.zero		1


	//   ....[60]....
        /*126c*/ 	.word	0x0000c960
        /*1270*/ 	.word	0x000000ff
        /*1274*/ 	.word	0x00000000
        /*1278*/ 	.short	0x0101
        /*127a*/ 	.byte	0x1e
	.zero		1


	//   ....[61]....
        /*127c*/ 	.word	0x0000c9a0
        /*1280*/ 	.word	0x000000ff
        /*1284*/ 	.word	0x000000a0
        /*1288*/ 	.short	0x010a
        /*128a*/ 	.byte	0x0d
	.zero		1


	//   ....[62]....
        /*128c*/ 	.word	0x0000caa0
        /*1290*/ 	.word	0x000000ff
        /*1294*/ 	.word	0x00000080
        /*1298*/ 	.short	0x010b
        /*129a*/ 	.byte	0x0d
	.zero		1


	//   ....[63]....
        /*129c*/ 	.word	0x0000cae0
        /*12a0*/ 	.word	0x000000ff
        /*12a4*/ 	.word	0x00000000
        /*12a8*/ 	.short	0x0101
        /*12aa*/ 	.byte	0x10
	.zero		1


	//   ....[64]....
        /*12ac*/ 	.word	0x0000cb10
        /*12b0*/ 	.word	0x000000ff
        /*12b4*/ 	.word	0x000000a8
        /*12b8*/ 	.short	0x010a
        /*12ba*/ 	.byte	0x0d
	.zero		1


	//   ....[65]....
        /*12bc*/ 	.word	0x0000cc10
        /*12c0*/ 	.word	0x000000ff
        /*12c4*/ 	.word	0x00000088
        /*12c8*/ 	.short	0x010b
        /*12ca*/ 	.byte	0x0d
	.zero		1


	//   ....[66]....
        /*12cc*/ 	.word	0x0000cc50
        /*12d0*/ 	.word	0x000000ff
        /*12d4*/ 	.word	0x00000000
        /*12d8*/ 	.short	0x0101
        /*12da*/ 	.byte	0x12
	.zero		1


	//   ....[67]....
        /*12dc*/ 	.word	0x0000cc80
        /*12e0*/ 	.word	0x000000ff
        /*12e4*/ 	.word	0x000000b0
        /*12e8*/ 	.short	0x010a
        /*12ea*/ 	.byte	0x0d
	.zero		1


	//   ....[68]....
        /*12ec*/ 	.word	0x0000cd80
        /*12f0*/ 	.word	0x000000ff
        /*12f4*/ 	.word	0x00000090
        /*12f8*/ 	.short	0x010b
        /*12fa*/ 	.byte	0x0d
	.zero		1


	//   ....[69]....
        /*12fc*/ 	.word	0x0000cdc0
        /*1300*/ 	.word	0x000000ff
        /*1304*/ 	.word	0x00000000
        /*1308*/ 	.short	0x0101
        /*130a*/ 	.byte	0x1d
	.zero		1


	//   ....[70]....
        /*130c*/ 	.word	0x0000cdf0
        /*1310*/ 	.word	0x000000ff
        /*1314*/ 	.word	0x000000b8
        /*1318*/ 	.short	0x010a
        /*131a*/ 	.byte	0x0d
	.zero		1


	//   ....[71]....
        /*131c*/ 	.word	0x0000cef0
        /*1320*/ 	.word	0x000000ff
        /*1324*/ 	.word	0x00000098
        /*1328*/ 	.short	0x010b
        /*132a*/ 	.byte	0x0d
	.zero		1


	//   ....[72]....
        /*132c*/ 	.word	0x0000cf40
        /*1330*/ 	.word	0x000000ff
        /*1334*/ 	.word	0x00000000
        /*1338*/ 	.short	0x0101
        /*133a*/ 	.byte	0x1e
	.zero		1


	//   ....[73]....
        /*133c*/ 	.word	0x0000d670
        /*1340*/ 	.word	0x00000000
        /*1344*/ 	.word	0x000000a0
        /*1348*/ 	.short	0x010a
        /*134a*/ 	.byte	0x3f
	.zero		1


	//   ....[74]....
        /*134c*/ 	.word	0x0000d6b0
        /*1350*/ 	.word	0x00000000
        /*1354*/ 	.word	0x000000a8
        /*1358*/ 	.short	0x010a
        /*135a*/ 	.byte	0x3f
	.zero		1


	//   ....[75]....
        /*135c*/ 	.word	0x0000d6f0
        /*1360*/ 	.word	0x00000000
        /*1364*/ 	.word	0x000000b0
        /*1368*/ 	.short	0x010a
        /*136a*/ 	.byte	0x3f
	.zero		1


	//   ....[76]....
        /*136c*/ 	.word	0x0000d750
        /*1370*/ 	.word	0x00000000
        /*1374*/ 	.word	0x000000b8
        /*1378*/ 	.short	0x010a
        /*137a*/ 	.byte	0x3f
	.zero		1


	//   ....[77]....
        /*137c*/ 	.word	0x0000dab0
        /*1380*/ 	.word	0x0000000c
        /*1384*/ 	.word	0x00000040
        /*1388*/ 	.short	0x010a
        /*138a*/ 	.byte	0x3f
	.zero		1


	//   ....[78]....
        /*138c*/ 	.word	0x0000dec0
        /*1390*/ 	.word	0x00000002
        /*1394*/ 	.word	0x000000c8
        /*1398*/ 	.short	0x0101
        /*139a*/ 	.byte	0x3f
	.zero		1


	//   ....[79]....
        /*139c*/ 	.word	0x0000e640
        /*13a0*/ 	.word	0x00000005
        /*13a4*/ 	.word	0x00000000
        /*13a8*/ 	.short	0x010a
        /*13aa*/ 	.byte	0x3f
	.zero		1


	//   ....[80]....
        /*13ac*/ 	.word	0x0000e6c0
        /*13b0*/ 	.word	0x00000007
        /*13b4*/ 	.word	0x00000000
        /*13b8*/ 	.short	0x010a
        /*13ba*/ 	.byte	0x3f
	.zero		1


	//   ....[81]....
        /*13bc*/ 	.word	0x0000e750
        /*13c0*/ 	.word	0x00000006
        /*13c4*/ 	.word	0x00000000
        /*13c8*/ 	.short	0x010a
        /*13ca*/ 	.byte	0x3f
	.zero		1


	//   ....[82]....
        /*13cc*/ 	.word	0x0000e7e0
        /*13d0*/ 	.word	0x00000007
        /*13d4*/ 	.word	0x00000000
        /*13d8*/ 	.short	0x010a
        /*13da*/ 	.byte	0x3f
	.zero		1


	//   ....[83]....
        /*13dc*/ 	.word	0x0000e870
        /*13e0*/ 	.word	0x00000006
        /*13e4*/ 	.word	0x00000000
        /*13e8*/ 	.short	0x010a
        /*13ea*/ 	.byte	0x3f
	.zero		1


	//   ....[84]....
        /*13ec*/ 	.word	0x0000e900
        /*13f0*/ 	.word	0x00000007
        /*13f4*/ 	.word	0x00000000
        /*13f8*/ 	.short	0x010a
        /*13fa*/ 	.byte	0x3f
	.zero		1


	//   ....[85]....
        /*13fc*/ 	.word	0x0000e990
        /*1400*/ 	.word	0x00000006
        /*1404*/ 	.word	0x00000000
        /*1408*/ 	.short	0x010a
        /*140a*/ 	.byte	0x3f
	.zero		1


	//   ....[86]....
        /*140c*/ 	.word	0x0000ea20
        /*1410*/ 	.word	0x00000003
        /*1414*/ 	.word	0x00000000
        /*1418*/ 	.short	0x010a
        /*141a*/ 	.byte	0x3f
	.zero		1


	//   ....[87]....
        /*141c*/ 	.word	0x0000ea90
        /*1420*/ 	.word	0x00000003
        /*1424*/ 	.word	0x00000000
        /*1428*/ 	.short	0x010a
        /*142a*/ 	.byte	0x3f
	.zero		1


	//   ....[88]....
        /*142c*/ 	.word	0x0000eaf0
        /*1430*/ 	.word	0x00000005
        /*1434*/ 	.word	0x00000000
        /*1438*/ 	.short	0x010a
        /*143a*/ 	.byte	0x3f
	.zero		1


	//   ....[89]....
        /*143c*/ 	.word	0x0000eb40
        /*1440*/ 	.word	0x0000000d
        /*1444*/ 	.word	0x00000080
        /*1448*/ 	.short	0x010a
        /*144a*/ 	.byte	0x3f
	.zero		1


	//   ....[90]....
        /*144c*/ 	.word	0x0000eb90
        /*1450*/ 	.word	0x0000000e
        /*1454*/ 	.word	0x00000080
        /*1458*/ 	.short	0x010a
        /*145a*/ 	.byte	0x3f
	.zero		1


	//   ....[91]....
        /*145c*/ 	.word	0x0000ebe0
        /*1460*/ 	.word	0x0000000d
        /*1464*/ 	.word	0x00000080
        /*1468*/ 	.short	0x010a
        /*146a*/ 	.byte	0x3f
	.zero		1


	//   ....[92]....
        /*146c*/ 	.word	0x0000ec30
        /*1470*/ 	.word	0x0000000b
        /*1474*/ 	.word	0x00000080
        /*1478*/ 	.short	0x010a
        /*147a*/ 	.byte	0x3f
	.zero		1


	//   ....[93]....
        /*147c*/ 	.word	0x0000ec80
        /*1480*/ 	.word	0x0000000b
        /*1484*/ 	.word	0x00000080
        /*1488*/ 	.short	0x010a
        /*148a*/ 	.byte	0x3f
	.zero		1


	//   ....[94]....
        /*148c*/ 	.word	0x0000ecd0
        /*1490*/ 	.word	0x0000000b
        /*1494*/ 	.word	0x00000080
        /*1498*/ 	.short	0x010a
        /*149a*/ 	.byte	0x3f
	.zero		1


	//   ....[95]....
        /*149c*/ 	.word	0x0000ed20
        /*14a0*/ 	.word	0x0000000b
        /*14a4*/ 	.word	0x00000080
        /*14a8*/ 	.short	0x010a
        /*14aa*/ 	.byte	0x3f
	.zero		1


	//   ....[96]....
        /*14ac*/ 	.word	0x0000ed70
        /*14b0*/ 	.word	0x0000000c
        /*14b4*/ 	.word	0x00000080
        /*14b8*/ 	.short	0x010a
        /*14ba*/ 	.byte	0x3f
	.zero		1


	//   ....[97]....
        /*14bc*/ 	.word	0x0000edd0
        /*14c0*/ 	.word	0x00000003
        /*14c4*/ 	.word	0x000000c8
        /*14c8*/ 	.short	0x010a
        /*14ca*/ 	.byte	0x3f
	.zero		1


	//   ....[98]....
        /*14cc*/ 	.word	0x0000ee30
        /*14d0*/ 	.word	0x00000003
        /*14d4*/ 	.word	0x000000a0
        /*14d8*/ 	.short	0x010a
        /*14da*/ 	.byte	0x3f
	.zero		1


	//   ....[99]....
        /*14dc*/ 	.word	0x0000ee90
        /*14e0*/ 	.word	0x00000003
        /*14e4*/ 	.word	0x000000a8
        /*14e8*/ 	.short	0x010a
        /*14ea*/ 	.byte	0x3f
	.zero		1


	//   ....[100]....
        /*14ec*/ 	.word	0x0000eef0
        /*14f0*/ 	.word	0x00000003
        /*14f4*/ 	.word	0x000000b0
        /*14f8*/ 	.short	0x010a
        /*14fa*/ 	.byte	0x3f
	.zero		1


	//   ....[101]....
        /*14fc*/ 	.word	0x0000ef50
        /*1500*/ 	.word	0x00000003
        /*1504*/ 	.word	0x000000b8
        /*1508*/ 	.short	0x010a
        /*150a*/ 	.byte	0x3f
	.zero		1


	//   ....[102]....
        /*150c*/ 	.word	0x0000efb0
        /*1510*/ 	.word	0x00000003
        /*1514*/ 	.word	0x000000a0
        /*1518*/ 	.short	0x010a
        /*151a*/ 	.byte	0x3f
	.zero		1


	//   ....[103]....
        /*151c*/ 	.word	0x0000f010
        /*1520*/ 	.word	0x00000003
        /*1524*/ 	.word	0x000000a8
        /*1528*/ 	.short	0x010a
        /*152a*/ 	.byte	0x3f
	.zero		1


	//   ....[104]....
        /*152c*/ 	.word	0x0000f070
        /*1530*/ 	.word	0x00000003
        /*1534*/ 	.word	0x000000b0
        /*1538*/ 	.short	0x010a
        /*153a*/ 	.byte	0x3f
	.zero		1


	//   ....[105]....
        /*153c*/ 	.word	0x0000f0d0
        /*1540*/ 	.word	0x00000003
        /*1544*/ 	.word	0x000000b8
        /*1548*/ 	.short	0x010a
        /*154a*/ 	.byte	0x3f
	.zero		1


	//   ....[106]....
        /*154c*/ 	.word	0x0000f120
        /*1550*/ 	.word	0x00000000
        /*1554*/ 	.word	0x000000a0
        /*1558*/ 	.short	0x010a
        /*155a*/ 	.byte	0x3f
	.zero		1


	//   ....[107]....
        /*155c*/ 	.word	0x0000f170
        /*1560*/ 	.word	0x00000000
        /*1564*/ 	.word	0x000000a8
        /*1568*/ 	.short	0x010a
        /*156a*/ 	.byte	0x3f
	.zero		1


	//   ....[108]....
        /*156c*/ 	.word	0x0000f1c0
        /*1570*/ 	.word	0x00000000
        /*1574*/ 	.word	0x000000b0
        /*1578*/ 	.short	0x010a
        /*157a*/ 	.byte	0x3f
	.zero		1


	//   ....[109]....
        /*157c*/ 	.word	0x0000f2a0
        /*1580*/ 	.word	0x0000000c
        /*1584*/ 	.word	0x00000040
        /*1588*/ 	.short	0x010a
        /*158a*/ 	.byte	0x3f
	.zero		1


	//   ....[110]....
        /*158c*/ 	.word	0x0000f380
        /*1590*/ 	.word	0x00000005
        /*1594*/ 	.word	0x00000000
        /*1598*/ 	.short	0x010a
        /*159a*/ 	.byte	0x3f
	.zero		1


	//   ....[111]....
        /*159c*/ 	.word	0x0000f3d0
        /*15a0*/ 	.word	0x00000007
        /*15a4*/ 	.word	0x00000000
        /*15a8*/ 	.short	0x010a
        /*15aa*/ 	.byte	0x3f
	.zero		1


	//   ....[112]....
        /*15ac*/ 	.word	0x0000f420
        /*15b0*/ 	.word	0x00000006
        /*15b4*/ 	.word	0x00000000
        /*15b8*/ 	.short	0x010a
        /*15ba*/ 	.byte	0x3f
	.zero		1


	//   ....[113]....
        /*15bc*/ 	.word	0x0000f470
        /*15c0*/ 	.word	0x00000007
        /*15c4*/ 	.word	0x00000000
        /*15c8*/ 	.short	0x010a
        /*15ca*/ 	.byte	0x3f
	.zero		1


	//   ....[114]....
        /*15cc*/ 	.word	0x0000f4c0
        /*15d0*/ 	.word	0x00000006
        /*15d4*/ 	.word	0x00000000
        /*15d8*/ 	.short	0x010a
        /*15da*/ 	.byte	0x3f
	.zero		1


	//   ....[115]....
        /*15dc*/ 	.word	0x0000f510
        /*15e0*/ 	.word	0x00000007
        /*15e4*/ 	.word	0x00000000
        /*15e8*/ 	.short	0x010a
        /*15ea*/ 	.byte	0x3f
	.zero		1


	//   ....[116]....
        /*15ec*/ 	.word	0x0000f560
        /*15f0*/ 	.word	0x00000006
        /*15f4*/ 	.word	0x00000000
        /*15f8*/ 	.short	0x010a
        /*15fa*/ 	.byte	0x3f
	.zero		1


	//----- nvinfo : EIATTR_NUM_MBARRIERS
	.align		4
.L_38:
        /*15fc*/ 	.byte	0x03, 0x38
        /*15fe*/ 	.short	0x001a


	//----- nvinfo : EIATTR_EXIT_INSTR_OFFSETS
	.align		4
        /*1600*/ 	.byte	0x04, 0x1c
        /*1602*/ 	.short	(.L_40 - .L_39)


	//   ....[0]....
.L_39:
        /*1604*/ 	.word	0x00001040


	//   ....[1]....
        /*1608*/ 	.word	0x000017f0


	//   ....[2]....
        /*160c*/ 	.word	0x0000b860


	//   ....[3]....
        /*1610*/ 	.word	0x0000be20


	//   ....[4]....
        /*1614*/ 	.word	0x0000be90


	//   ....[5]....
        /*1618*/ 	.word	0x0000d7a0


	//   ....[6]....
        /*161c*/ 	.word	0x0000ea70


	//----- nvinfo : EIATTR_MAX_THREADS
	.align		4
.L_40:
        /*1620*/ 	.byte	0x04, 0x05
        /*1622*/ 	.short	(.L_42 - .L_41)
.L_41:
        /*1624*/ 	.word	0x00000180
        /*1628*/ 	.word	0x00000001
        /*162c*/ 	.word	0x00000001


	//----- nvinfo : EIATTR_CRS_STACK_SIZE
	.align		4
.L_42:
        /*1630*/ 	.byte	0x04, 0x1e
        /*1632*/ 	.short	(.L_44 - .L_43)
.L_43:
        /*1634*/ 	.word	0x00000000


	//----- nvinfo : EIATTR_CBANK_PARAM_SIZE
	.align		4
.L_44:
        /*1638*/ 	.byte	0x03, 0x19
        /*163a*/ 	.short	0x0770


	//----- nvinfo : EIATTR_PARAM_CBANK
	.align		4
        /*163c*/ 	.byte	0x04, 0x0a
        /*163e*/ 	.short	(.L_46 - .L_45)
	.align		4
.L_45:
        /*1640*/ 	.word	index@(.nv.constant0._ZN7cutlass13device_kernelINS_4gemm6kernel13GemmUniversalIN4cute5tupleIJiiiiEEENS1_10collective13CollectiveMmaINS1_37MainloopSm90TmaGmmaWarpSpecializedFP8ILi8ENS5_IJNS4_1CILi2EEENSA_ILi1EEESC_EEENS1_35KernelTmaWarpSpecializedCooperativeEEENS5_IJNSA_ILi128EEENSA_ILi256EEENSA_ILi64EEEEEENS_12float_e4m3_tENS5_IJlSC_lEEESK_SL_NS4_8TiledMMAINS4_8MMA_AtomIJNS4_4SM904GMMA31MMA_64x256x32_F32E4M3E4M3_SS_TNILNSP_7ScaleInE1ELSR_1EEEEEENS4_6LayoutISD_NS5_IJSC_NSA_ILi0EEESV_EEEEENS5_IJNS4_10UnderscoreESY_SY_EEEEENS4_13SM90_TMA_LOADENS4_14ComposedLayoutINS4_7SwizzleILi2ELi4ELi3EEENS4_18smem_ptr_flag_bitsILi8EEENSU_INS5_IJNSA_ILi8EEESI_EEENS5_IJSI_SC_EEEEEEEvNS4_8identityENS4_23SM90_TMA_LOAD_MULTICASTES1B_vS1C_EENS_8epilogue10collective18CollectiveEpilogueINS1F_22Sm90TmaWarpSpecializedILi4ELi2ELi16ELb0ELb0EEEJSJ_NS5_IJSG_NSA_ILi32EEEEEESK_SL_SK_SL_NS1F_6fusion15FusionCallbacksIS1J_NS1M_13LinCombEltActINS1F_6thread4ReLuESK_fSK_fLNS_15FloatRoundStyleE2EEESJ_S1L_JEEES11_NS12_INS13_ILi1ELi4ELi3EEES16_NSU_INS5_IJS17_S1K_EEENS5_IJS1K_SC_EEEEEEENS4_39AutoVectorizingCopyWithAssumedAlignmentILi128EEENS4_14SM90_TMA_STOREES1Y_S20_NS4_9Copy_AtomIJNS4_17SM90_U32x4_STSM_NENS_6half_tEEEEvEEEvvEEEEvNT_6ParamsE)
        /*1644*/ 	.short	0x0210
        /*1646*/ 	.short	0x0770


	//----- nvinfo : EIATTR_SW_WAR
	.align		4
.L_46:
        /*1648*/ 	.byte	0x04, 0x36
        /*164a*/ 	.short	(.L_48 - .L_47)
.L_47:
        /*164c*/ 	.word	0x00000008
.L_48:


//--------------------- .nv.callgraph             --------------------------
	.section	.nv.callgraph,"",@"SHT_CUDA_CALLGRAPH"
	.align	4
	.sectionentsize	8
	.align		4
        /*0000*/ 	.word	0x00000000
	.align		4
        /*0004*/ 	.word	0xffffffff
	.align		4
        /*0008*/ 	.word	index@(_ZN7cutlass13device_kernelINS_4gemm6kernel13GemmUniversalIN4cute5tupleIJiiiiEEENS1_10collective13CollectiveMmaINS1_37MainloopSm90TmaGmmaWarpSpecializedFP8ILi8ENS5_IJNS4_1CILi2EEENSA_ILi1EEESC_EEENS1_35KernelTmaWarpSpecializedCooperativeEEENS5_IJNSA_ILi128EEENSA_ILi256EEENSA_ILi64EEEEEENS_12float_e4m3_tENS5_IJlSC_lEEESK_SL_NS4_8TiledMMAINS4_8MMA_AtomIJNS4_4SM904GMMA31MMA_64x256x32_F32E4M3E4M3_SS_TNILNSP_7ScaleInE1ELSR_1EEEEEENS4_6LayoutISD_NS5_IJSC_NSA_ILi0EEESV_EEEEENS5_IJNS4_10UnderscoreESY_SY_EEEEENS4_13SM90_TMA_LOADENS4_14ComposedLayoutINS4_7SwizzleILi2ELi4ELi3EEENS4_18smem_ptr_flag_bitsILi8EEENSU_INS5_IJNSA_ILi8EEESI_EEENS5_IJSI_SC_EEEEEEEvNS4_8identityENS4_23SM90_TMA_LOAD_MULTICASTES1B_vS1C_EENS_8epilogue10collective18CollectiveEpilogueINS1F_22Sm90TmaWarpSpecializedILi4ELi2ELi16ELb0ELb0EEEJSJ_NS5_IJSG_NSA_ILi32EEEEEESK_SL_SK_SL_NS1F_6fusion15FusionCallbacksIS1J_NS1M_13LinCombEltActINS1F_6thread4ReLuESK_fSK_fLNS_15FloatRoundStyleE2EEESJ_S1L_JEEES11_NS12_INS13_ILi1ELi4ELi3EEES16_NSU_INS5_IJS17_S1K_EEENS5_IJS1K_SC_EEEEEEENS4_39AutoVectorizingCopyWithAssumedAlignmentILi128EEENS4_14SM90_TMA_STOREES1Y_S20_NS4_9Copy_AtomIJNS4_17SM90_U32x4_STSM_NENS_6half_tEEEEvEEEvvEEEEvNT_6ParamsE)
	.align		4
        /*000c*/ 	.word	index@(__assertfail)
	.align		4
        /*0010*/ 	.word	0x00000000
	.align		4
        /*0014*/ 	.word	0xfffffffe
	.align		4
        /*0018*/ 	.word	0x00000000
	.align		4
        /*001c*/ 	.word	0xfffffffd
	.align		4
        /*0020*/ 	.word	0x00000000
	.align		4
        /*0024*/ 	.word	0xfffffffc


//--------------------- .nv.constant4             --------------------------
	.section	.nv.constant4,"a",@progbits
	.align	8
	.align		8
.nv.constant4:
        /*0000*/ 	.dword	__assertfail
	.align		8
        /*0008*/ 	.dword	__unnamed_1
	.align		8
        /*0010*/ 	.dword	__unnamed_2
	.align		8
        /*0018*/ 	.dword	_ZN39_INTERNAL_2348272a_4_k_cu_7499f6a3_27864cuda3std3__45__cpo5beginE
	.align		8
        /*0020*/ 	.dword	_ZN39_INTERNAL_2348272a_4_k_cu_7499f6a3_27864cuda3std3__45__cpo3endE
	.align		8
        /*0028*/ 	.dword	_ZN39_INTERNAL_2348272a_4_k_cu_7499f6a3_27864cuda3std3__45__cpo6cbeginE
	.align		8
        /*0030*/ 	.dword	_ZN39_INTERNAL_2348272a_4_k_cu_7499f6a3_27864cuda3std3__45__cpo4cendE
	.align		8
        /*0038*/ 	.dword	_ZN39_INTERNAL_2348272a_4_k_cu_7499f6a3_27864cuda3std3__441_GLOBAL__N__2348272a_4_k_cu_7499f6a3_27866ignoreE
	.align		8
        /*0040*/ 	.dword	_ZN39_INTERNAL_2348272a_4_k_cu_7499f6a3_27864cuda3std3__419piecewise_constructE
	.align		8
        /*0048*/ 	.dword	_ZN39_INTERNAL_2348272a_4_k_cu_7499f6a3_27864cuda3std3__48in_placeE
	.align		8
        /*0050*/ 	.dword	_ZN39_INTERNAL_2348272a_4_k_cu_7499f6a3_27864cuda3std6ranges3__45__cpo4swapE
	.align		8
        /*0058*/ 	.dword	_ZN39_INTERNAL_2348272a_4_k_cu_7499f6a3_27864cuda3std6ranges3__45__cpo9iter_moveE
	.align		8
        /*0060*/ 	.dword	_ZN39_INTERNAL_2348272a_4_k_cu_7499f6a3_27864cute7productE
	.align		8
        /*0068*/ 	.dword	_ZN39_INTERNAL_2348272a_4_k_cu_7499f6a3_27864cute1_E
	.align		8
        /*0070*/ 	.dword	$str$24
	.align		8
        /*0078*/ 	.dword	$str$25


//--------------------- .text._ZN7cutlass13device_kernelINS_4gemm6kernel13GemmUniversalIN4cute5tupleIJiiiiEEENS1_10collective13CollectiveMmaINS1_37MainloopSm90TmaGmmaWarpSpecializedFP8ILi8ENS5_IJNS4_1CILi2EEENSA_ILi1EEESC_EEENS1_35KernelTmaWarpSpecializedCooperativeEEENS5_IJNSA_ILi128EEENSA_ILi256EEENSA_ILi64EEEEEENS_12float_e4m3_tENS5_IJlSC_lEEESK_SL_NS4_8TiledMMAINS4_8MMA_AtomIJNS4_4SM904GMMA31MMA_64x256x32_F32E4M3E4M3_SS_TNILNSP_7ScaleInE1ELSR_1EEEEEENS4_6LayoutISD_NS5_IJSC_NSA_ILi0EEESV_EEEEENS5_IJNS4_10UnderscoreESY_SY_EEEEENS4_13SM90_TMA_LOADENS4_14ComposedLayoutINS4_7SwizzleILi2ELi4ELi3EEENS4_18smem_ptr_flag_bitsILi8EEENSU_INS5_IJNSA_ILi8EEESI_EEENS5_IJSI_SC_EEEEEEEvNS4_8identityENS4_23SM90_TMA_LOAD_MULTICASTES1B_vS1C_EENS_8epilogue10collective18CollectiveEpilogueINS1F_22Sm90TmaWarpSpecializedILi4ELi2ELi16ELb0ELb0EEEJSJ_NS5_IJSG_NSA_ILi32EEEEEESK_SL_SK_SL_NS1F_6fusion15FusionCallbacksIS1J_NS1M_13LinCombEltActINS1F_6thread4ReLuESK_fSK_fLNS_15FloatRoundStyleE2EEESJ_S1L_JEEES11_NS12_INS13_ILi1ELi4ELi3EEES16_NSU_INS5_IJS17_S1K_EEENS5_IJS1K_SC_EEEEEEENS4_39AutoVectorizingCopyWithAssumedAlignmentILi128EEENS4_14SM90_TMA_STOREES1Y_S20_NS4_9Copy_AtomIJNS4_17SM90_U32x4_STSM_NENS_6half_tEEEEvEEEvvEEEEvNT_6ParamsE --------------------------
	.section	.text._ZN7cutlass13device_kernelINS_4gemm6kernel13GemmUniversalIN4cute5tupleIJiiiiEEENS1_10collective13CollectiveMmaINS1_37MainloopSm90TmaGmmaWarpSpecializedFP8ILi8ENS5_IJNS4_1CILi2EEENSA_ILi1EEESC_EEENS1_35KernelTmaWarpSpecializedCooperativeEEENS5_IJNSA_ILi128EEENSA_ILi256EEENSA_ILi64EEEEEENS_12float_e4m3_tENS5_IJlSC_lEEESK_SL_NS4_8TiledMMAINS4_8MMA_AtomIJNS4_4SM904GMMA31MMA_64x256x32_F32E4M3E4M3_SS_TNILNSP_7ScaleInE1ELSR_1EEEEEENS4_6LayoutISD_NS5_IJSC_NSA_ILi0EEESV_EEEEENS5_IJNS4_10UnderscoreESY_SY_EEEEENS4_13SM90_TMA_LOADENS4_14ComposedLayoutINS4_7SwizzleILi2ELi4ELi3EEENS4_18smem_ptr_flag_bitsILi8EEENSU_INS5_IJNSA_ILi8EEESI_EEENS5_IJSI_SC_EEEEEEEvNS4_8identityENS4_23SM90_TMA_LOAD_MULTICASTES1B_vS1C_EENS_8epilogue10collective18CollectiveEpilogueINS1F_22Sm90TmaWarpSpecializedILi4ELi2ELi16ELb0ELb0EEEJSJ_NS5_IJSG_NSA_ILi32EEEEEESK_SL_SK_SL_NS1F_6fusion15FusionCallbacksIS1J_NS1M_13LinCombEltActINS1F_6thread4ReLuESK_fSK_fLNS_15FloatRoundStyleE2EEESJ_S1L_JEEES11_NS12_INS13_ILi1ELi4ELi3EEES16_NSU_INS5_IJS17_S1K_EEENS5_IJS1K_SC_EEEEEEENS4_39AutoVectorizingCopyWithAssumedAlignmentILi128EEENS4_14SM90_TMA_STOREES1Y_S20_NS4_9Copy_AtomIJNS4_17SM90_U32x4_STSM_NENS_6half_tEEEEvEEEvvEEEEvNT_6ParamsE,"ax",@progbits
	.align	128
.text._ZN7cutlass13device_kernelINS_4gemm6kernel13GemmUniversalIN4cute5tupleIJiiiiEEENS1_10collective13CollectiveMmaINS1_37MainloopSm90TmaGmmaWarpSpecializedFP8ILi8ENS5_IJNS4_1CILi2EEENSA_ILi1EEESC_EEENS1_35KernelTmaWarpSpecializedCooperativeEEENS5_IJNSA_ILi128EEENSA_ILi256EEENSA_ILi64EEEEEENS_12float_e4m3_tENS5_IJlSC_lEEESK_SL_NS4_8TiledMMAINS4_8MMA_AtomIJNS4_4SM904GMMA31MMA_64x256x32_F32E4M3E4M3_SS_TNILNSP_7ScaleInE1ELSR_1EEEEEENS4_6LayoutISD_NS5_IJSC_NSA_ILi0EEESV_EEEEENS5_IJNS4_10UnderscoreESY_SY_EEEEENS4_13SM90_TMA_LOADENS4_14ComposedLayoutINS4_7SwizzleILi2ELi4ELi3EEENS4_18smem_ptr_flag_bitsILi8EEENSU_INS5_IJNSA_ILi8EEESI_EEENS5_IJSI_SC_EEEEEEEvNS4_8identityENS4_23SM90_TMA_LOAD_MULTICASTES1B_vS1C_EENS_8epilogue10collective18CollectiveEpilogueINS1F_22Sm90TmaWarpSpecializedILi4ELi2ELi16ELb0ELb0EEEJSJ_NS5_IJSG_NSA_ILi32EEEEEESK_SL_SK_SL_NS1F_6fusion15FusionCallbacksIS1J_NS1M_13LinCombEltActINS1F_6thread4ReLuESK_fSK_fLNS_15FloatRoundStyleE2EEESJ_S1L_JEEES11_NS12_INS13_ILi1ELi4ELi3EEES16_NSU_INS5_IJS17_S1K_EEENS5_IJS1K_SC_EEEEEEENS4_39AutoVectorizingCopyWithAssumedAlignmentILi128EEENS4_14SM90_TMA_STOREES1Y_S20_NS4_9Copy_AtomIJNS4_17SM90_U32x4_STSM_NENS_6half_tEEEEvEEEvvEEEEvNT_6ParamsE:
        .type           _ZN7cutlass13device_kernelINS_4gemm6kernel13GemmUniversalIN4cute5tupleIJiiiiEEENS1_10collective13CollectiveMmaINS1_37MainloopSm90TmaGmmaWarpSpecializedFP8ILi8ENS5_IJNS4_1CILi2EEENSA_ILi1EEESC_EEENS1_35KernelTmaWarpSpecializedCooperativeEEENS5_IJNSA_ILi128EEENSA_ILi256EEENSA_ILi64EEEEEENS_12float_e4m3_tENS5_IJlSC_lEEESK_SL_NS4_8TiledMMAINS4_8MMA_AtomIJNS4_4SM904GMMA31MMA_64x256x32_F32E4M3E4M3_SS_TNILNSP_7ScaleInE1ELSR_1EEEEEENS4_6LayoutISD_NS5_IJSC_NSA_ILi0EEESV_EEEEENS5_IJNS4_10UnderscoreESY_SY_EEEEENS4_13SM90_TMA_LOADENS4_14ComposedLayoutINS4_7SwizzleILi2ELi4ELi3EEENS4_18smem_ptr_flag_bitsILi8EEENSU_INS5_IJNSA_ILi8EEESI_EEENS5_IJSI_SC_EEEEEEEvNS4_8identityENS4_23SM90_TMA_LOAD_MULTICASTES1B_vS1C_EENS_8epilogue10collective18CollectiveEpilogueINS1F_22Sm90TmaWarpSpecializedILi4ELi2ELi16ELb0ELb0EEEJSJ_NS5_IJSG_NSA_ILi32EEEEEESK_SL_SK_SL_NS1F_6fusion15FusionCallbacksIS1J_NS1M_13LinCombEltActINS1F_6thread4ReLuESK_fSK_fLNS_15FloatRoundStyleE2EEESJ_S1L_JEEES11_NS12_INS13_ILi1ELi4ELi3EEES16_NSU_INS5_IJS17_S1K_EEENS5_IJS1K_SC_EEEEEEENS4_39AutoVectorizingCopyWithAssumedAlignmentILi128EEENS4_14SM90_TMA_STOREES1Y_S20_NS4_9Copy_AtomIJNS4_17SM90_U32x4_STSM_NENS_6half_tEEEEvEEEvvEEEEvNT_6ParamsE,@function
        .size           _ZN7cutlass13device_kernelINS_4gemm6kernel13GemmUniversalIN4cute5tupleIJiiiiEEENS1_10collective13CollectiveMmaINS1_37MainloopSm90TmaGmmaWarpSpecializedFP8ILi8ENS5_IJNS4_1CILi2EEENSA_ILi1EEESC_EEENS1_35KernelTmaWarpSpecializedCooperativeEEENS5_IJNSA_ILi128EEENSA_ILi256EEENSA_ILi64EEEEEENS_12float_e4m3_tENS5_IJlSC_lEEESK_SL_NS4_8TiledMMAINS4_8MMA_AtomIJNS4_4SM904GMMA31MMA_64x256x32_F32E4M3E4M3_SS_TNILNSP_7ScaleInE1ELSR_1EEEEEENS4_6LayoutISD_NS5_IJSC_NSA_ILi0EEESV_EEEEENS5_IJNS4_10UnderscoreESY_SY_EEEEENS4_13SM90_TMA_LOADENS4_14ComposedLayoutINS4_7SwizzleILi2ELi4ELi3EEENS4_18smem_ptr_flag_bitsILi8EEENSU_INS5_IJNSA_ILi8EEESI_EEENS5_IJSI_SC_EEEEEEEvNS4_8identityENS4_23SM90_TMA_LOAD_MULTICASTES1B_vS1C_EENS_8epilogue10collective18CollectiveEpilogueINS1F_22Sm90TmaWarpSpecializedILi4ELi2ELi16ELb0ELb0EEEJSJ_NS5_IJSG_NSA_ILi32EEEEEESK_SL_SK_SL_NS1F_6fusion15FusionCallbacksIS1J_NS1M_13LinCombEltActINS1F_6thread4ReLuESK_fSK_fLNS_15FloatRoundStyleE2EEESJ_S1L_JEEES11_NS12_INS13_ILi1ELi4ELi3EEES16_NSU_INS5_IJS17_S1K_EEENS5_IJS1K_SC_EEEEEEENS4_39AutoVectorizingCopyWithAssumedAlignmentILi128EEENS4_14SM90_TMA_STOREES1Y_S20_NS4_9Copy_AtomIJNS4_17SM90_U32x4_STSM_NENS_6half_tEEEEvEEEvvEEEEvNT_6ParamsE,(.L_x_276 - _ZN7cutlass13device_kernelINS_4gemm6kernel13GemmUniversalIN4cute5tupleIJiiiiEEENS1_10collective13CollectiveMmaINS1_37MainloopSm90TmaGmmaWarpSpecializedFP8ILi8ENS5_IJNS4_1CILi2EEENSA_ILi1EEESC_EEENS1_35KernelTmaWarpSpecializedCooperativeEEENS5_IJNSA_ILi128EEENSA_ILi256EEENSA_ILi64EEEEEENS_12float_e4m3_tENS5_IJlSC_lEEESK_SL_NS4_8TiledMMAINS4_8MMA_AtomIJNS4_4SM904GMMA31MMA_64x256x32_F32E4M3E4M3_SS_TNILNSP_7ScaleInE1ELSR_1EEEEEENS4_6LayoutISD_NS5_IJSC_NSA_ILi0EEESV_EEEEENS5_IJNS4_10UnderscoreESY_SY_EEEEENS4_13SM90_TMA_LOADENS4_14ComposedLayoutINS4_7SwizzleILi2ELi4ELi3EEENS4_18smem_ptr_flag_bitsILi8EEENSU_INS5_IJNSA_ILi8EEESI_EEENS5_IJSI_SC_EEEEEEEvNS4_8identityENS4_23SM90_TMA_LOAD_MULTICASTES1B_vS1C_EENS_8epilogue10collective18CollectiveEpilogueINS1F_22Sm90TmaWarpSpecializedILi4ELi2ELi16ELb0ELb0EEEJSJ_NS5_IJSG_NSA_ILi32EEEEEESK_SL_SK_SL_NS1F_6fusion15FusionCallbacksIS1J_NS1M_13LinCombEltActINS1F_6thread4ReLuESK_fSK_fLNS_15FloatRoundStyleE2EEESJ_S1L_JEEES11_NS12_INS13_ILi1ELi4ELi3EEES16_NSU_INS5_IJS17_S1K_EEENS5_IJS1K_SC_EEEEEEENS4_39AutoVectorizingCopyWithAssumedAlignmentILi128EEENS4_14SM90_TMA_STOREES1Y_S20_NS4_9Copy_AtomIJNS4_17SM90_U32x4_STSM_NENS_6half_tEEEEvEEEvvEEEEvNT_6ParamsE)
        .other          _ZN7cutlass13device_kernelINS_4gemm6kernel13GemmUniversalIN4cute5tupleIJiiiiEEENS1_10collective13CollectiveMmaINS1_37MainloopSm90TmaGmmaWarpSpecializedFP8ILi8ENS5_IJNS4_1CILi2EEENSA_ILi1EEESC_EEENS1_35KernelTmaWarpSpecializedCooperativeEEENS5_IJNSA_ILi128EEENSA_ILi256EEENSA_ILi64EEEEEENS_12float_e4m3_tENS5_IJlSC_lEEESK_SL_NS4_8TiledMMAINS4_8MMA_AtomIJNS4_4SM904GMMA31MMA_64x256x32_F32E4M3E4M3_SS_TNILNSP_7ScaleInE1ELSR_1EEEEEENS4_6LayoutISD_NS5_IJSC_NSA_ILi0EEESV_EEEEENS5_IJNS4_10UnderscoreESY_SY_EEEEENS4_13SM90_TMA_LOADENS4_14ComposedLayoutINS4_7SwizzleILi2ELi4ELi3EEENS4_18smem_ptr_flag_bitsILi8EEENSU_INS5_IJNSA_ILi8EEESI_EEENS5_IJSI_SC_EEEEEEEvNS4_8identityENS4_23SM90_TMA_LOAD_MULTICASTES1B_vS1C_EENS_8epilogue10collective18CollectiveEpilogueINS1F_22Sm90TmaWarpSpecializedILi4ELi2ELi16ELb0ELb0EEEJSJ_NS5_IJSG_NSA_ILi32EEEEEESK_SL_SK_SL_NS1F_6fusion15FusionCallbacksIS1J_NS1M_13LinCombEltActINS1F_6thread4ReLuESK_fSK_fLNS_15FloatRoundStyleE2EEESJ_S1L_JEEES11_NS12_INS13_ILi1ELi4ELi3EEES16_NSU_INS5_IJS17_S1K_EEENS5_IJS1K_SC_EEEEEEENS4_39AutoVectorizingCopyWithAssumedAlignmentILi128EEENS4_14SM90_TMA_STOREES1Y_S20_NS4_9Copy_AtomIJNS4_17SM90_U32x4_STSM_NENS_6half_tEEEEvEEEvvEEEEvNT_6ParamsE,@"STO_CUDA_ENTRY STV_DEFAULT"
_ZN7cutlass13device_kernelINS_4gemm6kernel13GemmUniversalIN4cute5tupleIJiiiiEEENS1_10collective13CollectiveMmaINS1_37MainloopSm90TmaGmmaWarpSpecializedFP8ILi8ENS5_IJNS4_1CILi2EEENSA_ILi1EEESC_EEENS1_35KernelTmaWarpSpecializedCooperativeEEENS5_IJNSA_ILi128EEENSA_ILi256EEENSA_ILi64EEEEEENS_12float_e4m3_tENS5_IJlSC_lEEESK_SL_NS4_8TiledMMAINS4_8MMA_AtomIJNS4_4SM904GMMA31MMA_64x256x32_F32E4M3E4M3_SS_TNILNSP_7ScaleInE1ELSR_1EEEEEENS4_6LayoutISD_NS5_IJSC_NSA_ILi0EEESV_EEEEENS5_IJNS4_10UnderscoreESY_SY_EEEEENS4_13SM90_TMA_LOADENS4_14ComposedLayoutINS4_7SwizzleILi2ELi4ELi3EEENS4_18smem_ptr_flag_bitsILi8EEENSU_INS5_IJNSA_ILi8EEESI_EEENS5_IJSI_SC_EEEEEEEvNS4_8identityENS4_23SM90_TMA_LOAD_MULTICASTES1B_vS1C_EENS_8epilogue10collective18CollectiveEpilogueINS1F_22Sm90TmaWarpSpecializedILi4ELi2ELi16ELb0ELb0EEEJSJ_NS5_IJSG_NSA_ILi32EEEEEESK_SL_SK_SL_NS1F_6fusion15FusionCallbacksIS1J_NS1M_13LinCombEltActINS1F_6thread4ReLuESK_fSK_fLNS_15FloatRoundStyleE2EEESJ_S1L_JEEES11_NS12_INS13_ILi1ELi4ELi3EEES16_NSU_INS5_IJS17_S1K_EEENS5_IJS1K_SC_EEEEEEENS4_39AutoVectorizingCopyWithAssumedAlignmentILi128EEENS4_14SM90_TMA_STOREES1Y_S20_NS4_9Copy_AtomIJNS4_17SM90_U32x4_STSM_NENS_6half_tEEEEvEEEvvEEEEvNT_6ParamsE:
[----:B------:R-:W1:Y:S02]  /*0000*/  LDC R1, c[0x0][0x28] ;  /* 0x00000a00ff017b82 */ /* 0x000e640000000800 */
[----:B-1----:R-:W-:Y:S01]  /*0010*/  IADD3 R1, R1, -0xe0, RZ ;  /* 0xffffff2001017810 */ /* 0x002fe20007ffe0ff */
[----:B------:R-:W1:Y:S01]  /*0020*/  S2R R8, SR_TID.X ;  /* 0x0000000000087919 */ /* 0x000e620000002100 */
[----:B------:R-:W-:Y:S01]  /*0030*/  ELECT P0, URZ, PT ;  /* 0x00000000003f782f */ /* 0x000fe20003800000 */
[----:B------:R-:W-:Y:S01]  /*0040*/  BSSY B0, `(.L_x_0) ;  /* 0x000001a000007945 */ /* 0x000fe20003800000 */
[----:B-1----:R-:W-:-:S05]  /*0050*/  SHF.R.U32.HI R4, RZ, 0x5, R8 ;  /* 0x00000005ff047819 */ /* 0x002fca0000011608 */
[----:B------:R-:W1:Y:S02]  /*0060*/  SHFL.IDX PT, R0, R4, RZ, 0x1f ;  /* 0x00001fff04007589 */ /* 0x000e6400000e0000 */
[----:B-1----:R-:W-:Y:S02]  /*0070*/  R2UR UR46, R0 ;  /* 0x00000000002e72ca */ /* 0x002fe400000e0000 */
[----:B------:R-:W-:-:S06]  /*0080*/  SHF.R.U32.HI R0, RZ, 0x7, R8 ;  /* 0x00000007ff007819 */ /* 0x000fcc0000011608 */
[----:B------:R-:W1:Y:S05]  /*0090*/  SHFL.IDX PT, R0, R0, RZ, 0x1f ;  /* 0x00001fff00007589 */ /* 0x000e6a00000e0000 */
[----:B------:R-:W-:Y:S02]  /*00a0*/  USHF.R.S32.HI UR4, URZ, 0x1f, UR46 ;  /* 0x0000001f3f047899 */ /* 0x000fe4000801142e */
[----:B------:R-:W-:Y:S02]  /*00b0*/  ISETP.NE.OR P0, PT, RZ, UR46, !P0 ;  /* 0x0000002eff007c0c */ /* 0x000fe4000c705670 */
[----:B------:R-:W-:-:S04]  /*00c0*/  ULEA.HI UR4, UR4, UR46, URZ, 0x2 ;  /* 0x0000002e04047291 */ /* 0x000fc8000f8f103f */
[----:B------:R-:W-:-:S04]  /*00d0*/  ULOP3.LUT UR4, UR4, 0xfffffffc, URZ, 0xc0, !UPT ;  /* 0xfffffffc04047892 */ /* 0x000fc8000f8ec03f */
[----:B------:R-:W-:-:S03]  /*00e0*/  UIADD3 UR46, UR46, -UR4, URZ ;  /* 0x800000042e2e7290 */ /* 0x000fc6000fffe03f */
[----:B------:R-:W-:Y:S09]  /*00f0*/  @P0 BRA `(.L_x_1) ;  /* 0x0000000000380947 */ /* 0x000ff20003800000 */
[----:B------:R-:W-:Y:S02]  /*0100*/  ULDC.64 UR4, c[0x0][0x198] ;  /* 0x0000660000047ab9 */ /* 0x000fe40000000a00 */
[----:B------:R-:W-:Y:S02]  /*0110*/  UIADD3 UR6, UP0, UR4, 0xf0, URZ ;  /* 0x000000f004067890 */ /* 0x000fe4000ff1e03f */
[----:B------:R-:W-:Y:S02]  /*0120*/  UIADD3 UR8, UP1, UR4, 0x1f0, URZ ;  /* 0x000001f004087890 */ /* 0x000fe4000ff3e03f */
[----:B------:R-:W-:Y:S02]  /*0130*/  UIADD3 UR10, UP2, UR4, 0x3f0, URZ ;  /* 0x000003f0040a7890 */ /* 0x000fe4000ff5e03f */
[----:B------:R-:W-:Y:S02]  /*0140*/  UIADD3 UR4, UP3, UR4, 0x4f0, URZ ;  /* 0x000004f004047890 */ /* 0x000fe4000ff7e03f */
[----:B------:R-:W-:-:S02]  /*0150*/  UIADD3.X UR7, URZ, UR5, URZ, UP0, !UPT ;  /* 0x000000053f077290 */ /* 0x000fc400087fe43f */
[----:B------:R-:W-:Y:S02]  /*0160*/  UIADD3.X UR9, URZ, UR5, URZ, UP1, !UPT ;  /* 0x000000053f097290 */ /* 0x000fe40008ffe43f */
[----:B------:R-:W-:Y:S02]  /*0170*/  UIADD3.X UR11, URZ, UR5, URZ, UP2, !UPT ;  /* 0x000000053f0b7290 */ /* 0x000fe400097fe43f */
[----:B------:R-:W-:-:S03]  /*0180*/  UIADD3.X UR5, URZ, UR5, URZ, UP3, !UPT ;  /* 0x000000053f057290 */ /* 0x000fc60009ffe43f */
[----:B------:R2:W-:Y:S02]  /*0190*/  UTMACCTL.PF [UR6] ;  /* 0x00000000060079b9 */ /* 0x0005e40008040000 */
[----:B------:R2:W-:Y:S02]  /*01a0*/  UTMACCTL.PF [UR8] ;  /* 0x00000000080079b9 */ /* 0x0005e40008040000 */
[----:B------:R2:W-:Y:S02]  /*01b0*/  UTMACCTL.PF [UR10] ;  /* 0x000000000a0079b9 */ /* 0x0005e40008040000 */
[----:B------:R2:W-:Y:S02]  /*01c0*/  UTMACCTL.PF [UR4] ;  /* 0x00000000040079b9 */ /* 0x0005e40008040000 */
[----:B--2---:R-:W-:Y:S01]  /*01d0*/  NOP ;  /* 0x0000000000007918 */ /* 0x004fe20000000000 */
.L_x_1:
[----:B------:R-:W-:Y:S05]  /*01e0*/  BSYNC B0 ;  /* 0x0000000000007941 */ /* 0x000fea0003800000 */
.L_x_0:
[----:B------:R-:W-:Y:S01]  /*01f0*/  ULDC.64 UR8, c[0x0][0x590] ;  /* 0x0001640000087ab9 */ /* 0x000fe20000000a00 */
[----:B------:R-:W-:Y:S01]  /*0200*/  ULDC.64 UR50, c[0x0][0x588] ;  /* 0x0001620000327ab9 */ /* 0x000fe20000000a00 */
[----:B------:R-:W-:Y:S01]  /*0210*/  ISETP.NE.U32.AND P0, PT, RZ, UR8, PT ;  /* 0x00000008ff007c0c */ /* 0x000fe2000bf05070 */
[----:B------:R-:W-:Y:S01]  /*0220*/  ULDC.64 UR54, c[0x0][0x208] ;  /* 0x0000820000367ab9 */ /* 0x000fe20000000a00 */
[----:B-1----:R-:W-:Y:S01]  /*0230*/  R2UR UR6, R0 ;  /* 0x00000000000672ca */ /* 0x002fe200000e0000 */
[----:B------:R-:W-:Y:S01]  /*0240*/  UMOV UR4, UR50 ;  /* 0x0000003200047c82 */ /* 0x000fe20008000000 */
[----:B------:R-:W-:Y:S01]  /*0250*/  ISETP.NE.AND.EX P1, PT, RZ, UR9, PT, P0 ;  /* 0x00000009ff007c0c */ /* 0x000fe2000bf25300 */
[----:B------:R-:W-:Y:S01]  /*0260*/  UMOV UR5, UR51 ;  /* 0x0000003300057c82 */ /* 0x000fe20008000000 */
[----:B------:R-:W-:-:S11]  /*0270*/  PRMT R0, RZ, 0x7610, R0 ;  /* 0x00007610ff007816 */ /* 0x000fd60000000000 */
[----:B------:R-:W-:Y:S05]  /*0280*/  @P1 BRA `(.L_x_2) ;  /* 0x0000000000441947 */ /* 0x000fea0003800000 */
[----:B------:R-:W-:Y:S02]  /*0290*/  ULDC.64 UR10, c[0x0][0x588] ;  /* 0x00016200000a7ab9 */ /* 0x000fe40000000a00 */
[----:B------:R-:W-:-:S04]  /*02a0*/  ISETP.NE.U32.AND P2, PT, RZ, UR10, PT ;  /* 0x0000000aff007c0c */ /* 0x000fc8000bf45070 */
[----:B------:R-:W-:-:S13]  /*02b0*/  ISETP.NE.AND.EX P2, PT, RZ, UR11, PT, P2 ;  /* 0x0000000bff007c0c */ /* 0x000fda000bf45320 */
[----:B------:R-:W-:Y:S05]  /*02c0*/  @!P2 BRA `(.L_x_3) ;  /* 0x00000000001ca947 */ /* 0x000fea0003800000 */
[----:B------:R-:W-:Y:S01]  /*02d0*/  IMAD.U32 R2, RZ, RZ, UR4 ;  /* 0x00000004ff027e24 */ /* 0x000fe2000f8e00ff */
[----:B------:R-:W-:-:S05]  /*02e0*/  MOV R3, UR5 ;  /* 0x0000000500037c02 */ /* 0x000fca0008000f00 */
[----:B------:R-:W2:Y:S01]  /*02f0*/  LDG.E R2, desc[UR54][R2.64] ;  /* 0x0000003602027981 */ /* 0x000ea2000c1e1900 */
[----:B------:R-:W-:Y:S01]  /*0300*/  IMAD.MOV.U32 R0, RZ, RZ, 0x1 ;  /* 0x00000001ff007424 */ /* 0x000fe200078e00ff */
[----:B--2---:R-:W-:-:S13]  /*0310*/  FSETP.NEU.AND P2, PT, R2, RZ, PT ;  /* 0x000000ff0200720b */ /* 0x004fda0003f4d000 */
[----:B------:R-:W-:Y:S01]  /*0320*/  VOTEU.ANY UP0, P2 ;  /* 0x00000000003f7886 */ /* 0x000fe20001000100 */
[----:B------:R-:W-:Y:S05]  /*0330*/  BRA `(.L_x_2) ;  /* 0x0000000000187947 */ /* 0x000fea0003800000 */
.L_x_3:
[----:B------:R-:W-:Y:S01]  /*0340*/  ULDC UR4, c[0x0][0x580] ;  /* 0x0001600000047ab9 */ /* 0x000fe20000000800 */
[----:B------:R-:W-:Y:S01]  /*0350*/  MOV R0, 0x1 ;  /* 0x0000000100007802 */ /* 0x000fe20000000f00 */
[----:B------:R-:W-:Y:S01]  /*0360*/  UMOV UR5, URZ ;  /* 0x0000003f00057c82 */ /* 0x000fe20008000000 */
[----:B------:R-:W-:Y:S01]  /*0370*/  FSETP.NEU.AND P2, PT, RZ, UR4, PT ;  /* 0x00000004ff007c0b */ /* 0x000fe2000bf4d000 */
[----:B------:R-:W-:-:S12]  /*0380*/  UMOV UR4, URZ ;  /* 0x0000003f00047c82 */ /* 0x000fd80008000000 */
[----:B------:R-:W-:-:S05]  /*0390*/  VOTEU.ANY UP0, P2 ;  /* 0x00000000003f7886 */ /* 0x000fca0001000100 */
.L_x_2:
[----:B------:R-:W-:Y:S01]  /*03a0*/  ISETP.NE.U32.AND P2, PT, RZ, UR4, PT ;  /* 0x00000004ff007c0c */ /* 0x000fe2000bf45070 */
[----:B------:R-:W-:Y:S01]  /*03b0*/  UPLOP3.LUT UP1, UPT, UPT, UPT, UPT, 0x40, 0x0 ;  /* 0x000000000000789c */ /* 0x000fe20003f2e870 */
[----:B------:R-:W-:Y:S02]  /*03c0*/  ISETP.NE.AND.EX P3, PT, RZ, UR9, PT, P0 ;  /* 0x00000009ff007c0c */ /* 0x000fe4000bf65300 */
[----:B------:R-:W-:Y:S01]  /*03d0*/  ISETP.NE.AND.EX P0, PT, RZ, UR5, PT, P2 ;  /* 0x00000005ff007c0c */ /* 0x000fe2000bf05320 */
[----:B------:R-:W-:-:S12]  /*03e0*/  UP2UR UR48, UPR, URZ, 0x2 ;  /* 0x000000023f307883 */ /* 0x000fd80008000000 */
[----:B------:R-:W-:Y:S05]  /*03f0*/  @P0 BRA P3, `(.L_x_4) ;  /* 0x0000000000400947 */ /* 0x000fea0001800000 */
[----:B------:R-:W-:-:S04]  /*0400*/  ISETP.NE.U32.AND P0, PT, RZ, UR8, PT ;  /* 0x00000008ff007c0c */ /* 0x000fc8000bf05070 */
[----:B------:R-:W-:-:S13]  /*0410*/  ISETP.NE.AND.EX P0, PT, RZ, UR9, PT, P0 ;  /* 0x00000009ff007c0c */ /* 0x000fda000bf05300 */
[----:B------:R-:W-:Y:S05]  /*0420*/  @!P0 BRA `(.L_x_5) ;  /* 0x00000000002c8947 */ /* 0x000fea0003800000 */
[----:B------:R-:W-:Y:S01]  /*0430*/  PRMT R0, R0, 0x9910, RZ ;  /* 0x0000991000007816 */ /* 0x000fe200000000ff */
[----:B------:R-:W-:Y:S02]  /*0440*/  UISETP.NE.U32.AND UP1, UPT, UR4, URZ, UPT ;  /* 0x0000003f0400728c */ /* 0x000fe4000bf25070 */
[----:B------:R-:W-:Y:S01]  /*0450*/  USEL UR4, URZ, 0xffffffff, UP0 ;  /* 0xffffffff3f047887 */ /* 0x000fe20008000000 */
[----:B------:R-:W-:Y:S01]  /*0460*/  R2UR UR7, R0 ;  /* 0x00000000000772ca */ /* 0x000fe200000e0000 */
[----:B------:R-:W-:-:S12]  /*0470*/  UISETP.NE.AND.EX UP0, UPT, UR5, URZ, UPT, UP1 ;  /* 0x0000003f0500728c */ /* 0x000fd8000bf05310 */
[----:B------:R-:W-:-:S11]  /*0480*/  UISETP.NE.AND UP2, UPT, UR7, URZ, UPT ;  /* 0x0000003f0700728c */ /* 0x000fd6000bf45270 */
[----:B------:R-:W-:-:S04]  /*0490*/  @!UP2 USEL UR4, URZ, 0xffffffff, UP0 ;  /* 0xffffffff3f04a887 */ /* 0x000fc80008000000 */
[----:B------:R-:W-:-:S04]  /*04a0*/  ULOP3.LUT UR4, UR4, 0x1, URZ, 0xc0, !UPT ;  /* 0x0000000104047892 */ /* 0x000fc8000f8ec03f */
[----:B------:R-:W-:-:S04]  /*04b0*/  UISETP.EQ.U32.AND UP0, UPT, UR4, 0x1, UPT ;  /* 0x000000010400788c */ /* 0x000fc8000bf02070 */
[----:B------:R-:W-:Y:S01]  /*04c0*/  UP2UR UR48, UPR, URZ, 0x1 ;  /* 0x000000013f307883 */ /* 0x000fe20008000000 */
[----:B------:R-:W-:Y:S11]  /*04d0*/  BRA `(.L_x_4) ;  /* 0x0000000000087947 */ /* 0x000ff60003800000 */
.L_x_5:
[----:B------:R-:W-:-:S04]  /*04e0*/  UPLOP3.LUT UP0, UPT, UPT, UPT, UP0, 0x40, 0x0 ;  /* 0x000000000000789c */ /* 0x000fc80003f0e800 */
[----:B------:R-:W-:-:S12]  /*04f0*/  UP2UR UR48, UPR, URZ, 0x1 ;  /* 0x000000013f307883 */ /* 0x000fd80008000000 */
.L_x_4:
[----:B------:R-:W1:Y:S01]  /*0500*/  SHFL.IDX PT, R3, R4, RZ, 0x1f ;  /* 0x00001fff04037589 */ /* 0x000e6200000e0000 */
[----:B------:R-:W-:Y:S02]  /*0510*/  UISETP.NE.AND UP0, UPT, UR46, URZ, UPT ;  /* 0x0000003f2e00728c */ /* 0x000fe4000bf05270 */
[----:B------:R-:W-:Y:S02]  /*0520*/  UIADD3 UR9, UR6, -0x1, URZ ;  /* 0xffffffff06097890 */ /* 0x000fe4000fffe03f */
[----:B------:R-:W-:Y:S02]  /*0530*/  UP2UR UR47, UPR, URZ, 0x1 ;  /* 0x000000013f2f7883 */ /* 0x000fe40008000000 */
[----:B------:R-:W-:Y:S02]  /*0540*/  UISETP.EQ.OR UP0, UPT, UR46, 0x3, !UP0 ;  /* 0x000000032e00788c */ /* 0x000fe4000c702670 */
[----:B------:R-:W-:Y:S02]  /*0550*/  UISETP.GE.U32.AND UP1, UPT, UR9, 0x2, UPT ;  /* 0x000000020900788c */ /* 0x000fe4000bf26070 */
[----:B------:R-:W-:-:S04]  /*0560*/  UISETP.EQ.AND UP0, UPT, UR6, URZ, UP0 ;  /* 0x0000003f0600728c */ /* 0x000fc80008702270 */
[----:B------:R-:W-:Y:S02]  /*0570*/  USEL UR45, URZ, 0x1, !UP0 ;  /* 0x000000013f2d7887 */ /* 0x000fe4000c000000 */
[----:B------:R-:W-:Y:S02]  /*0580*/  UISETP.NE.AND UP0, UPT, UR6, URZ, UPT ;  /* 0x0000003f0600728c */ /* 0x000fe4000bf05270 */
[----:B------:R-:W-:Y:S01]  /*0590*/  USEL UR45, UR45, 0x2, UP1 ;  /* 0x000000022d2d7887 */ /* 0x000fe20008800000 */
[----:B-1----:R-:W-:-:S13]  /*05a0*/  ISETP.NE.AND P0, PT, R3, RZ, PT ;  /* 0x000000ff0300720c */ /* 0x002fda0003f05270 */
[----:B------:R-:W-:Y:S05]  /*05b0*/  @P0 BRA `(.L_x_6) ;  /* 0x0000000000840947 */ /* 0x000fea0003800000 */
[----:B------:R-:W-:Y:S01]  /*05c0*/  ELECT P0, URZ, PT ;  /* 0x00000000003f782f */ /* 0x000fe20003800000 */
[----:B------:R-:W-:-:S12]  /*05d0*/  BSSY B0, `(.L_x_6) ;  /* 0x000001f000007945 */ /* 0x000fd80003800000 */
[----:B------:R-:W-:Y:S05]  /*05e0*/  @!P0 BRA `(.L_x_7) ;  /* 0x0000000000748947 */ /* 0x000fea0003800000 */
[----:B------:R-:W1:Y:S01]  /*05f0*/  S2UR UR8, SR_CgaCtaId ;  /* 0x00000000000879c3 */ /* 0x000e620000008800 */
[----:B------:R-:W-:Y:S01]  /*0600*/  UMOV UR4, 0x400 ;  /* 0x0000040000047882 */ /* 0x000fe20000000000 */
[----:B------:R-:W-:Y:S01]  /*0610*/  UMOV UR5, 0x1 ;  /* 0x0000000100057882 */ /* 0x000fe20000000000 */
[----:B------:R-:W-:Y:S02]  /*0620*/  UMOV UR6, 0x4 ;  /* 0x0000000400067882 */ /* 0x000fe40000000000 */
[----:B------:R-:W-:-:S04]  /*0630*/  UIADD3 UR6, -UR6, 0x100000, URZ ;  /* 0x0010000006067890 */ /* 0x000fc8000fffe13f */
[----:B------:R-:W-:Y:S02]  /*0640*/  USHF.L.U32 UR7, UR6, 0xb, URZ ;  /* 0x0000000b06077899 */ /* 0x000fe4000800063f */
[----:B------:R-:W-:Y:S02]  /*0650*/  USHF.L.U32 UR6, UR6, 0x1, URZ ;  /* 0x0000000106067899 */ /* 0x000fe4000800063f */
[----:B-1----:R-:W-:Y:S02]  /*0660*/  ULEA UR8, UR8, UR4, 0x18 ;  /* 0x0000000408087291 */ /* 0x002fe4000f8ec03f */
[----:B------:R-:W-:-:S04]  /*0670*/  UIADD3 UR4, -UR5, 0x100000, URZ ;  /* 0x0010000005047890 */ /* 0x000fc8000fffe13f */
[----:B------:R-:W-:Y:S02]  /*0680*/  USHF.L.U32 UR5, UR4, 0xb, URZ ;  /* 0x0000000b04057899 */ /* 0x000fe4000800063f */
[----:B------:R-:W-:Y:S01]  /*0690*/  USHF.L.U32 UR4, UR4, 0x1, URZ ;  /* 0x0000000104047899 */ /* 0x000fe2000800063f */
[----:B------:R-:W1:Y:S11]  /*06a0*/  FENCE.VIEW.ASYNC.S ;  /* 0x00000000000073c6 */ /* 0x000e760000000000 */
[----:B-1----:R1:W2:Y:S01]  /*06b0*/  SYNCS.EXCH.64 URZ, [UR8], UR4 ;  /* 0x00000004083f75b2 */ /* 0x0022a20008000100 */
[----:B------:R1:W3:Y:S01]  /*06c0*/  SYNCS.EXCH.64 URZ, [UR8+0x40], UR6 ;  /* 0x00004006083f75b2 */ /* 0x0002e20008000100 */
[----:B------:R1:W4:Y:S01]  /*06d0*/  SYNCS.EXCH.64 URZ, [UR8+0x8], UR4 ;  /* 0x00000804083f75b2 */ /* 0x0003220008000100 */
[----:B------:R1:W1:Y:S01]  /*06e0*/  SYNCS.EXCH.64 URZ, [UR8+0x48], UR6 ;  /* 0x00004806083f75b2 */ /* 0x0002620008000100 */
        /* <DEDUP_REMOVED lines=12> */
[----:B------:R-:W-:Y:S01]  /*07b0*/  NOP ;  /* 0x0000000000007918 */ /* 0x000fe20000000000 */
.L_x_7:
[----:B-1----:R-:W-:Y:S05]  /*07c0*/  BSYNC B0 ;  /* 0x0000000000007941 */ /* 0x002fea0003800000 */
.L_x_6:
[----:B------:R-:W1:Y:S01]  /*07d0*/  S2UR UR10, SR_CTAID.X ;  /* 0x00000000000a79c3 */ /* 0x000e620000002500 */
[----:B------:R-:W5:Y:S01]  /*07e0*/  S2R R2, SR_CTAID.Y ;  /* 0x0000000000027919 */ /* 0x000f620000002600 */
[----:B------:R-:W-:Y:S01]  /*07f0*/  ULDC UR4, c[0x0][0x150] ;  /* 0x0000540000047ab9 */ /* 0x000fe20000000800 */
[----:B------:R-:W-:Y:S01]  /*0800*/  UISETP.EQ.AND UP2, UPT, UR46, 0x2, !UP0 ;  /* 0x000000022e00788c */ /* 0x000fe2000c742270 */
[----:B------:R-:W-:Y:S01]  /*0810*/  NOP ;  /* 0x0000000000007918 */ /* 0x000fe20000000000 */
[----:B------:R-:W2:Y:S02]  /*0820*/  SHFL.IDX PT, R7, R4, RZ, 0x1f ;  /* 0x00001fff04077589 */ /* 0x000ea400000e0000 */
[----:B------:R-:W-:Y:S01]  /*0830*/  USEL UR39, URZ, 0x1, !UP2 ;  /* 0x000000013f277887 */ /* 0x000fe2000d000000 */
[----:B------:R-:W3:Y:S03]  /*0840*/  LDC R6, c[0x0][0x144] ;  /* 0x00005100ff067b82 */ /* 0x000ee60000000800 */
[----:B------:R-:W-:Y:S01]  /*0850*/  USEL UR39, UR39, 0x2, UP1 ;  /* 0x0000000227277887 */ /* 0x000fe20008800000 */
[----:B-1----:R-:W-:-:S05]  /*0860*/  I2FP.F32.U32 R0, UR10 ;  /* 0x0000000a00007c45 */ /* 0x002fca0008201000 */
[----:B------:R-:W-:Y:S01]  /*0870*/  FMUL R5, R0, UR4 ;  /* 0x0000000400057c20 */ /* 0x000fe20008400000 */
[----:B--2---:R-:W-:Y:S01]  /*0880*/  ISETP.NE.AND P0, PT, R7, RZ, PT ;  /* 0x000000ff0700720c */ /* 0x004fe20003f05270 */
[----:B------:R-:W-:Y:S01]  /*0890*/  ULDC UR4, c[0x0][0x154] ;  /* 0x0000550000047ab9 */ /* 0x000fe20000000800 */
[----:B-----5:R-:W-:-:S03]  /*08a0*/  I2FP.F32.U32 R7, R2 ;  /* 0x0000000200077245 */ /* 0x020fc60000201000 */
[----:B------:R-:W1:Y:S02]  /*08b0*/  F2I.U32.TRUNC.NTZ R5, R5 ;  /* 0x0000000500057305 */ /* 0x000e64000020f000 */
[----:B------:R-:W-:Y:S01]  /*08c0*/  FMUL R10, R7, UR4 ;  /* 0x00000004070a7c20 */ /* 0x000fe20008400000 */
[----:B-1----:R-:W-:-:S04]  /*08d0*/  IMAD.MOV R9, RZ, RZ, -R5 ;  /* 0x000000ffff097224 */ /* 0x002fc800078e0a05 */
[----:B---3--:R-:W-:Y:S01]  /*08e0*/  IMAD R0, R6, R9, UR10 ;  /* 0x0000000a06007e24 */ /* 0x008fe2000f8e0209 */
[----:B------:R-:W-:Y:S06]  /*08f0*/  @P0 BRA `(.L_x_8) ;  /* 0x0000000000580947 */ /* 0x000fec0003800000 */
[----:B------:R-:W1:Y:S01]  /*0900*/  S2UR UR5, SR_CgaCtaId ;  /* 0x00000000000579c3 */ /* 0x000e620000008800 */
[----:B------:R-:W-:Y:S01]  /*0910*/  UMOV UR4, 0x400 ;  /* 0x0000040000047882 */ /* 0x000fe20000000000 */
[----:B------:R-:W-:Y:S01]  /*0920*/  UMOV UR6, 0x20 ;  /* 0x0000002000067882 */ /* 0x000fe20000000000 */
[----:B------:R-:W-:Y:S01]  /*0930*/  UMOV UR7, 0x100 ;  /* 0x0000010000077882 */ /* 0x000fe20000000000 */
[----:B------:R-:W-:Y:S01]  /*0940*/  ELECT P0, URZ, PT ;  /* 0x00000000003f782f */ /* 0x000fe20003800000 */
[----:B-1----:R-:W-:Y:S02]  /*0950*/  ULEA UR8, UR5, UR4, 0x18 ;  /* 0x0000000405087291 */ /* 0x002fe4000f8ec03f */
[----:B------:R-:W-:-:S04]  /*0960*/  UIADD3 UR4, -UR6, 0x100000, URZ ;  /* 0x0010000006047890 */ /* 0x000fc8000fffe13f */
[----:B------:R-:W-:Y:S02]  /*0970*/  USHF.L.U32 UR5, UR4, 0xb, URZ ;  /* 0x0000000b04057899 */ /* 0x000fe4000800063f */
[----:B------:R-:W-:Y:S02]  /*0980*/  USHF.L.U32 UR4, UR4, 0x1, URZ ;  /* 0x0000000104047899 */ /* 0x000fe4000800063f */
[----:B------:R-:W-:-:S04]  /*0990*/  UIADD3 UR6, -UR7, 0x100000, URZ ;  /* 0x0010000007067890 */ /* 0x000fc8000fffe13f */
[----:B------:R-:W-:Y:S02]  /*09a0*/  USHF.L.U32 UR7, UR6, 0xb, URZ ;  /* 0x0000000b06077899 */ /* 0x000fe4000800063f */
[----:B------:R-:W-:Y:S01]  /*09b0*/  USHF.L.U32 UR6, UR6, 0x1, URZ ;  /* 0x0000000106067899 */ /* 0x000fe2000800063f */
[----:B------:R-:W1:Y:S03]  /*09c0*/  FENCE.VIEW.ASYNC.S ;  /* 0x00000000000073c6 */ /* 0x000e660000000000 */
[----:B-1----:R1:W2:Y:S08]  /*09d0*/  SYNCS.EXCH.64 URZ, [UR8+0x80], UR4 ;  /* 0x00008004083f75b2 */ /* 0x0022b00008000100 */
[----:B------:R1:W3:Y:S01]  /*09e0*/  SYNCS.EXCH.64 URZ, [UR8+0xa0], UR6 ;  /* 0x0000a006083f75b2 */ /* 0x0002e20008000100 */
[----:B------:R1:W1:Y:S01]  /*09f0*/  SYNCS.EXCH.64 URZ, [UR8+0x88], UR4 ;  /* 0x00008804083f75b2 */ /* 0x0002620008000100 */
[----:B------:R1:W1:Y:S01]  /*0a00*/  SYNCS.EXCH.64 URZ, [UR8+0xa8], UR6 ;  /* 0x0000a806083f75b2 */ /* 0x0002620008000100 */
[----:B------:R1:W1:Y:S01]  /*0a10*/  SYNCS.EXCH.64 URZ, [UR8+0x90], UR4 ;  /* 0x00009004083f75b2 */ /* 0x0002620008000100 */
[----:B------:R1:W1:Y:S01]  /*0a20*/  SYNCS.EXCH.64 URZ, [UR8+0xb0], UR6 ;  /* 0x0000b006083f75b2 */ /* 0x0002620008000100 */
[----:B------:R1:W1:Y:S01]  /*0a30*/  SYNCS.EXCH.64 URZ, [UR8+0x98], UR4 ;  /* 0x00009804083f75b2 */ /* 0x0002620008000100 */
[----:B------:R1:W1:Y:S01]  /*0a40*/  SYNCS.EXCH.64 URZ, [UR8+0xb8], UR6 ;  /* 0x0000b806083f75b2 */ /* 0x0002620008000100 */
[----:B------:R-:W-:Y:S01]  /*0a50*/  NOP ;  /* 0x0000000000007918 */ /* 0x000fe20000000000 */
.L_x_8:
[----:B------:R-:W-:Y:S01]  /*0a60*/  SHF.R.S32.HI R5, RZ, 0x1f, R8 ;  /* 0x0000001fff057819 */ /* 0x000fe20000011408 */
[----:B------:R-:W5:Y:S01]  /*0a70*/  SHFL.IDX PT, R4, R4, RZ, 0x1f ;  /* 0x00001fff04047589 */ /* 0x000f6200000e0000 */
[----:B------:R-:W-:Y:S01]  /*0a80*/  ELECT P0, URZ, PT ;  /* 0x00000000003f782f */ /* 0x000fe20003800000 */
[----:B------:R-:W4:Y:S01]  /*0a90*/  LDC R11, c[0x0][0x148] ;  /* 0x00005200ff0b7b82 */ /* 0x000f220000000800 */
[----:B------:R-:W-:Y:S01]  /*0aa0*/  LEA.HI R5, R5, R8, RZ, 0x7 ;  /* 0x0000000805057211 */ /* 0x000fe200078f38ff */
[----:B------:R-:W2:Y:S01]  /*0ab0*/  F2I.U32.TRUNC.NTZ R10, R10 ;  /* 0x0000000a000a7305 */ /* 0x000ea2000020f000 */
[----:B-1----:R-:W-:Y:S01]  /*0ac0*/  UMOV UR4, 0x20 ;  /* 0x0000002000047882 */ /* 0x002fe20000000000 */
[----:B------:R-:W-:Y:S01]  /*0ad0*/  NOP ;  /* 0x0000000000007918 */ /* 0x000fe20000000000 */
[----:B------:R-:W-:-:S04]  /*0ae0*/  LOP3.LUT R5, R5, 0xffffff80, RZ, 0xc0, !PT ;  /* 0xffffff8005057812 */ /* 0x000fc800078ec0ff */
[----:B------:R-:W-:Y:S02]  /*0af0*/  IADD3 R5, -R5, R8, RZ ;  /* 0x0000000805057210 */ /* 0x000fe40007ffe1ff */
[----:B------:R-:W-:Y:S02]  /*0b00*/  SHF.R.S32.HI R8, RZ, 0x1f, R3 ;  /* 0x0000001fff087819 */ /* 0x000fe40000011403 */
[----:B------:R-:W-:Y:S02]  /*0b10*/  SHF.R.S32.HI R6, RZ, 0x1f, R5 ;  /* 0x0000001fff067819 */ /* 0x000fe40000011405 */
[----:B------:R-:W-:Y:S02]  /*0b20*/  LEA.HI R8, R8, R3, RZ, 0x2 ;  /* 0x0000000308087211 */ /* 0x000fe400078f10ff */
[----:B------:R-:W-:Y:S02]  /*0b30*/  LEA.HI R6, R6, R5, RZ, 0x3 ;  /* 0x0000000506067211 */ /* 0x000fe400078f18ff */
[----:B------:R-:W-:-:S02]  /*0b40*/  LOP3.LUT R8, R8, 0x3ffffffc, RZ, 0xc0, !PT ;  /* 0x3ffffffc08087812 */ /* 0x000fc400078ec0ff */
[--C-:B------:R-:W-:Y:S02]  /*0b50*/  SHF.R.S32.HI R7, RZ, 0x3, R6.reuse ;  /* 0x00000003ff077819 */ /* 0x100fe40000011406 */
[----:B------:R-:W-:Y:S01]  /*0b60*/  SHF.R.S32.HI R6, RZ, 0x1f, R6 ;  /* 0x0000001fff067819 */ /* 0x000fe20000011406 */
[----:B------:R-:W-:Y:S01]  /*0b70*/  IMAD.IADD R9, R3, 0x1, -R8 ;  /* 0x0000000103097824 */ /* 0x000fe200078e0a08 */
[----:B-----5:R-:W-:Y:S01]  /*0b80*/  ISETP.NE.OR P0, PT, R4, RZ, !P0 ;  /* 0x000000ff0400720c */ /* 0x020fe20004705670 */
[----:B------:R-:W1:Y:S01]  /*0b90*/  LDC R8, c[0x0][0x140] ;  /* 0x00005000ff087b82 */ /* 0x000e620000000800 */
[----:B------:R-:W-:Y:S02]  /*0ba0*/  LEA.HI R6, R6, R7, RZ, 0x2 ;  /* 0x0000000706067211 */ /* 0x000fe400078f10ff */
[----:B--2---:R-:W-:Y:S02]  /*0bb0*/  IADD3 R12, -R10, RZ, RZ ;  /* 0x000000ff0a0c7210 */ /* 0x004fe40007ffe1ff */
[----:B------:R-:W-:-:S04]  /*0bc0*/  LOP3.LUT R6, R6, 0xfffffffc, RZ, 0xc0, !PT ;  /* 0xfffffffc06067812 */ /* 0x000fc800078ec0ff */
[----:B------:R-:W-:-:S03]  /*0bd0*/  IADD3 R6, R7, -R6, RZ ;  /* 0x8000000607067210 */ /* 0x000fc60007ffe0ff */
[----:B------:R-:W-:Y:S01]  /*0be0*/  VOTEU.ALL UP1, P0 ;  /* 0x00000000003f7886 */ /* 0x000fe20000020000 */
[----:B------:R-:W-:Y:S01]  /*0bf0*/  VOTEU.ALL UP2, P0 ;  /* 0x00000000003f7886 */ /* 0x000fe20000040000 */
[----:B------:R-:W-:-:S03]  /*0c00*/  IMAD R6, R9, 0x4, R6 ;  /* 0x0000000409067824 */ /* 0x000fc600078e0206 */
[----:B------:R-:W2:Y:S01]  /*0c10*/  @!UP1 S2UR UR7, SR_CgaCtaId ;  /* 0x00000000000799c3 */ /* 0x000ea20000008800 */
[----:B------:R-:W-:Y:S01]  /*0c20*/  @!UP1 UMOV UR6, 0x400 ;  /* 0x0000040000069882 */ /* 0x000fe20000000000 */
[----:B------:R-:W-:Y:S01]  /*0c30*/  LEA.HI R4, R6, R6, RZ, 0x1 ;  /* 0x0000000606047211 */ /* 0x000fe200078f08ff */
[----:B------:R-:W-:-:S04]  /*0c40*/  @!UP1 UIADD3 UR4, -UR4, 0x100000, URZ ;  /* 0x0010000004049890 */ /* 0x000fc8000fffe13f */
[----:B------:R-:W-:Y:S02]  /*0c50*/  @!UP1 USHF.L.U32 UR5, UR4, 0xb, URZ ;  /* 0x0000000b04059899 */ /* 0x000fe4000800063f */
[----:B------:R-:W-:Y:S01]  /*0c60*/  @!UP1 USHF.L.U32 UR4, UR4, 0x1, URZ ;  /* 0x0000000104049899 */ /* 0x000fe2000800063f */
[----:B------:R-:W-:Y:S02]  /*0c70*/  LOP3.LUT R7, R4, 0xfffffffe, RZ, 0xc0, !PT ;  /* 0xfffffffe04077812 */ /* 0x000fe400078ec0ff */
[----:B-1----:R-:W-:Y:S02]  /*0c80*/  ISETP.EQ.U32.AND P4, PT, R8, 0x1, PT ;  /* 0x000000010800780c */ /* 0x002fe40003f82070 */
[----:B------:R-:W-:-:S04]  /*0c90*/  IADD3 R7, R6, -R7, RZ ;  /* 0x8000000706077210 */ /* 0x000fc80007ffe0ff */
[----:B------:R-:W-:Y:S01]  /*0ca0*/  ISETP.NE.AND P2, PT, R7, R0, PT ;  /* 0x000000000700720c */ /* 0x000fe20003f45270 */
[----:B------:R-:W-:-:S05]  /*0cb0*/  IMAD.SHL.U32 R7, R6, 0x4, RZ ;  /* 0x0000000406077824 */ /* 0x000fca00078e00ff */
[----:B------:R-:W-:Y:S01]  /*0cc0*/  LOP3.LUT R13, R6, 0xc, R7, 0x78, !PT ;  /* 0x0000000c060d7812 */ /* 0x000fe200078e7807 */
[----:B----4-:R-:W-:Y:S01]  /*0cd0*/  IMAD R7, R11, R12, R2 ;  /* 0x0000000c0b077224 */ /* 0x010fe200078e0202 */
[----:B--2---:R-:W-:-:S03]  /*0ce0*/  @!UP1 ULEA UR6, UR7, UR6, 0x18 ;  /* 0x0000000607069291 */ /* 0x004fc6000f8ec03f */
[----:B------:R1:W-:Y:S01]  /*0cf0*/  STL [R1+0xc0], R13 ;  /* 0x0000c00d01007387 */ /* 0x0003e20000100800 */
[----:B------:R-:W-:Y:S01]  /*0d00*/  VOTEU.ALL UP1, P0 ;  /* 0x00000000003f7886 */ /* 0x000fe20000020000 */
[----:B------:R-:W-:Y:S02]  /*0d10*/  @P2 LEA.HI R4, R13, R13, RZ, 0x1 ;  /* 0x0000000d0d042211 */ /* 0x000fe400078f08ff */
[----:B------:R-:W-:Y:S02]  /*0d20*/  LOP3.LUT P0, RZ, R5, 0x7, RZ, 0xc0, !PT ;  /* 0x0000000705ff7812 */ /* 0x000fe4000780c0ff */
[----:B------:R-:W-:Y:S02]  /*0d30*/  @P2 SHF.R.S32.HI R4, RZ, 0x1, R4 ;  /* 0x00000001ff042819 */ /* 0x000fe40000011404 */
[----:B------:R-:W-:Y:S02]  /*0d40*/  ISETP.LT.U32.AND P0, PT, R13, 0x2, !P0 ;  /* 0x000000020d00780c */ /* 0x000fe40004701070 */
[----:B------:R-:W-:Y:S01]  /*0d50*/  @P2 ISETP.NE.AND P3, PT, R4, R7, PT ;  /* 0x000000070400220c */ /* 0x000fe20003f65270 */
[----:B------:R-:W-:Y:S01]  /*0d60*/  IMAD.MOV.U32 R4, RZ, RZ, 0x1 ;  /* 0x00000001ff047424 */ /* 0x000fe200078e00ff */
[----:B------:R-:W-:Y:S01]  /*0d70*/  SEL R5, RZ, 0x1, !P0 ;  /* 0x00000001ff057807 */ /* 0x000fe20004000000 */
[----:B------:R-:W2:Y:S02]  /*0d80*/  FENCE.VIEW.ASYNC.S ;  /* 0x00000000000073c6 */ /* 0x000ea40000000000 */
[----:B--2---:R1:W2:Y:S01]  /*0d90*/  @!UP1 SYNCS.EXCH.64 URZ, [UR6+0xc0], UR4 ;  /* 0x0000c004063f95b2 */ /* 0x0042a20008000100 */
[----:B------:R-:W-:-:S04]  /*0da0*/  @P2 SEL R4, RZ, 0x1, P3 ;  /* 0x00000001ff042807 */ /* 0x000fc80001800000 */
[----:B------:R-:W-:-:S05]  /*0db0*/  LOP3.LUT R4, R4, R5, RZ, 0xc0, !PT ;  /* 0x0000000504047212 */ /* 0x000fca00078ec0ff */
[----:B------:R1:W-:Y:S01]  /*0dc0*/  STL [R1+0xbc], R4 ;  /* 0x0000bc0401007387 */ /* 0x0003e20000100800 */
[----:B------:R1:W4:Y:S01]  /*0dd0*/  @!UP2 SYNCS.EXCH.64 URZ, [UR6+0xc8], UR4 ;  /* 0x0000c804063fa5b2 */ /* 0x0003220008000100 */
[----:B------:R-:W-:Y:S01]  /*0de0*/  NOP ;  /* 0x0000000000007918 */ /* 0x000fe20000000000 */
[----:B------:R-:W-:Y:S05]  /*0df0*/  @!P4 BRA `(.L_x_9) ;  /* 0x000000000008c947 */ /* 0x000fea0003800000 */
[----:B--234-:R-:W-:Y:S01]  /*0e00*/  UCGABAR_ARV ;  /* 0x00000000000079c7 */ /* 0x01cfe20008000000 */
[----:B------:R-:W-:Y:S05]  /*0e10*/  BRA `(.L_x_10) ;  /* 0x0000000000047947 */ /* 0x000fea0003800000 */
.L_x_9:
[----:B--234-:R-:W-:Y:S01]  /*0e20*/  NOP ;  /* 0x0000000000007918 */ /* 0x01cfe20000000000 */
.L_x_10:
[----:B-1----:R-:W1:Y:S01]  /*0e30*/  LDC R4, c[0x0][0x904] ;  /* 0x00024100ff047b82 */ /* 0x002e620000000800 */
[----:B------:R-:W-:Y:S02]  /*0e40*/  MOV R5, RZ ;  /* 0x000000ff00057202 */ /* 0x000fe40000000f00 */
[----:B-1----:R-:W-:Y:S02]  /*0e50*/  ISETP.NE.AND P2, PT, R4, 0x1, PT ;  /* 0x000000010400780c */ /* 0x002fe40003f45270 */
[----:B------:R-:W-:-:S11]  /*0e60*/  MOV R4, UR10 ;  /* 0x0000000a00047c02 */ /* 0x000fd60008000f00 */
[----:B------:R-:W1:Y:S01]  /*0e70*/  @P2 LDC R7, c[0x0][0x10] ;  /* 0x00000400ff072b82 */ /* 0x000e620000000800 */
[----:B------:R-:W-:Y:S02]  /*0e80*/  @P2 IMAD.MOV.U32 R3, RZ, RZ, RZ ;  /* 0x000000ffff032224 */ /* 0x000fe400078e00ff */
[----:B------:R-:W-:-:S05]  /*0e90*/  @P2 IMAD.MOV.U32 R13, RZ, RZ, RZ ;  /* 0x000000ffff0d2224 */ /* 0x000fca00078e00ff */
[----:B------:R-:W2:Y:S01]  /*0ea0*/  @!P2 LDC R9, c[0x0][0xc] ;  /* 0x00000300ff09ab82 */ /* 0x000ea20000000800 */
[----:B------:R-:W-:Y:S01]  /*0eb0*/  ULDC UR4, c[0x0][0xc] ;  /* 0x0000030000047ab9 */ /* 0x000fe20000000800 */
[----:B------:R-:W-:Y:S01]  /*0ec0*/  ULDC UR5, c[0x0][0x10] ;  /* 0x0000040000057ab9 */ /* 0x000fe20000000800 */
[----:B------:R-:W-:Y:S01]  /*0ed0*/  ULDC UR6, c[0x0][0x14] ;  /* 0x0000050000067ab9 */ /* 0x000fe20000000800 */
[----:B------:R-:W-:-:S04]  /*0ee0*/  UIMAD.WIDE.U32 UR4, UR4, UR5, URZ ;  /* 0x00000005040472a5 */ /* 0x000fc8000f8e003f */
[----:B------:R-:W-:Y:S02]  /*0ef0*/  UIMAD.WIDE.U32 UR52, UR4, UR6, URZ ;  /* 0x00000006043472a5 */ /* 0x000fe4000f8e003f */
[----:B------:R-:W-:-:S04]  /*0f00*/  UIMAD UR38, UR5, UR6, URZ ;  /* 0x00000006052672a4 */ /* 0x000fc8000f8e023f */
[----:B------:R-:W-:Y:S01]  /*0f10*/  UIADD3 UR38, UR53, UR38, URZ ;  /* 0x0000002635267290 */ /* 0x000fe2000fffe03f */
[----:B-1----:R-:W-:-:S04]  /*0f20*/  @P2 IMAD.WIDE.U32 R6, R7, UR10, R2 ;  /* 0x0000000a07062c25 */ /* 0x002fc8000f8e0002 */
[----:B------:R-:W-:Y:S01]  /*0f30*/  @P2 IMAD.IADD R23, R7, 0x1, R13 ;  /* 0x0000000107172824 */ /* 0x000fe200078e020d */
[----:B------:R-:W-:Y:S01]  /*0f40*/  @P2 MOV R19, R6 ;  /* 0x0000000600132202 */ /* 0x000fe20000000f00 */
[----:B--2---:R-:W-:-:S04]  /*0f50*/  @!P2 IMAD.WIDE.U32 R4, R2, R9, R4 ;  /* 0x000000090204a225 */ /* 0x004fc800078e0004 */
[----:B------:R-:W-:Y:S01]  /*0f60*/  @!P2 IMAD.MOV.U32 R23, RZ, RZ, R5 ;  /* 0x000000ffff17a224 */ /* 0x000fe200078e0005 */
[----:B------:R-:W-:-:S05]  /*0f70*/  @!P2 MOV R19, R4 ;  /* 0x000000040013a202 */ /* 0x000fca0000000f00 */
[----:B------:R1:W-:Y:S04]  /*0f80*/  STL [R1+0xc4], R19 ;  /* 0x0000c41301007387 */ /* 0x0003e80000100800 */
[----:B------:R1:W-:Y:S01]  /*0f90*/  STL [R1+0xc8], R23 ;  /* 0x0000c81701007387 */ /* 0x0003e20000100800 */
[----:B------:R-:W-:Y:S05]  /*0fa0*/  @!P4 BRA `(.L_x_11) ;  /* 0x00000000000cc947 */ /* 0x000fea0003800000 */
[----:B------:R-:W-:Y:S01]  /*0fb0*/  UCGABAR_WAIT ;  /* 0x0000000000007dc7 */ /* 0x000fe20008000000 */
[----:B------:R-:W-:Y:S01]  /*0fc0*/  CCTL.IVALL ;  /* 0x00000000ff00798f */ /* 0x000fe20002000000 */
[----:B------:R-:W-:Y:S05]  /*0fd0*/  BRA `(.L_x_12) ;  /* 0x0000000000047947 */ /* 0x000fea0003800000 */
.L_x_11:
[----:B------:R-:W-:Y:S06]  /*0fe0*/  BAR.SYNC.DEFER_BLOCKING 0x0 ;  /* 0x0000000000007b1d */ /* 0x000fec0000010000 */
.L_x_12:
[----:B------:R-:W-:Y:S01]  /*0ff0*/  PLOP3.LUT P0, PT, PT, PT, UP0, 0x80, 0x0 ;  /* 0x000000000000781c */ /* 0x000fe20003f0f008 */
[----:B------:R-:W2:-:S12]  /*1000*/  S2UR UR37, SR_CgaCtaId ;  /* 0x00000000002579c3 */ /* 0x000e980000008800 */
[----:B------:R-:W-:Y:S05]  /*1010*/  @!P0 BRA `(.L_x_13) ;  /* 0x000000a800148947 */ /* 0x000fea0003800000 */
[----:B------:R-:W-:-:S06]  /*1020*/  UISETP.GT.U32.AND UP0, UPT, UR9, 0x1, UPT ;  /* 0x000000010900788c */ /* 0x000fcc000bf04070 */
[----:B------:R-:W-:-:S13]  /*1030*/  PLOP3.LUT P0, PT, PT, PT, UP0, 0x80, 0x0 ;  /* 0x000000000000781c */ /* 0x000fda0003f0f008 */
[----:B--2---:R-:W-:Y:S05]  /*1040*/  @P0 EXIT ;  /* 0x000000000000094d */ /* 0x004fea0003800000 */
[----:B------:R-:W-:Y:S01]  /*1050*/  PRMT R6, RZ, 0x7610, R6 ;  /* 0x00007610ff067816 */ /* 0x000fe20000000006 */
[----:B------:R-:W-:Y:S01]  /*1060*/  ULDC.64 UR4, c[0x0][0x8f8] ;  /* 0x00023e0000047ab9 */ /* 0x000fe20000000a00 */
[----:B------:R-:W-:Y:S01]  /*1070*/  UMOV UR41, 0xffffffff ;  /* 0xffffffff00297882 */ /* 0x000fe20000000000 */
[----:B------:R-:W-:Y:S01]  /*1080*/  ISETP.GE.U32.AND P0, PT, R19, UR4, PT ;  /* 0x0000000413007c0c */ /* 0x000fe2000bf06070 */
[----:B------:R-:W-:Y:S01]  /*1090*/  UMOV UR43, 0xffffffff ;  /* 0xffffffff002b7882 */ /* 0x000fe20000000000 */
[----:B------:R2:W-:Y:S01]  /*10a0*/  STL.S16 [R1+0xcc], R6 ;  /* 0x0000cc0601007387 */ /* 0x0005e20000100600 */
[----:B------:R-:W-:Y:S02]  /*10b0*/  MOV R4, 0xffffffff ;  /* 0xffffffff00047802 */ /* 0x000fe40000000f00 */
[----:B------:R-:W-:Y:S02]  /*10c0*/  ISETP.GE.U32.AND.EX P0, PT, R23, UR5, PT, P0 ;  /* 0x0000000517007c0c */ /* 0x000fe4000bf06100 */
[----:B------:R-:W-:-:S11]  /*10d0*/  PRMT R5, RZ, 0x7610, R5 ;  /* 0x00007610ff057816 */ /* 0x000fd60000000005 */
[----:B--2---:R-:W-:Y:S05]  /*10e0*/  @P0 BRA `(.L_x_14) ;  /* 0x0000000400340947 */ /* 0x004fea0003800000 */
[----:B------:R-:W2:Y:S01]  /*10f0*/  LDC.64 R14, c[0x0][0x8d0] ;  /* 0x00023400ff0e7b82 */ /* 0x000ea20000000a00 */
[----:B------:R-:W-:Y:S01]  /*1100*/  IMAD.MOV.U32 R4, RZ, RZ, R19 ;  /* 0x000000ffff047224 */ /* 0x000fe200078e0013 */
[----:B------:R-:W-:-:S06]  /*1110*/  MOV R5, R23 ;  /* 0x0000001700057202 */ /* 0x000fcc0000000f00 */
[----:B------:R-:W3:Y:S08]  /*1120*/  LDC R10, c[0x0][0x8d8] ;  /* 0x00023600ff0a7b82 */ /* 0x000ef00000000800 */
[----:B------:R-:W4:Y:S01]  /*1130*/  LDC.64 R16, c[0x0][0x8c8] ;  /* 0x00023200ff107b82 */ /* 0x000f220000000a00 */
[----:B--2---:R-:W-:-:S04]  /*1140*/  ISETP.NE.U32.AND P0, PT, R14, RZ, PT ;  /* 0x000000ff0e00720c */ /* 0x004fc80003f05070 */
[----:B------:R-:W-:-:S13]  /*1150*/  ISETP.NE.AND.EX P0, PT, R15, RZ, PT, P0 ;  /* 0x000000ff0f00720c */ /* 0x000fda0003f05300 */
[----:B---34-:R-:W-:Y:S05]  /*1160*/  @!P0 BRA `(.L_x_15) ;  /* 0x0000000000288947 */ /* 0x018fea0003800000 */
[----:B------:R-:W2:Y:S02]  /*1170*/  LDC R9, c[0x0][0x8dc] ;  /* 0x00023700ff097b82 */ /* 0x000ea40000000800 */
[----:B--2---:R-:W-:-:S05]  /*1180*/  IADD3 R9, P0, R19, R9, RZ ;  /* 0x0000000913097210 */ /* 0x004fca0007f1e0ff */
[----:B------:R-:W-:-:S04]  /*1190*/  IMAD.X R13, RZ, RZ, R23, P0 ;  /* 0x000000ffff0d7224 */ /* 0x000fc800000e0617 */
[----:B------:R-:W-:-:S04]  /*11a0*/  IMAD.WIDE.U32 R4, R13, R14, RZ ;  /* 0x0000000e0d047225 */ /* 0x000fc800078e00ff */
[----:B------:R-:W-:-:S04]  /*11b0*/  IMAD.WIDE.U32 R6, P0, R9, R15, R4 ;  /* 0x0000000f09067225 */ /* 0x000fc80007800004 */
[----:B------:R-:W-:Y:S01]  /*11c0*/  IMAD.WIDE.U32 R4, R9, R14, RZ ;  /* 0x0000000e09047225 */ /* 0x000fe200078e00ff */
[----:B------:R-:W-:-:S03]  /*11d0*/  IADD3.X R9, RZ, RZ, RZ, P0, !PT ;  /* 0x000000ffff097210 */ /* 0x000fc600007fe4ff */
[----:B------:R-:W-:Y:S01]  /*11e0*/  IMAD.MOV.U32 R8, RZ, RZ, R7 ;  /* 0x000000ffff087224 */ /* 0x000fe200078e0007 */
[----:B------:R-:W-:-:S05]  /*11f0*/  IADD3 RZ, P0, R5, R6, RZ ;  /* 0x0000000605ff7210 */ /* 0x000fca0007f1e0ff */
[----:B------:R-:W-:-:S08]  /*1200*/  IMAD.WIDE.U32.X R4, R13, R15, R8, P0 ;  /* 0x0000000f0d047225 */ /* 0x000fd000000e0408 */
.L_x_15:
[----:B------:R-:W2:Y:S01]  /*1210*/  LDC.64 R20, c[0x0][0x8e8] ;  /* 0x00023a00ff147b82 */ /* 0x000ea20000000a00 */
[-C--:B------:R-:W-:Y:S01]  /*1220*/  SHF.R.U64 R22, R4, R10.reuse, R5 ;  /* 0x0000000a04167219 */ /* 0x080fe20000001205 */
[----:B------:R-:W-:Y:S01]  /*1230*/  IMAD.MOV.U32 R4, RZ, RZ, R19 ;  /* 0x000000ffff047224 */ /* 0x000fe200078e0013 */
[----:B------:R-:W-:Y:S01]  /*1240*/  SHF.R.U32.HI R3, RZ, R10, R5 ;  /* 0x0000000aff037219 */ /* 0x000fe20000011605 */
[----:B------:R-:W-:Y:S01]  /*1250*/  IMAD R11, R11, R12, R2 ;  /* 0x0000000c0b0b7224 */ /* 0x000fe200078e0202 */
[----:B------:R-:W-:Y:S02]  /*1260*/  IADD3 R7, P0, RZ, -R22, RZ ;  /* 0x80000016ff077210 */ /* 0x000fe40007f1e0ff */
[----:B------:R-:W-:Y:S01]  /*1270*/  MOV R5, R23 ;  /* 0x0000001700057202 */ /* 0x000fe20000000f00 */
[----:B------:R-:W3:Y:S01]  /*1280*/  LDC R8, c[0x0][0x8c0] ;  /* 0x00023000ff087b82 */ /* 0x000ee20000000800 */
[----:B------:R-:W-:Y:S01]  /*1290*/  IADD3.X R3, RZ, ~R3, RZ, P0, !PT ;  /* 0x80000003ff037210 */ /* 0x000fe200007fe4ff */
[----:B-1----:R-:W-:-:S02]  /*12a0*/  IMAD.MOV.U32 R23, RZ, RZ, 0x1 ;  /* 0x00000001ff177424 */ /* 0x002fc400078e00ff */
[----:B------:R-:W-:-:S04]  /*12b0*/  IMAD.WIDE.U32 R4, R7, R16, R4 ;  /* 0x0000001007047225 */ /* 0x000fc800078e0004 */
[----:B------:R-:W1:Y:S01]  /*12c0*/  LDC R14, c[0x0][0x8b0] ;  /* 0x00022c00ff0e7b82 */ /* 0x000e620000000800 */
[----:B------:R-:W-:-:S04]  /*12d0*/  IMAD R6, R3, R16, RZ ;  /* 0x0000001003067224 */ /* 0x000fc800078e02ff */
[----:B------:R-:W-:-:S03]  /*12e0*/  IMAD R3, R7, R17, R6 ;  /* 0x0000001107037224 */ /* 0x000fc600078e0206 */
[----:B------:R-:W4:Y:S01]  /*12f0*/  LDC R18, c[0x0][0x900] ;  /* 0x00024000ff127b82 */ /* 0x000f220000000800 */
[----:B------:R-:W-:Y:S01]  /*1300*/  IMAD.IADD R3, R5, 0x1, R3 ;  /* 0x0000000105037824 */ /* 0x000fe200078e0203 */
[----:B--2---:R-:W-:Y:S02]  /*1310*/  ISETP.NE.U32.AND P0, PT, R20, RZ, PT ;  /* 0x000000ff1400720c */ /* 0x004fe40003f05070 */
[----:B------:R-:W-:Y:S02]  /*1320*/  MOV R5, 0xffffffff ;  /* 0xffffffff00057802 */ /* 0x000fe40000000f00 */
[----:B------:R-:W-:Y:S02]  /*1330*/  ISETP.NE.AND.EX P0, PT, R21, RZ, PT, P0 ;  /* 0x000000ff1500720c */ /* 0x000fe40003f05300 */
[----:B------:R-:W2:Y:S01]  /*1340*/  LDC R13, c[0x0][0x8a8] ;  /* 0x00022a00ff0d7b82 */ /* 0x000ea20000000800 */
[-CC-:B---3--:R-:W-:Y:S02]  /*1350*/  SHF.R.U64 R10, R4, R8.reuse, R3.reuse ;  /* 0x00000008040a7219 */ /* 0x188fe40000001203 */
[----:B------:R-:W-:-:S05]  /*1360*/  SHF.R.U32.HI R3, RZ, R8, R3 ;  /* 0x00000008ff037219 */ /* 0x000fca0000011603 */
[----:B------:R-:W3:Y:S01]  /*1370*/  LDC R15, c[0x0][0x8f0] ;  /* 0x00023c00ff0f7b82 */ /* 0x000ee20000000800 */
[-CC-:B-1----:R-:W-:Y:S02]  /*1380*/  SHF.R.U64 R19, R10, R14.reuse, R3.reuse ;  /* 0x0000000e0a137219 */ /* 0x182fe40000001203 */
[----:B------:R-:W-:-:S05]  /*1390*/  SHF.R.U32.HI R3, RZ, R14, R3 ;  /* 0x0000000eff037219 */ /* 0x000fca0000011603 */
[----:B------:R-:W1:Y:S01]  /*13a0*/  LDC R17, c[0x0][0x8e0] ;  /* 0x00023800ff117b82 */ /* 0x000e620000000800 */
[-C--:B----4-:R-:W-:Y:S02]  /*13b0*/  SHF.L.U32 R2, R5, R18.reuse, RZ ;  /* 0x0000001205027219 */ /* 0x090fe400000006ff */
[--C-:B------:R-:W-:Y:S02]  /*13c0*/  SHF.R.U64 R12, R19, R18, R3.reuse ;  /* 0x00000012130c7219 */ /* 0x100fe40000001203 */
[----:B------:R-:W-:Y:S02]  /*13d0*/  LOP3.LUT R8, RZ, R2, RZ, 0x33, !PT ;  /* 0x00000002ff087212 */ /* 0x000fe400078e33ff */
[----:B------:R-:W-:Y:S01]  /*13e0*/  SHF.R.U32.HI R3, RZ, R18, R3 ;  /* 0x00000012ff037219 */ /* 0x000fe20000011603 */
[----:B------:R-:W4:Y:S01]  /*13f0*/  LDC R16, c[0x0][0x8b8] ;  /* 0x00022e00ff107b82 */ /* 0x000f220000000800 */
[----:B------:R-:W-:Y:S01]  /*1400*/  MOV R2, R12 ;  /* 0x0000000c00027202 */ /* 0x000fe20000000f00 */
[----:B------:R-:W-:Y:S06]  /*1410*/  @!P0 BRA `(.L_x_16) ;  /* 0x0000000000288947 */ /* 0x000fec0003800000 */
[----:B------:R-:W5:Y:S02]  /*1420*/  LDC R7, c[0x0][0x8f4] ;  /* 0x00023d00ff077b82 */ /* 0x000f640000000800 */
[----:B-----5:R-:W-:-:S05]  /*1430*/  IADD3 R7, P0, R12, R7, RZ ;  /* 0x000000070c077210 */ /* 0x020fca0007f1e0ff */
        /* <DEDUP_REMOVED lines=8> */
.L_x_16:
[----:B---3--:R-:W-:Y:S02]  /*14c0*/  SHF.R.U64 R4, R2, R15, R3 ;  /* 0x0000000f02047219 */ /* 0x008fe40000001203 */
[----:B------:R-:W-:Y:S02]  /*14d0*/  SHF.L.U32 R2, R23, R18, RZ ;  /* 0x0000001217027219 */ /* 0x000fe400000006ff */
[----:B------:R-:W-:Y:S01]  /*14e0*/  LOP3.LUT R3, R19, R8, RZ, 0xc0, !PT ;  /* 0x0000000813037212 */ /* 0x000fe200078ec0ff */
[----:B------:R-:W-:Y:S01]  /*14f0*/  IMAD.MOV R6, RZ, RZ, -R4 ;  /* 0x000000ffff067224 */ /* 0x000fe200078e0a04 */
[----:B--2---:R-:W-:Y:S02]  /*1500*/  IADD3 R5, R13, -0x1, RZ ;  /* 0xffffffff0d057810 */ /* 0x004fe40007ffe0ff */
[----:B------:R-:W-:Y:S01]  /*1510*/  SEL R0, R0, R11, !P2 ;  /* 0x0000000b00007207 */ /* 0x000fe20005000000 */
[----:B------:R-:W-:Y:S01]  /*1520*/  IMAD R3, R2, R4, R3 ;  /* 0x0000000402037224 */ /* 0x000fe200078e0203 */
[----:B------:R-:W-:Y:S01]  /*1530*/  LOP3.LUT R5, R10, R5, RZ, 0xc0, !PT ;  /* 0x000000050a057212 */ /* 0x000fe200078ec0ff */
[----:B-1----:R-:W-:Y:S01]  /*1540*/  IMAD R2, R6, R17, R12 ;  /* 0x0000001106027224 */ /* 0x002fe200078e020c */
[----:B------:R-:W-:Y:S01]  /*1550*/  R2UR UR43, R22 ;  /* 0x00000000162b72ca */ /* 0x000fe200000e0000 */
[----:B----4-:R-:W-:-:S02]  /*1560*/  IMAD R0, R3, R16, R0 ;  /* 0x0000001003007224 */ /* 0x010fc400078e0200 */
[----:B------:R-:W-:Y:S01]  /*1570*/  IMAD R3, R2, R13, R5 ;  /* 0x0000000d02037224 */ /* 0x000fe200078e0205 */
[----:B------:R-:W-:-:S04]  /*1580*/  MOV R5, 0x1 ;  /* 0x0000000100057802 */ /* 0x000fc80000000f00 */
[----:B------:R-:W-:Y:S02]  /*1590*/  SEL R2, R3, R0, !P2 ;  /* 0x0000000003027207 */ /* 0x000fe40005000000 */
[----:B------:R-:W-:Y:S02]  /*15a0*/  SEL R4, R0, R3, !P2 ;  /* 0x0000000300047207 */ /* 0x000fe40005000000 */
[----:B------:R-:W-:-:S15]  /*15b0*/  R2UR UR41, R2 ;  /* 0x00000000022972ca */ /* 0x000fde00000e0000 */
.L_x_14:
[----:B------:R-:W-:-:S08]  /*15c0*/  NOP ;  /* 0x0000000000007918 */ /* 0x000fd00000000000 */
[----:B------:R-:W2:Y:S02]  /*15d0*/  USETMAXREG.TRY_ALLOC.CTAPOOL UP0, 0xe8 ;  /* 0x000000e8000079c8 */ /* 0x000ea40008000600 */
[----:B--2---:R-:W-:-:S13]  /*15e0*/  PLOP3.LUT P0, PT, PT, PT, UP0, 0x80, 0x0 ;  /* 0x000000000000781c */ /* 0x004fda0003f0f008 */
[----:B------:R-:W-:Y:S05]  /*15f0*/  @!P0 BRA `(.L_x_14) ;  /* 0xfffffffc00f08947 */ /* 0x000fea000383ffff */
[----:B------:R-:W-:Y:S02]  /*1600*/  ULDC.64 UR4, c[0x0][0x590] ;  /* 0x0001640000047ab9 */ /* 0x000fe40000000a00 */
[----:B------:R-:W-:-:S04]  /*1610*/  ISETP.NE.U32.AND P0, PT, RZ, UR4, PT ;  /* 0x00000004ff007c0c */ /* 0x000fc8000bf05070 */
[----:B------:R-:W-:-:S13]  /*1620*/  ISETP.NE.AND.EX P0, PT, RZ, UR5, PT, P0 ;  /* 0x00000005ff007c0c */ /* 0x000fda000bf05300 */
[----:B------:R-:W-:Y:S05]  /*1630*/  @P0 BRA `(.L_x_17) ;  /* 0x0000000000340947 */ /* 0x000fea0003800000 */
[----:B------:R-:W-:Y:S02]  /*1640*/  ULDC.64 UR4, c[0x0][0x588] ;  /* 0x0001620000047ab9 */ /* 0x000fe40000000a00 */
[----:B------:R-:W-:-:S04]  /*1650*/  ISETP.NE.U32.AND P0, PT, RZ, UR4, PT ;  /* 0x00000004ff007c0c */ /* 0x000fc8000bf05070 */
[----:B------:R-:W-:-:S13]  /*1660*/  ISETP.NE.AND.EX P0, PT, RZ, UR5, PT, P0 ;  /* 0x00000005ff007c0c */ /* 0x000fda000bf05300 */
[----:B------:R-:W-:Y:S05]  /*1670*/  @!P0 BRA `(.L_x_18) ;  /* 0x0000000000148947 */ /* 0x000fea0003800000 */
[----:B------:R-:W2:Y:S02]  /*1680*/  LDC.64 R16, c[0x0][0x588] ;  /* 0x00016200ff107b82 */ /* 0x000ea40000000a00 */
[----:B--2---:R2:W5:Y:S01]  /*1690*/  LDG.E R16, desc[UR54][R16.64] ;  /* 0x0000003610107981 */ /* 0x004562000c1e1900 */
[----:B------:R-:W-:-:S05]  /*16a0*/  IMAD.MOV.U32 R0, RZ, RZ, 0x1 ;  /* 0x00000001ff007424 */ /* 0x000fca00078e00ff */
[----:B------:R2:W-:Y:S01]  /*16b0*/  STL.S16 [R1+0xcc], R0 ;  /* 0x0000cc0001007387 */ /* 0x0005e20000100600 */
[----:B------:R-:W-:Y:S05]  /*16c0*/  BRA `(.L_x_17) ;  /* 0x0000000000107947 */ /* 0x000fea0003800000 */
.L_x_18:
[----:B------:R-:W-:Y:S01]  /*16d0*/  MOV R0, 0x1 ;  /* 0x0000000100007802 */ /* 0x000fe20000000f00 */
[----:B------:R-:W-:Y:S02]  /*16e0*/  ULDC UR4, c[0x0][0x580] ;  /* 0x0001600000047ab9 */ /* 0x000fe40000000800 */
[----:B------:R-:W-:Y:S02]  /*16f0*/  IMAD.U32 R16, RZ, RZ, UR4 ;  /* 0x00000004ff107e24 */ /* 0x000fe4000f8e00ff */
[----:B------:R3:W-:Y:S05]  /*1700*/  STL.S16 [R1+0xcc], R0 ;  /* 0x0000cc0001007387 */ /* 0x0007ea0000100600 */
.L_x_17:
        /* <DEDUP_REMOVED lines=8> */
[----:B------:R-:W4:Y:S02]  /*1790*/  LDC.64 R2, c[0x0][0x5a8] ;  /* 0x00016a00ff027b82 */ /* 0x000f240000000a00 */
[----:B----4-:R4:W5:Y:S01]  /*17a0*/  LDG.E R2, desc[UR54][R2.64] ;  /* 0x0000003602027981 */ /* 0x010962000c1e1900 */
[----:B------:R-:W-:Y:S05]  /*17b0*/  BRA `(.L_x_19) ;  /* 0x0000000000087947 */ /* 0x000fea0003800000 */
.L_x_20:
[----:B------:R-:W-:Y:S02]  /*17c0*/  ULDC UR4, c[0x0][0x5a0] ;  /* 0x0001680000047ab9 */ /* 0x000fe40000000800 */
[----:B------:R-:W-:-:S07]  /*17d0*/  MOV R2, UR4 ;  /* 0x0000000400027c02 */ /* 0x000fce0008000f00 */
.L_x_19:
[----:B------:R-:W-:-:S13]  /*17e0*/  LOP3.LUT P0, RZ, R5, 0xff, RZ, 0xc0, !PT ;  /* 0x000000ff05ff7812 */ /* 0x000fda000780c0ff */
[----:B------:R-:W-:Y:S05]  /*17f0*/  @!P0 EXIT ;  /* 0x000000000000894d */ /* 0x000fea0003800000 */
[----:B------:R1:W-:Y:S01]  /*1800*/  STL [R1+0xb8], RZ ;  /* 0x0000b8ff01007387 */ /* 0x0003e20000100800 */
[----:B------:R-:W-:Y:S01]  /*1810*/  ULDC UR4, c[0x0][0x28c] ;  /* 0x0000a30000047ab9 */ /* 0x000fe20000000800 */
[----:B------:R-:W-:Y:S02]  /*1820*/  ULOP3.LUT UR57, UR45, 0x1, URZ, 0xfc, !UPT ;  /* 0x000000012d397892 */ /* 0x000fe4000f8efc3f */
[----:B------:R1:W-:Y:S01]  /*1830*/  STL [R1+0xb4], RZ ;  /* 0x0000b4ff01007387 */ /* 0x0003e20000100800 */
[----:B------:R-:W-:Y:S02]  /*1840*/  UIADD3 UR4, UR4, 0x3f, URZ ;  /* 0x0000003f04047890 */ /* 0x000fe4000fffe03f */
[----:B------:R-:W-:Y:S02]  /*1850*/  ULOP3.LUT UR56, UR39, 0x1, URZ, 0xfc, !UPT ;  /* 0x0000000127387892 */ /* 0x000fe4000f8efc3f */
[----:B------:R-:W-:Y:S01]  /*1860*/  USHF.R.S32.HI UR5, URZ, 0x1f, UR4 ;  /* 0x0000001f3f057899 */ /* 0x000fe20008011404 */
[----:B------:R-:W-:Y:S01]  /*1870*/  ULDC.64 UR60, c[0x0][0x198] ;  /* 0x00006600003c7ab9 */ /* 0x000fe20000000a00 */
[----:B------:R-:W-:-:S02]  /*1880*/  UMOV UR49, URZ ;  /* 0x0000003f00317c82 */ /* 0x000fc40008000000 */
[----:B------:R-:W-:Y:S01]  /*1890*/  ULEA.HI UR5, UR5, UR4, URZ, 0x6 ;  /* 0x0000000405057291 */ /* 0x000fe2000f8f303f */
[----:B------:R-:W-:-:S03]  /*18a0*/  UMOV UR36, URZ ;  /* 0x0000003f00247c82 */ /* 0x000fc60008000000 */
[----:B-1----:R-:W-:-:S12]  /*18b0*/  USHF.R.S32.HI UR58, URZ, 0x6, UR5 ;  /* 0x000000063f3a7899 */ /* 0x002fd80008011405 */
.L_x_142:
[----:B-123--:R-:W1:Y:S01]  /*18c0*/  S2R R0, SR_TID.X ;  /* 0x0000000000007919 */ /* 0x00ee620000002100 */
[----:B------:R-:W2:Y:S01]  /*18d0*/  S2UR UR9, SR_CgaCtaId ;  /* 0x00000000000979c3 */ /* 0x000ea20000008800 */
[----:B------:R-:W-:Y:S01]  /*18e0*/  UMOV UR44, 0x400 ;  /* 0x00000400002c7882 */ /* 0x000fe20000000000 */
[----:B------:R-:W-:Y:S01]  /*18f0*/  UMOV UR4, URZ ;  /* 0x0000003f00047c82 */ /* 0x000fe20008000000 */
[----:B------:R-:W-:Y:S01]  /*1900*/  STL [R1+0xb0], RZ ;  /* 0x0000b0ff01007387 */ /* 0x000fe20000100800 */
[----:B------:R-:W-:Y:S01]  /*1910*/  UMOV UR8, URZ ;  /* 0x0000003f00087c82 */ /* 0x000fe20008000000 */
[----:B------:R-:W-:Y:S01]  /*1920*/  UMOV UR5, URZ ;  /* 0x0000003f00057c82 */ /* 0x000fe20008000000 */
[----:B------:R-:W-:Y:S01]  /*1930*/  UMOV UR10, UR36 ;  /* 0x00000024000a7c82 */ /* 0x000fe20008000000 */
[----:B------:R-:W-:Y:S01]  /*1940*/  STL [R1+0xac], RZ ;  /* 0x0000acff01007387 */ /* 0x000fe20000100800 */
[----:B----4-:R-:W3:Y:S01]  /*1950*/  LDC R3, c[0x0][0x28c] ;  /* 0x0000a300ff037b82 */ /* 0x010ee20000000800 */
[----:B------:R-:W-:Y:S01]  /*1960*/  CS2R R228, SRZ ;  /* 0x0000000000e47805 */ /* 0x000fe2000001ff00 */
[----:B------:R-:W-:Y:S01]  /*1970*/  IMAD.MOV.U32 R17, RZ, RZ, RZ ;  /* 0x000000ffff117224 */ /* 0x000fe200078e00ff */
[----:B------:R-:W-:Y:S01]  /*1980*/  STL [R1+0xa8], RZ ;  /* 0x0000a8ff01007387 */ /* 0x000fe20000100800 */
[----:B------:R-:W-:-:S02]  /*1990*/  CS2R R18, SRZ ;  /* 0x0000000000127805 */ /* 0x000fc4000001ff00 */
[----:B------:R-:W-:Y:S02]  /*19a0*/  CS2R R22, SRZ ;  /* 0x0000000000167805 */ /* 0x000fe4000001ff00 */
[----:B------:R-:W-:Y:S01]  /*19b0*/  CS2R R152, SRZ ;  /* 0x0000000000987805 */ /* 0x000fe2000001ff00 */
[----:B------:R-:W-:Y:S01]  /*19c0*/  STL [R1+0xa4], RZ ;  /* 0x0000a4ff01007387 */ /* 0x000fe20000100800 */
[----:B------:R-:W-:Y:S02]  /*19d0*/  CS2R R154, SRZ ;  /* 0x00000000009a7805 */ /* 0x000fe4000001ff00 */
[----:B------:R-:W-:Y:S02]  /*19e0*/  CS2R R156, SRZ ;  /* 0x00000000009c7805 */ /* 0x000fe4000001ff00 */
[----:B------:R-:W-:Y:S01]  /*19f0*/  CS2R R158, SRZ ;  /* 0x00000000009e7805 */ /* 0x000fe2000001ff00 */
[----:B------:R-:W-:Y:S01]  /*1a00*/  STL [R1+0xa0], RZ ;  /* 0x0000a0ff01007387 */ /* 0x000fe20000100800 */
[----:B------:R-:W-:-:S02]  /*1a10*/  CS2R R160, SRZ ;  /* 0x0000000000a07805 */ /* 0x000fc4000001ff00 */
[----:B------:R-:W-:Y:S02]  /*1a20*/  CS2R R162, SRZ ;  /* 0x0000000000a27805 */ /* 0x000fe4000001ff00 */
[----:B------:R-:W-:Y:S01]  /*1a30*/  CS2R R164, SRZ ;  /* 0x0000000000a47805 */ /* 0x000fe2000001ff00 */
[----:B------:R-:W-:Y:S01]  /*1a40*/  STL [R1+0x9c], RZ ;  /* 0x00009cff01007387 */ /* 0x000fe20000100800 */
[----:B--2---:R-:W-:Y:S01]  /*1a50*/  ULEA UR44, UR9, UR44, 0x18 ;  /* 0x0000002c092c7291 */ /* 0x004fe2000f8ec03f */
[----:B------:R-:W-:Y:S02]  /*1a60*/  CS2R R166, SRZ ;  /* 0x0000000000a67805 */ /* 0x000fe4000001ff00 */
[----:B------:R-:W-:Y:S01]  /*1a70*/  CS2R R168, SRZ ;  /* 0x0000000000a87805 */ /* 0x000fe2000001ff00 */
[----:B------:R-:W-:Y:S01]  /*1a80*/  STL [R1+0x98], RZ ;  /* 0x000098ff01007387 */ /* 0x000fe20000100800 */
[----:B------:R-:W-:Y:S02]  /*1a90*/  CS2R R170, SRZ ;  /* 0x0000000000aa7805 */ /* 0x000fe4000001ff00 */
[----:B------:R-:W-:-:S02]  /*1aa0*/  CS2R R172, SRZ ;  /* 0x0000000000ac7805 */ /* 0x000fc4000001ff00 */
[----:B------:R-:W-:Y:S02]  /*1ab0*/  CS2R R174, SRZ ;  /* 0x0000000000ae7805 */ /* 0x000fe4000001ff00 */
[----:B-1----:R-:W-:Y:S01]  /*1ac0*/  LOP3.LUT R0, R0, 0x80, RZ, 0xc0, !PT ;  /* 0x0000008000007812 */ /* 0x002fe200078ec0ff */
[----:B------:R-:W-:Y:S01]  /*1ad0*/  STL [R1+0x94], RZ ;  /* 0x000094ff01007387 */ /* 0x000fe20000100800 */
[----:B---3--:R-:W-:Y:S02]  /*1ae0*/  ISETP.GE.AND P0, PT, R3, 0x1, PT ;  /* 0x000000010300780c */ /* 0x008fe40003f06270 */
[----:B------:R-:W-:Y:S02]  /*1af0*/  CS2R R176, SRZ ;  /* 0x0000000000b07805 */ /* 0x000fe4000001ff00 */
[----:B------:R-:W-:Y:S01]  /*1b00*/  SHF.R.U32.HI R0, RZ, 0x7, R0 ;  /* 0x00000007ff007819 */ /* 0x000fe20000011600 */
        /* <DEDUP_REMOVED lines=8> */
[----:B------:R-:W1:Y:S01]  /*1b90*/  SHFL.IDX PT, R0, R0, RZ, 0x1f ;  /* 0x00001fff00007589 */ /* 0x000e6200000e0000 */
[----:B------:R-:W-:-:S02]  /*1ba0*/  CS2R R190, SRZ ;  /* 0x0000000000be7805 */ /* 0x000fc4000001ff00 */
[----:B------:R-:W-:Y:S02]  /*1bb0*/  CS2R R192, SRZ ;  /* 0x0000000000c07805 */ /* 0x000fe4000001ff00 */
[----:B------:R-:W-:Y:S01]  /*1bc0*/  CS2R R194, SRZ ;  /* 0x0000000000c27805 */ /* 0x000fe2000001ff00 */
[----:B------:R2:W-:Y:S01]  /*1bd0*/  STL [R1+0x88], RZ ;  /* 0x000088ff01007387 */ /* 0x0005e20000100800 */
[----:B------:R-:W-:Y:S02]  /*1be0*/  CS2R R196, SRZ ;  /* 0x0000000000c47805 */ /* 0x000fe4000001ff00 */
[----:B------:R-:W-:Y:S02]  /*1bf0*/  CS2R R198, SRZ ;  /* 0x0000000000c67805 */ /* 0x000fe4000001ff00 */
[----:B------:R-:W-:Y:S01]  /*1c00*/  CS2R R200, SRZ ;  /* 0x0000000000c87805 */ /* 0x000fe2000001ff00 */
[----:B------:R2:W-:Y:S01]  /*1c10*/  STL [R1+0x84], RZ ;  /* 0x000084ff01007387 */ /* 0x0005e20000100800 */
        /* <DEDUP_REMOVED lines=16> */
[----:B-1----:R-:W-:-:S02]  /*1d20*/  R2UR UR6, R0 ;  /* 0x00000000000672ca */ /* 0x002fc400000e0000 */
[----:B------:R-:W-:Y:S02]  /*1d30*/  CS2R R226, SRZ ;  /* 0x0000000000e27805 */ /* 0x000fe4000001ff00 */
[----:B------:R-:W-:Y:S01]  /*1d40*/  MOV R0, UR49 ;  /* 0x0000003100007c02 */ /* 0x000fe20008000f00 */
        /* <DEDUP_REMOVED lines=9> */
[----:B------:R-:W-:Y:S01]  /*1de0*/  CS2R R36, SRZ ;  /* 0x0000000000247805 */ /* 0x000fe2000001ff00 */
[----:B------:R-:W-:Y:S01]  /*1df0*/  ULEA.HI UR7, UR6, UR6, URZ, 0x1 ;  /* 0x0000000606077291 */ /* 0x000fe2000f8f083f */
[----:B------:R-:W-:Y:S01]  /*1e00*/  CS2R R38, SRZ ;  /* 0x0000000000267805 */ /* 0x000fe2000001ff00 */
[----:B------:R2:W-:Y:S01]  /*1e10*/  STL [R1+0x64], RZ ;  /* 0x000064ff01007387 */ /* 0x0005e20000100800 */
[----:B------:R-:W-:Y:S01]  /*1e20*/  CS2R R40, SRZ ;  /* 0x0000000000287805 */ /* 0x000fe2000001ff00 */
[----:B------:R-:W-:Y:S01]  /*1e30*/  ULOP3.LUT UR7, UR7, 0xffffe, URZ, 0xc0, !UPT ;  /* 0x000ffffe07077892 */ /* 0x000fe2000f8ec03f */
[----:B------:R-:W-:Y:S01]  /*1e40*/  CS2R R42, SRZ ;  /* 0x00000000002a7805 */ /* 0x000fe2000001ff00 */
[----:B------:R2:W-:Y:S01]  /*1e50*/  STL [R1+0x60], RZ ;  /* 0x000060ff01007387 */ /* 0x0005e20000100800 */
[----:B------:R-:W-:Y:S01]  /*1e60*/  CS2R R44, SRZ ;  /* 0x00000000002c7805 */ /* 0x000fe2000001ff00 */
[----:B------:R-:W-:Y:S01]  /*1e70*/  UIADD3 UR7, UR6, -UR7, URZ ;  /* 0x8000000706077290 */ /* 0x000fe2000fffe03f */
[----:B------:R-:W-:Y:S01]  /*1e80*/  CS2R R46, SRZ ;  /* 0x00000000002e7805 */ /* 0x000fe2000001ff00 */
[----:B------:R2:W-:Y:S01]  /*1e90*/  STL [R1+0x5c], RZ ;  /* 0x00005cff01007387 */ /* 0x0005e20000100800 */
[----:B------:R-:W-:Y:S01]  /*1ea0*/  CS2R R48, SRZ ;  /* 0x0000000000307805 */ /* 0x000fe2000001ff00 */
[----:B------:R-:W-:Y:S01]  /*1eb0*/  ULEA UR7, UR7, UR44, 0xc ;  /* 0x0000002c07077291 */ /* 0x000fe2000f8e603f */
[----:B------:R-:W-:Y:S01]  /*1ec0*/  CS2R R50, SRZ ;  /* 0x0000000000327805 */ /* 0x000fe2000001ff00 */
[----:B------:R2:W-:Y:S01]  /*1ed0*/  STL [R1+0x58], RZ ;  /* 0x000058ff01007387 */ /* 0x0005e20000100800 */
[----:B------:R-:W-:Y:S01]  /*1ee0*/  CS2R R52, SRZ ;  /* 0x0000000000347805 */ /* 0x000fe2000001ff00 */
[----:B------:R-:W-:Y:S01]  /*1ef0*/  UIADD3 UR7, UR7, 0x6200, URZ ;  /* 0x0000620007077890 */ /* 0x000fe2000fffe03f */
[----:B------:R-:W-:Y:S01]  /*1f00*/  CS2R R54, SRZ ;  /* 0x0000000000367805 */ /* 0x000fe2000001ff00 */
[----:B------:R2:W-:Y:S01]  /*1f10*/  STL [R1+0x54], RZ ;  /* 0x000054ff01007387 */ /* 0x0005e20000100800 */
[----:B------:R-:W-:Y:S01]  /*1f20*/  CS2R R56, SRZ ;  /* 0x0000000000387805 */ /* 0x000fe2000001ff00 */
[----:B------:R-:W-:Y:S01]  /*1f30*/  USHF.R.U32.HI UR7, URZ, 0x4, UR7 ;  /* 0x000000043f077899 */ /* 0x000fe20008011607 */
[----:B------:R-:W-:Y:S01]  /*1f40*/  CS2R R58, SRZ ;  /* 0x00000000003a7805 */ /* 0x000fe2000001ff00 */
[----:B------:R2:W-:Y:S01]  /*1f50*/  STL [R1+0x50], RZ ;  /* 0x000050ff01007387 */ /* 0x0005e20000100800 */
[----:B------:R-:W-:Y:S01]  /*1f60*/  CS2R R60, SRZ ;  /* 0x00000000003c7805 */ /* 0x000fe2000001ff00 */
[----:B------:R-:W-:Y:S01]  /*1f70*/  ULOP3.LUT UR9, UR7, 0x3fff, URZ, 0xc0, !UPT ;  /* 0x00003fff07097892 */ /* 0x000fe2000f8ec03f */
        /* <DEDUP_REMOVED lines=59> */
[----:B------:R-:W-:Y:S01]  /*2330*/  CS2R R150, SRZ ;  /* 0x0000000000967805 */ /* 0x000fe2000001ff00 */
[----:B------:R2:W-:Y:S04]  /*2340*/  STL [R1+0x10], RZ ;  /* 0x000010ff01007387 */ /* 0x0005e80000100800 */
[----:B------:R2:W-:Y:S04]  /*2350*/  STL [R1+0xc], RZ ;  /* 0x00000cff01007387 */ /* 0x0005e80000100800 */
[----:B------:R2:W-:Y:S04]  /*2360*/  STL [R1+0x8], RZ ;  /* 0x000008ff01007387 */ /* 0x0005e80000100800 */
[----:B------:R2:W-:Y:S04]  /*2370*/  STL [R1+0x4], RZ ;  /* 0x000004ff01007387 */ /* 0x0005e80000100800 */
[----:B------:R2:W-:Y:S01]  /*2380*/  STL [R1], RZ ;  /* 0x000000ff01007387 */ /* 0x0005e20000100800 */
[----:B------:R-:W-:Y:S05]  /*2390*/  @!P0 BRA `(.L_x_21) ;  /* 0x0000001000c88947 */ /* 0x000fea0003800000 */
[----:B------:R-:W-:-:S06]  /*23a0*/  UISETP.NE.AND UP0, UPT, UR57, 0x3, UPT ;  /* 0x000000033900788c */ /* 0x000fcc000bf05270 */
[----:B------:R-:W-:-:S13]  /*23b0*/  PLOP3.LUT P1, PT, PT, PT, UP0, 0x80, 0x0 ;  /* 0x000000000000781c */ /* 0x000fda0003f2f008 */
[----:B------:R-:W-:Y:S05]  /*23c0*/  @!P1 BRA `(.L_x_22) ;  /* 0x0000000000049947 */ /* 0x000fea0003800000 */
[----:B------:R-:W-:Y:S01]  /*23d0*/  BPT.TRAP 0x1 ;  /* 0x000000040000795c */ /* 0x000fe20000300000 */
.L_x_22:
[----:B------:R-:W-:Y:S01]  /*23e0*/  ULEA UR4, UR36, UR44, 0x3 ;  /* 0x0000002c24047291 */ /* 0x000fe2000f8e183f */
[----:B------:R-:W-:-:S05]  /*23f0*/  IMAD.U32 R0, RZ, RZ, UR49 ;  /* 0x00000031ff007e24 */ /* 0x000fca000f8e00ff */
[----:B------:R-:W-:-:S04]  /*2400*/  SHF.L.U32 R0, R0, 0x1f, RZ ;  /* 0x0000001f00007819 */ /* 0x000fc800000006ff */
[----:B------:R1:W3:Y:S01]  /*2410*/  SYNCS.PHASECHK.TRANS64.TRYWAIT P0, [UR4], R0 ;  /* 0x00000000ff0075a7 */ /* 0x0002e20008000144 */
[----:B------:R-:W-:Y:S05]  /*2420*/  @!P1 BRA `(.L_x_23) ;  /* 0x0000000000049947 */ /* 0x000fea0003800000 */
[----:B------:R-:W-:Y:S01]  /*2430*/  BPT.TRAP 0x1 ;  /* 0x000000040000795c */ /* 0x000fe20000300000 */
.L_x_23:
[----:B---3--:R-:W-:Y:S05]  /*2440*/  @P0 BRA `(.L_x_24) ;  /* 0x0000000000080947 */ /* 0x008fea0003800000 */
[----:B------:R-:W3:Y:S02]  /*2450*/  SYNCS.PHASECHK.TRANS64.TRYWAIT P0, [UR4], R0 ;  /* 0x00000000ff0075a7 */ /* 0x000ee40008000144 */
[----:B---3--:R-:W-:Y:S05]  /*2460*/  @!P0 BRA `(.L_x_25) ;  /* 0x000000c400848947 */ /* 0x008fea0003800000 */
.L_x_24:
[----:B------:R-:W-:Y:S01]  /*2470*/  UIADD3 UR4, UR44, 0x16200, URZ ;  /* 0x000162002c047890 */ /* 0x000fe2000fffe03f */
[----:B------:R-:W-:Y:S01]  /*2480*/  WARPGROUP.ARRIVE ;  /* 0x00000000000079c5 */ /* 0x000fe20000000000 */
[----:B------:R-:W-:Y:S01]  /*2490*/  ULOP3.LUT UR5, UR9, 0x10000, URZ, 0xfc, !UPT ;  /* 0x0001000009057892 */ /* 0x000fe2000f8efc3f */
[----:B------:R4:W-:Y:S01]  /*24a0*/  STL [R1+0xb0], RZ ;  /* 0x0000b0ff01007387 */ /* 0x0009e20000100800 */
[----:B------:R-:W-:Y:S01]  /*24b0*/  USHF.R.U32.HI UR4, URZ, 0x4, UR4 ;  /* 0x000000043f047899 */ /* 0x000fe20008011604 */
[----:B------:R-:W-:Y:S01]  /*24c0*/  CS2R R228, SRZ ;  /* 0x0000000000e47805 */ /* 0x000fe2000001ff00 */
[----:B------:R-:W-:Y:S01]  /*24d0*/  UMOV UR7, 0x80000020 ;  /* 0x8000002000077882 */ /* 0x000fe20000000000 */
[----:B------:R4:W-:Y:S01]  /*24e0*/  STL [R1+0xac], RZ ;  /* 0x0000acff01007387 */ /* 0x0009e20000100800 */
[----:B------:R-:W-:Y:S01]  /*24f0*/  ULOP3.LUT UR4, UR4, 0x3fff, URZ, 0xc0, !UPT ;  /* 0x00003fff04047892 */ /* 0x000fe2000f8ec03f */
[----:B------:R-:W-:Y:S01]  /*2500*/  MOV R17, RZ ;  /* 0x000000ff00117202 */ /* 0x000fe20000000f00 */
[----:B------:R-:W-:Y:S01]  /*2510*/  UMOV UR8, 0x2 ;  /* 0x0000000200087882 */ /* 0x000fe20000000000 */
[----:B------:R4:W-:Y:S01]  /*2520*/  STL [R1+0xa8], RZ ;  /* 0x0000a8ff01007387 */ /* 0x0009e20000100800 */
[----:B------:R-:W-:Y:S01]  /*2530*/  ULOP3.LUT UR6, UR4, 0x10000, URZ, 0xfc, !UPT ;  /* 0x0001000004067892 */ /* 0x000fe2000f8efc3f */
[----:B------:R-:W-:Y:S01]  /*2540*/  CS2R R18, SRZ ;  /* 0x0000000000127805 */ /* 0x000fe2000001ff00 */
[----:B------:R-:W-:Y:S01]  /*2550*/  ULEA UR4, UR36, UR5, 0x9 ;  /* 0x0000000524047291 */ /* 0x000fe2000f8e483f */
[----:B------:R4:W-:Y:S01]  /*2560*/  STL [R1+0xa4], RZ ;  /* 0x0000a4ff01007387 */ /* 0x0009e20000100800 */
[----:B------:R-:W-:Y:S01]  /*2570*/  ULEA UR6, UR36, UR6, 0xa ;  /* 0x0000000624067291 */ /* 0x000fe2000f8e503f */
[----:B------:R-:W-:Y:S01]  /*2580*/  CS2R R22, SRZ ;  /* 0x0000000000167805 */ /* 0x000fe2000001ff00 */
[----:B------:R-:W-:Y:S01]  /*2590*/  UMOV UR5, 0x80000020 ;  /* 0x8000002000057882 */ /* 0x000fe20000000000 */
[----:B------:R4:W-:Y:S01]  /*25a0*/  STL [R1+0xa0], RZ ;  /* 0x0000a0ff01007387 */ /* 0x0009e20000100800 */
[----:B------:R-:W-:-:S02]  /*25b0*/  CS2R R152, SRZ ;  /* 0x0000000000987805 */ /* 0x000fc4000001ff00 */
[----:B------:R-:W-:Y:S02]  /*25c0*/  CS2R R154, SRZ ;  /* 0x00000000009a7805 */ /* 0x000fe4000001ff00 */
[----:B------:R-:W-:Y:S01]  /*25d0*/  CS2R R156, SRZ ;  /* 0x00000000009c7805 */ /* 0x000fe2000001ff00 */
[----:B------:R4:W-:Y:S01]  /*25e0*/  STL [R1+0x9c], RZ ;  /* 0x00009cff01007387 */ /* 0x0009e20000100800 */
[----:B------:R-:W-:Y:S01]  /*25f0*/  CS2R R158, SRZ ;  /* 0x00000000009e7805 */ /* 0x000fe2000001ff00 */
[----:B------:R-:W-:Y:S01]  /*2600*/  QGMMA.64x256x32.F32.E4M3.E4M3 R24, gdesc[UR4], RZ, !UPT, gsb0 ;  /* 0x03e00000041879f3 */ /* 0x000fe2000c0008ff */
[----:B------:R-:W-:Y:S01]  /*2610*/  UIADD3 UR4, UR4, 0x2, URZ ;  /* 0x0000000204047890 */ /* 0x000fe2000fffe03f */
[----:B------:R4:W-:Y:S01]  /*2620*/  STL [R1+0x98], RZ ;  /* 0x000098ff01007387 */ /* 0x0009e20000100800 */
[----:B------:R-:W-:Y:S01]  /*2630*/  UIADD3 UR6, UR6, 0x2, URZ ;  /* 0x0000000206067890 */ /* 0x000fe2000fffe03f */
[----:B------:R-:W-:Y:S01]  /*2640*/  CS2R R160, SRZ ;  /* 0x0000000000a07805 */ /* 0x000fe2000001ff00 */
[----:B------:R-:W-:Y:S01]  /*2650*/  UMOV UR5, 0x80000020 ;  /* 0x8000002000057882 */ /* 0x000fe20000000000 */
[----:B------:R-:W-:Y:S01]  /*2660*/  UMOV UR7, 0x80000020 ;  /* 0x8000002000077882 */ /* 0x000fe20000000000 */
        /* <DEDUP_REMOVED lines=44> */
[----:B------:R4:W-:Y:S04]  /*2930*/  STL [R1+0x68], RZ ;  /* 0x000068ff01007387 */ /* 0x0009e80000100800 */
        /* <DEDUP_REMOVED lines=25> */
[----:B------:R4:W-:Y:S01]  /*2ad0*/  STL [R1], RZ ;  /* 0x000000ff01007387 */ /* 0x0009e20000100800 */
[----:B------:R-:W-:-:S02]  /*2ae0*/  WARPGROUP.DEPBAR.LE gsb0, 0x0 ;  /* 0x00008000000079c5 */ /* 0x000fc40000010000 */
[----:B------:R-:W-:-:S06]  /*2af0*/  WARPGROUP.ARRIVE ;  /* 0x00000000000079c5 */ /* 0x000fcc0000000000 */
[----:B------:R-:W-:Y:S01]  /*2b00*/  QGMMA.64x256x32.F32.E4M3.E4M3 R24, gdesc[UR4], R24, gsb0 ;  /* 0x03e00000041879f3 */ /* 0x000fe20008000818 */
[----:B------:R-:W-:Y:S02]  /*2b10*/  ULDC UR4, c[0x0][0x50c] ;  /* 0x0001430000047ab9 */ /* 0x000fe40000000800 */
[----:B------:R-:W-:-:S04]  /*2b20*/  UISETP.NE.AND UP0, UPT, UR4, 0x2, UPT ;  /* 0x000000020400788c */ /* 0x000fc8000bf05270 */
[----:B------:R-:W-:-:S06]  /*2b30*/  USEL UR4, URZ, 0x1, UP0 ;  /* 0x000000013f047887 */ /* 0x000fcc0008000000 */
[----:B------:R-:W-:Y:S01]  /*2b40*/  ISETP.NE.AND P0, PT, RZ, UR4, PT ;  /* 0x00000004ff007c0c */ /* 0x000fe2000bf05270 */
[----:B------:R-:W-:-:S12]  /*2b50*/  WARPGROUP.DEPBAR.LE gsb0, 0x0 ;  /* 0x00008000000079c5 */ /* 0x000fd80000010000 */
[----:B----4-:R-:W-:Y:S05]  /*2b60*/  @!P0 BRA `(.L_x_26) ;  /* 0x0000000800b88947 */ /* 0x010fea0003800000 */
[----:B------:R-:W-:Y:S01]  /*2b70*/  FADD R5, RZ, R107 ;  /* 0x0000006bff057221 */ /* 0x000fe20000000000 */
[----:B---3--:R-:W-:-:S01]  /*2b80*/  FADD R3, RZ, R108 ;  /* 0x0000006cff037221 */ /* 0x008fc20000000000 */
[----:B-1----:R-:W-:Y:S01]  /*2b90*/  FADD R0, RZ, R109 ;  /* 0x0000006dff007221 */ /* 0x002fe20000000000 */
[----:B------:R-:W-:-:S01]  /*2ba0*/  FADD R227, RZ, R24 ;  /* 0x00000018ffe37221 */ /* 0x000fc20000000000 */
[----:B------:R-:W-:Y:S01]  /*2bb0*/  FADD R226, RZ, R25 ;  /* 0x00000019ffe27221 */ /* 0x000fe20000000000 */
[----:B------:R1:W-:Y:S01]  /*2bc0*/  STL [R1], R5 ;  /* 0x0000000501007387 */ /* 0x0003e20000100800 */
[----:B------:R-:W-:-:S01]  /*2bd0*/  FADD R225, RZ, R26 ;  /* 0x0000001affe17221 */ /* 0x000fc20000000000 */
[----:B------:R-:W-:Y:S01]  /*2be0*/  FADD R224, RZ, R27 ;  /* 0x0000001bffe07221 */ /* 0x000fe20000000000 */
[----:B------:R-:W-:-:S01]  /*2bf0*/  FADD R223, RZ, R28 ;  /* 0x0000001cffdf7221 */ /* 0x000fc20000000000 */
[----:B------:R3:W-:Y:S01]  /*2c00*/  STL [R1+0x4], R3 ;  /* 0x0000040301007387 */ /* 0x0007e20000100800 */
[----:B------:R-:W-:-:S01]  /*2c10*/  FADD R222, RZ, R29 ;  /* 0x0000001dffde7221 */ /* 0x000fc20000000000 */
[----:B------:R-:W-:Y:S01]  /*2c20*/  FADD R221, RZ, R30 ;  /* 0x0000001effdd7221 */ /* 0x000fe20000000000 */
[----:B------:R-:W-:-:S01]  /*2c30*/  FADD R220, RZ, R31 ;  /* 0x0000001fffdc7221 */ /* 0x000fc20000000000 */
[----:B------:R4:W-:Y:S01]  /*2c40*/  STL [R1+0x8], R0 ;  /* 0x0000080001007387 */ /* 0x0009e20000100800 */
[----:B------:R-:W-:-:S01]  /*2c50*/  FADD R219, RZ, R32 ;  /* 0x00000020ffdb7221 */ /* 0x000fc20000000000 */
[----:B-1----:R-:W-:Y:S01]  /*2c60*/  FADD R5, RZ, R110 ;  /* 0x0000006eff057221 */ /* 0x002fe20000000000 */
[----:B------:R-:W-:-:S01]  /*2c70*/  FADD R218, RZ, R33 ;  /* 0x00000021ffda7221 */ /* 0x000fc20000000000 */
[----:B------:R-:W-:Y:S01]  /*2c80*/  FADD R217, RZ, R34 ;  /* 0x00000022ffd97221 */ /* 0x000fe20000000000 */
[----:B------:R-:W-:-:S01]  /*2c90*/  FADD R216, RZ, R35 ;  /* 0x00000023ffd87221 */ /* 0x000fc20000000000 */
[----:B---3--:R-:W-:Y:S01]  /*2ca0*/  FADD R3, RZ, R111 ;  /* 0x0000006fff037221 */ /* 0x008fe20000000000 */
[----:B------:R1:W-:Y:S01]  /*2cb0*/  STL [R1+0xc], R5 ;  /* 0x00000c0501007387 */ /* 0x0003e20000100800 */
[----:B------:R-:W-:-:S01]  /*2cc0*/  FADD R215, RZ, R36 ;  /* 0x00000024ffd77221 */ /* 0x000fc20000000000 */
[----:B------:R-:W-:Y:S01]  /*2cd0*/  FADD R214, RZ, R37 ;  /* 0x00000025ffd67221 */ /* 0x000fe20000000000 */
[----:B----4-:R-:W-:-:S01]  /*2ce0*/  FADD R0, RZ, R112 ;  /* 0x00000070ff007221 */ /* 0x010fc20000000000 */
        /* <DEDUP_REMOVED lines=90> */
[----:B------:R-:W-:Y:S01]  /*3290*/  FADD R159, RZ, R92 ;  /* 0x0000005cff9f7221 */ /* 0x000fe20000000000 */
[----:B------:R-:W-:-:S01]  /*32a0*/  FADD R158, RZ, R93 ;  /* 0x0000005dff9e7221 */ /* 0x000fc20000000000 */
[----:B------:R-:W-:Y:S01]  /*32b0*/  FADD R157, RZ, R94 ;  /* 0x0000005eff9d7221 */ /* 0x000fe20000000000 */
[----:B------:R-:W-:-:S01]  /*32c0*/  FADD R156, RZ, R95 ;  /* 0x0000005fff9c7221 */ /* 0x000fc20000000000 */
[----:B------:R3:W-:Y:S01]  /*32d0*/  STL [R1+0x5c], R0 ;  /* 0x00005c0001007387 */ /* 0x0007e20000100800 */
[----:B------:R-:W-:-:S01]  /*32e0*/  FADD R155, RZ, R96 ;  /* 0x00000060ff9b7221 */ /* 0x000fc20000000000 */
[----:B-1----:R-:W-:Y:S01]  /*32f0*/  FADD R5, RZ, R131 ;  /* 0x00000083ff057221 */ /* 0x002fe20000000000 */
[----:B------:R-:W-:-:S01]  /*3300*/  FADD R154, RZ, R97 ;  /* 0x00000061ff9a7221 */ /* 0x000fc20000000000 */
[----:B------:R1:W-:Y:S01]  /*3310*/  STL [R1+0x58], R3 ;  /* 0x0000580301007387 */ /* 0x0003e20000100800 */
[----:B------:R-:W-:-:S01]  /*3320*/  FADD R153, RZ, R98 ;  /* 0x00000062ff997221 */ /* 0x000fc20000000000 */
[----:B------:R-:W-:Y:S01]  /*3330*/  FADD R152, RZ, R99 ;  /* 0x00000063ff987221 */ /* 0x000fe20000000000 */
[----:B------:R-:W-:-:S01]  /*3340*/  FADD R23, RZ, R100 ;  /* 0x00000064ff177221 */ /* 0x000fc20000000000 */
[----:B------:R4:W-:Y:S01]  /*3350*/  STL [R1+0x60], R5 ;  /* 0x0000600501007387 */ /* 0x0009e20000100800 */
[----:B------:R-:W-:-:S01]  /*3360*/  FADD R22, RZ, R101 ;  /* 0x00000065ff167221 */ /* 0x000fc20000000000 */
[----:B---3--:R-:W-:Y:S01]  /*3370*/  FADD R0, RZ, R133 ;  /* 0x00000085ff007221 */ /* 0x008fe20000000000 */
[----:B------:R-:W-:-:S01]  /*3380*/  FADD R19, RZ, R102 ;  /* 0x00000066ff137221 */ /* 0x000fc20000000000 */
[----:B------:R-:W-:Y:S01]  /*3390*/  FADD R18, RZ, R103 ;  /* 0x00000067ff127221 */ /* 0x000fe20000000000 */
[----:B------:R-:W-:-:S01]  /*33a0*/  FADD R17, RZ, R104 ;  /* 0x00000068ff117221 */ /* 0x000fc20000000000 */
[----:B-1----:R-:W-:Y:S01]  /*33b0*/  FADD R3, RZ, R132 ;  /* 0x00000084ff037221 */ /* 0x002fe20000000000 */
[----:B------:R-:W-:-:S01]  /*33c0*/  FADD R228, RZ, R105 ;  /* 0x00000069ffe47221 */ /* 0x000fc20000000000 */
[----:B------:R-:W-:Y:S01]  /*33d0*/  FADD R229, RZ, R106 ;  /* 0x0000006affe57221 */ /* 0x000fe20000000000 */
[----:B------:R-:W-:Y:S01]  /*33e0*/  UMOV UR8, URZ ;  /* 0x0000003f00087c82 */ /* 0x000fe20008000000 */
[----:B----4-:R-:W-:Y:S01]  /*33f0*/  FADD R5, RZ, R134 ;  /* 0x00000086ff057221 */ /* 0x010fe20000000000 */
[----:B------:R1:W-:Y:S04]  /*3400*/  STL [R1+0x64], R3 ;  /* 0x0000640301007387 */ /* 0x0003e80000100800 */
[----:B------:R3:W-:Y:S04]  /*3410*/  STL [R1+0x68], R0 ;  /* 0x0000680001007387 */ /* 0x0007e80000100800 */
[----:B------:R4:W-:Y:S01]  /*3420*/  STL [R1+0x6c], R5 ;  /* 0x00006c0501007387 */ /* 0x0009e20000100800 */
[----:B-1----:R-:W-:-:S01]  /*3430*/  FADD R3, RZ, R135 ;  /* 0x00000087ff037221 */ /* 0x002fc20000000000 */
[----:B---3--:R-:W-:-:S04]  /*3440*/  FADD R0, RZ, R136 ;  /* 0x00000088ff007221 */ /* 0x008fc80000000000 */
[----:B------:R1:W-:Y:S01]  /*3450*/  STL [R1+0x70], R3 ;  /* 0x0000700301007387 */ /* 0x0003e20000100800 */
[----:B----4-:R-:W-:-:S03]  /*3460*/  FADD R5, RZ, R137 ;  /* 0x00000089ff057221 */ /* 0x010fc60000000000 */
        /* <DEDUP_REMOVED lines=28> */
[----:B------:R4:W-:Y:S04]  /*3630*/  STL [R1+0xac], R3 ;  /* 0x0000ac0301007387 */ /* 0x0009e80000100800 */
[----:B------:R4:W-:Y:S02]  /*3640*/  STL [R1+0xb0], R0 ;  /* 0x0000b00001007387 */ /* 0x0009e40000100800 */
.L_x_26:
[----:B------:R-:W-:-:S04]  /*3650*/  UIADD3 UR10, UR36, 0x1, URZ ;  /* 0x00000001240a7890 */ /* 0x000fc8000fffe03f */
[----:B------:R-:W-:-:S04]  /*3660*/  UISETP.NE.AND UP0, UPT, UR10, 0x8, UPT ;  /* 0x000000080a00788c */ /* 0x000fc8000bf05270 */
[----:B------:R-:W-:Y:S02]  /*3670*/  USEL UR5, URZ, 0x1, UP0 ;  /* 0x000000013f057887 */ /* 0x000fe40008000000 */
[----:B------:R-:W-:Y:S02]  /*3680*/  USEL UR10, UR10, URZ, UP0 ;  /* 0x0000003f0a0a7287 */ /* 0x000fe40008000000 */
[----:B------:R-:W-:-:S06]  /*3690*/  ULOP3.LUT UR5, UR49, UR5, URZ, 0x3c, !UPT ;  /* 0x0000000531057292 */ /* 0x000fcc000f8e3c3f */
[----:B-1-34-:R-:W-:Y:S01]  /*36a0*/  IMAD.U32 R0, RZ, RZ, UR5 ;  /* 0x00000005ff007e24 */ /* 0x01afe2000f8e00ff */
[----:B------:R-:W-:-:S06]  /*36b0*/  UMOV UR5, 0x1 ;  /* 0x0000000100057882 */ /* 0x000fcc0000000000 */
.L_x_21:
[----:B------:R-:W-:-:S04]  /*36c0*/  UISETP.LT.AND UP0, UPT, UR58, 0x1, UPT ;  /* 0x000000013a00788c */ /* 0x000fc8000bf01270 */
[----:B------:R-:W-:-:S04]  /*36d0*/  USEL UR6, UR58, 0x1, UP0 ;  /* 0x000000013a067887 */ /* 0x000fc80008000000 */
[----:B------:R-:W-:-:S04]  /*36e0*/  UIADD3 UR6, UR58, -UR6, URZ ;  /* 0x800000063a067290 */ /* 0x000fc8000fffe03f */
[----:B------:R-:W-:-:S06]  /*36f0*/  UISETP.GE.AND UP0, UPT, UR6, 0x1, UPT ;  /* 0x000000010600788c */ /* 0x000fcc000bf06270 */
[----:B------:R-:W-:-:S13]  /*3700*/  PLOP3.LUT P0, PT, PT, PT, UP0, 0x80, 0x0 ;  /* 0x000000000000781c */ /* 0x000fda0003f0f008 */
[----:B------:R-:W-:Y:S05]  /*3710*/  @!P0 BRA `(.L_x_27) ;  /* 0x00000010009c8947 */ /* 0x000fea0003800000 */
[----:B------:R-:W-:Y:S01]  /*3720*/  UMOV UR11, UR6 ;  /* 0x00000006000b7c82 */ /* 0x000fe20008000000 */
[----:B------:R-:W-:Y:S01]  /*3730*/  UMOV UR12, UR36 ;  /* 0x00000024000c7c82 */ /* 0x000fe20008000000 */
[----:B------:R-:W-:-:S05]  /*3740*/  ULDC UR13, c[0x0][0x50c] ;  /* 0x00014300000d7ab9 */ /* 0x000fca0000000800 */
.L_x_35:
[----:B------:R-:W-:-:S06]  /*3750*/  UISETP.NE.AND UP0, UPT, UR57, 0x3, UPT ;  /* 0x000000033900788c */ /* 0x000fcc000bf05270 */
[----:B------:R-:W-:-:S13]  /*3760*/  PLOP3.LUT P1, PT, PT, PT, UP0, 0x80, 0x0 ;  /* 0x000000000000781c */ /* 0x000fda0003f2f008 */
[----:B------:R-:W-:Y:S05]  /*3770*/  @!P1 BRA `(.L_x_28) ;  /* 0x0000000000049947 */ /* 0x000fea0003800000 */
[----:B------:R-:W-:Y:S01]  /*3780*/  BPT.TRAP 0x1 ;  /* 0x000000040000795c */ /* 0x000fe20000300000 */
.L_x_28:
[----:B------:R-:W-:Y:S01]  /*3790*/  ULEA UR6, UR10, UR44, 0x3 ;  /* 0x0000002c0a067291 */ /* 0x000fe2000f8e183f */
[----:B------:R-:W-:-:S08]  /*37a0*/  SHF.L.U32 R3, R0, 0x1f, RZ ;  /* 0x0000001f00037819 */ /* 0x000fd000000006ff */
[----:B------:R1:W3:Y:S01]  /*37b0*/  SYNCS.PHASECHK.TRANS64.TRYWAIT P0, [UR6], R3 ;  /* 0x00000003ff0075a7 */ /* 0x0002e20008000146 */
[----:B------:R-:W-:Y:S05]  /*37c0*/  @!P1 BRA `(.L_x_29) ;  /* 0x0000000000049947 */ /* 0x000fea0003800000 */
[----:B------:R-:W-:Y:S01]  /*37d0*/  BPT.TRAP 0x1 ;  /* 0x000000040000795c */ /* 0x000fe20000300000 */
.L_x_29:
[----:B---3--:R-:W-:Y:S05]  /*37e0*/  @P0 BRA `(.L_x_30) ;  /* 0x0000000000080947 */ /* 0x008fea0003800000 */
[----:B------:R-:W3:Y:S02]  /*37f0*/  SYNCS.PHASECHK.TRANS64.TRYWAIT P0, [UR6], R3 ;  /* 0x00000003ff0075a7 */ /* 0x000ee40008000146 */
[----:B---3--:R-:W-:Y:S05]  /*3800*/  @!P0 BRA `(.L_x_31) ;  /* 0x000000b000b48947 */ /* 0x008fea0003800000 */
.L_x_30:
[----:B------:R-:W-:Y:S01]  /*3810*/  UIADD3 UR6, UR44, 0x16200, URZ ;  /* 0x000162002c067890 */ /* 0x000fe2000fffe03f */
[----:B------:R-:W-:Y:S01]  /*3820*/  WARPGROUP.ARRIVE ;  /* 0x00000000000079c5 */ /* 0x000fe20000000000 */
[----:B------:R-:W-:Y:S02]  /*3830*/  UISETP.NE.AND UP0, UPT, UR4, URZ, UPT ;  /* 0x0000003f0400728c */ /* 0x000fe4000bf05270 */
[----:B------:R-:W-:Y:S02]  /*3840*/  USHF.R.U32.HI UR6, URZ, 0x4, UR6 ;  /* 0x000000043f067899 */ /* 0x000fe40008011606 */
[----:B------:R-:W-:Y:S02]  /*3850*/  USEL UR5, UR5, URZ, !UP0 ;  /* 0x0000003f05057287 */ /* 0x000fe4000c000000 */
[----:B------:R-:W-:Y:S02]  /*3860*/  ULOP3.LUT UR6, UR6, 0x3fff, URZ, 0xc0, !UPT ;  /* 0x00003fff06067892 */ /* 0x000fe4000f8ec03f */
[----:B------:R-:W-:-:S02]  /*3870*/  ULOP3.LUT UR4, UR9, 0x10000, URZ, 0xfc, !UPT ;  /* 0x0001000009047892 */ /* 0x000fc4000f8efc3f */
[----:B------:R-:W-:Y:S02]  /*3880*/  ULOP3.LUT UR6, UR6, 0x10000, URZ, 0xfc, !UPT ;  /* 0x0001000006067892 */ /* 0x000fe4000f8efc3f */
[----:B------:R-:W-:Y:S02]  /*3890*/  UISETP.NE.U32.AND UP0, UPT, UR5, URZ, UPT ;  /* 0x0000003f0500728c */ /* 0x000fe4000bf05070 */
[----:B------:R-:W-:Y:S02]  /*38a0*/  ULEA UR4, UR10, UR4, 0x9 ;  /* 0x000000040a047291 */ /* 0x000fe4000f8e483f */
[----:B------:R-:W-:Y:S01]  /*38b0*/  ULEA UR6, UR10, UR6, 0xa ;  /* 0x000000060a067291 */ /* 0x000fe2000f8e503f */
[----:B------:R-:W-:Y:S01]  /*38c0*/  UMOV UR5, 0x80000020 ;  /* 0x8000002000057882 */ /* 0x000fe20000000000 */
[----:B------:R-:W-:Y:S01]  /*38d0*/  UMOV UR7, 0x80000020 ;  /* 0x8000002000077882 */ /* 0x000fe20000000000 */
[----:B------:R-:W-:-:S06]  /*38e0*/  UIADD3 UR8, UR8, 0x2, URZ ;  /* 0x0000000208087890 */ /* 0x000fcc000fffe03f */
[----:B------:R-:W-:Y:S01]  /*38f0*/  QGMMA.64x256x32.F32.E4M3.E4M3 R24, gdesc[UR4], R24, UP0, gsb0 ;  /* 0x03e00000041879f3 */ /* 0x000fe2000b800818 */
[----:B------:R-:W-:Y:S02]  /*3900*/  UIADD3 UR4, UR4, 0x2, URZ ;  /* 0x0000000204047890 */ /* 0x000fe4000fffe03f */
[----:B------:R-:W-:Y:S01]  /*3910*/  UIADD3 UR6, UR6, 0x2, URZ ;  /* 0x0000000206067890 */ /* 0x000fe2000fffe03f */
[----:B------:R-:W-:Y:S01]  /*3920*/  UMOV UR5, 0x80000020 ;  /* 0x8000002000057882 */ /* 0x000fe20000000000 */
[----:B------:R-:W-:Y:S01]  /*3930*/  UMOV UR7, 0x80000020 ;  /* 0x8000002000077882 */ /* 0x000fe20000000000 */
[----:B------:R-:W-:Y:S01]  /*3940*/  UISETP.NE.AND UP0, UPT, UR8, UR13, UPT ;  /* 0x0000000d0800728c */ /* 0x000fe2000bf05270 */
[----:B------:R-:W-:Y:S02]  /*3950*/  WARPGROUP.DEPBAR.LE gsb0, 0x0 ;  /* 0x00008000000079c5 */ /* 0x000fe40000010000 */
[----:B------:R-:W-:-:S15]  /*3960*/  WARPGROUP.ARRIVE ;  /* 0x00000000000079c5 */ /* 0x000fde0000000000 */
[----:B------:R-:W-:-:S04]  /*3970*/  NOP ;  /* 0x0000000000007918 */ /* 0x000fc80000000000 */
[----:B------:R-:W-:Y:S01]  /*3980*/  QGMMA.64x256x32.F32.E4M3.E4M3 R24, gdesc[UR4], R24, gsb0 ;  /* 0x03e00000041879f3 */ /* 0x000fe20008000818 */
[----:B------:R-:W-:-:S06]  /*3990*/  USEL UR4, URZ, 0x1, UP0 ;  /* 0x000000013f047887 */ /* 0x000fcc0008000000 */
[----:B------:R-:W-:Y:S01]  /*39a0*/  ISETP.NE.AND P0, PT, RZ, UR4, PT ;  /* 0x00000004ff007c0c */ /* 0x000fe2000bf05270 */
[----:B------:R-:W-:-:S12]  /*39b0*/  WARPGROUP.DEPBAR.LE gsb0, 0x0 ;  /* 0x00008000000079c5 */ /* 0x000fd80000010000 */
[----:B------:R-:W-:Y:S05]  /*39c0*/  @!P0 BRA `(.L_x_32) ;  /* 0x0000000c00848947 */ /* 0x000fea0003800000 */
[----:B------:R-:W4:Y:S04]  /*39d0*/  LDL.LU R15, [R1] ;  /* 0x00000000010f7983 */ /* 0x000f280000300800 */
[----:B------:R-:W2:Y:S04]  /*39e0*/  LDL.LU R14, [R1+0x4] ;  /* 0x00000400010e7983 */ /* 0x000ea80000300800 */
        /* <DEDUP_REMOVED lines=8> */
[----:B---3--:R-:W3:Y:S01]  /*3a70*/  LDL.LU R5, [R1+0x28] ;  /* 0x0000280001057983 */ /* 0x008ee20000300800 */
[----:B------:R-:W-:-:S01]  /*3a80*/  FADD R227, R24, R227 ;  /* 0x000000e318e37221 */ /* 0x000fc20000000000 */
[----:B------:R-:W-:Y:S01]  /*3a90*/  FADD R226, R25, R226 ;  /* 0x000000e219e27221 */ /* 0x000fe20000000000 */
[----:B------:R-:W-:-:S01]  /*3aa0*/  FADD R225, R26, R225 ;  /* 0x000000e11ae17221 */ /* 0x000fc20000000000 */
[----:B------:R-:W-:Y:S01]  /*3ab0*/  STL [R1+0xd8], R4 ;  /* 0x0000d80401007387 */ /* 0x000fe20000100800 */
[----:B------:R-:W-:-:S01]  /*3ac0*/  FADD R224, R27, R224 ;  /* 0x000000e01be07221 */ /* 0x000fc20000000000 */
[----:B------:R-:W-:Y:S01]  /*3ad0*/  FADD R223, R28, R223 ;  /* 0x000000df1cdf7221 */ /* 0x000fe20000000000 */
[----:B------:R-:W-:-:S01]  /*3ae0*/  FADD R222, R29, R222 ;  /* 0x000000de1dde7221 */ /* 0x000fc20000000000 */
[----:B-----5:R-:W-:Y:S01]  /*3af0*/  STL [R1+0xd4], R2 ;  /* 0x0000d40201007387 */ /* 0x020fe20000100800 */
[----:B------:R-:W-:-:S01]  /*3b00*/  FADD R221, R30, R221 ;  /* 0x000000dd1edd7221 */ /* 0x000fc20000000000 */
[----:B------:R-:W-:Y:S01]  /*3b10*/  FADD R220, R31, R220 ;  /* 0x000000dc1fdc7221 */ /* 0x000fe20000000000 */
[----:B------:R-:W-:-:S01]  /*3b20*/  FADD R219, R32, R219 ;  /* 0x000000db20db7221 */ /* 0x000fc20000000000 */
[----:B------:R-:W-:Y:S01]  /*3b30*/  STL [R1+0xd0], R0 ;  /* 0x0000d00001007387 */ /* 0x000fe20000100800 */
[----:B------:R-:W-:-:S01]  /*3b40*/  FADD R218, R33, R218 ;  /* 0x000000da21da7221 */ /* 0x000fc20000000000 */
[----:B------:R-:W-:Y:S01]  /*3b50*/  FADD R217, R34, R217 ;  /* 0x000000d922d97221 */ /* 0x000fe20000000000 */
        /* <DEDUP_REMOVED lines=72> */
[----:B----4-:R-:W-:-:S01]  /*3fe0*/  FADD R15, R107, R15 ;  /* 0x0000000f6b0f7221 */ /* 0x010fc20000000000 */
[----:B--2---:R-:W-:-:S04]  /*3ff0*/  FADD R14, R108, R14 ;  /* 0x0000000e6c0e7221 */ /* 0x004fc80000000000 */
[----:B------:R2:W-:Y:S01]  /*4000*/  STL [R1], R15 ;  /* 0x0000000f01007387 */ /* 0x0005e20000100800 */
[----:B------:R-:W-:-:S03]  /*4010*/  FADD R13, R109, R13 ;  /* 0x0000000d6d0d7221 */ /* 0x000fc60000000000 */
[----:B------:R4:W-:Y:S01]  /*4020*/  STL [R1+0x4], R14 ;  /* 0x0000040e01007387 */ /* 0x0009e20000100800 */
        /* <DEDUP_REMOVED lines=13> */
[----:B------:R-:W4:Y:S01]  /*4100*/  LDL.LU R21, [R1+0x2c] ;  /* 0x00002c0001157983 */ /* 0x000f220000300800 */
[----:B---3--:R-:W-:-:S03]  /*4110*/  FADD R5, R117, R5 ;  /* 0x0000000575057221 */ /* 0x008fc60000000000 */
[----:B------:R3:W-:Y:S04]  /*4120*/  STL [R1+0x20], R7 ;  /* 0x0000200701007387 */ /* 0x0007e80000100800 */
[----:B------:R-:W3:Y:S04]  /*4130*/  LDL.LU R20, [R1+0x30] ;  /* 0x0000300001147983 */ /* 0x000ee80000300800 */
[----:B------:R3:W-:Y:S04]  /*4140*/  STL [R1+0x24], R6 ;  /* 0x0000240601007387 */ /* 0x0007e80000100800 */
[----:B--2---:R-:W2:Y:S04]  /*4150*/  LDL.LU R15, [R1+0x34] ;  /* 0x00003400010f7983 */ /* 0x004ea80000300800 */
[----:B------:R3:W-:Y:S04]  /*4160*/  STL [R1+0x28], R5 ;  /* 0x0000280501007387 */ /* 0x0007e80000100800 */
[----:B----4-:R-:W4:Y:S04]  /*4170*/  LDL.LU R14, [R1+0x38] ;  /* 0x00003800010e7983 */ /* 0x010f280000300800 */
[----:B-1----:R-:W4:Y:S04]  /*4180*/  LDL.LU R13, [R1+0x3c] ;  /* 0x00003c00010d7983 */ /* 0x002f280000300800 */
[----:B------:R-:W4:Y:S04]  /*4190*/  LDL.LU R12, [R1+0x40] ;  /* 0x00004000010c7983 */ /* 0x000f280000300800 */
[----:B------:R-:W4:Y:S04]  /*41a0*/  LDL.LU R11, [R1+0x44] ;  /* 0x00004400010b7983 */ /* 0x000f280000300800 */
[----:B------:R-:W4:Y:S04]  /*41b0*/  LDL.LU R10, [R1+0x48] ;  /* 0x00004800010a7983 */ /* 0x000f280000300800 */
[----:B------:R-:W4:Y:S04]  /*41c0*/  LDL.LU R9, [R1+0x4c] ;  /* 0x00004c0001097983 */ /* 0x000f280000300800 */
[----:B------:R-:W4:Y:S04]  /*41d0*/  LDL.LU R8, [R1+0x50] ;  /* 0x0000500001087983 */ /* 0x000f280000300800 */
[----:B---3--:R-:W3:Y:S04]  /*41e0*/  LDL.LU R7, [R1+0x54] ;  /* 0x0000540001077983 */ /* 0x008ee80000300800 */
[----:B------:R-:W3:Y:S04]  /*41f0*/  LDL.LU R6, [R1+0x58] ;  /* 0x0000580001067983 */ /* 0x000ee80000300800 */
[----:B------:R-:W3:Y:S04]  /*4200*/  LDL.LU R5, [R1+0x5c] ;  /* 0x00005c0001057983 */ /* 0x000ee80000300800 */
[----:B------:R-:W3:Y:S04]  /*4210*/  LDL.LU R4, [R1+0x60] ;  /* 0x0000600001047983 */ /* 0x000ee80000300800 */
[----:B------:R-:W3:Y:S04]  /*4220*/  LDL.LU R3, [R1+0x64] ;  /* 0x0000640001037983 */ /* 0x000ee80000300800 */
[----:B------:R-:W3:Y:S04]  /*4230*/  LDL.LU R2, [R1+0x68] ;  /* 0x0000680001027983 */ /* 0x000ee80000300800 */
[----:B------:R-:W3:Y:S01]  /*4240*/  LDL.LU R0, [R1+0x6c] ;  /* 0x00006c0001007983 */ /* 0x000ee20000300800 */
[----:B------:R-:W-:-:S01]  /*4250*/  FADD R21, R118, R21 ;  /* 0x0000001576157221 */ /* 0x000fc20000000000 */
[----:B------:R-:W-:-:S04]  /*4260*/  FADD R20, R119, R20 ;  /* 0x0000001477147221 */ /* 0x000fc80000000000 */
[----:B------:R-:W-:Y:S01]  /*4270*/  STL [R1+0x2c], R21 ;  /* 0x00002c1501007387 */ /* 0x000fe20000100800 */
[----:B--2---:R-:W-:-:S03]  /*4280*/  FADD R15, R120, R15 ;  /* 0x0000000f780f7221 */ /* 0x004fc60000000000 */
[----:B------:R-:W-:Y:S01]  /*4290*/  STL [R1+0x30], R20 ;  /* 0x0000301401007387 */ /* 0x000fe20000100800 */
[----:B----4-:R-:W-:-:S03]  /*42a0*/  FADD R14, R121, R14 ;  /* 0x0000000e790e7221 */ /* 0x010fc60000000000 */
[----:B------:R-:W-:Y:S01]  /*42b0*/  STL [R1+0x34], R15 ;  /* 0x0000340f01007387 */ /* 0x000fe20000100800 */
[----:B------:R-:W-:-:S03]  /*42c0*/  FADD R13, R122, R13 ;  /* 0x0000000d7a0d7221 */ /* 0x000fc60000000000 */
        /* <DEDUP_REMOVED lines=11> */
[----:B---3--:R-:W-:-:S03]  /*4380*/  FADD R7, R128, R7 ;  /* 0x0000000780077221 */ /* 0x008fc60000000000 */
        /* <DEDUP_REMOVED lines=8> */
[----:B------:R1:W-:Y:S01]  /*4410*/  STL [R1+0x60], R4 ;  /* 0x0000600401007387 */ /* 0x0003e20000100800 */
[----:B------:R-:W-:-:S01]  /*4420*/  FADD R2, R133, R2 ;  /* 0x0000000285027221 */ /* 0x000fc20000000000 */
[----:B------:R-:W-:Y:S02]  /*4430*/  FADD R0, R134, R0 ;  /* 0x0000000086007221 */ /* 0x000fe40000000000 */
[----:B-1----:R-:W2:Y:S04]  /*4440*/  LDL.LU R4, [R1+0x70] ;  /* 0x0000700001047983 */ /* 0x002ea80000300800 */
[----:B------:R-:W-:Y:S04]  /*4450*/  STL [R1+0x64], R3 ;  /* 0x0000640301007387 */ /* 0x000fe80000100800 */
[----:B------:R1:W-:Y:S04]  /*4460*/  STL [R1+0x68], R2 ;  /* 0x0000680201007387 */ /* 0x0003e80000100800 */
[----:B-1----:R-:W3:Y:S04]  /*4470*/  LDL.LU R2, [R1+0x74] ;  /* 0x0000740001027983 */ /* 0x002ee80000300800 */
[----:B------:R1:W-:Y:S04]  /*4480*/  STL [R1+0x6c], R0 ;  /* 0x00006c0001007387 */ /* 0x0003e80000100800 */
[----:B-1----:R-:W4:Y:S04]  /*4490*/  LDL.LU R0, [R1+0x78] ;  /* 0x0000780001007983 */ /* 0x002f280000300800 */
[----:B------:R-:W4:Y:S04]  /*44a0*/  LDL.LU R21, [R1+0x7c] ;  /* 0x00007c0001157983 */ /* 0x000f280000300800 */
        /* <DEDUP_REMOVED lines=12> */
[----:B------:R-:W4:Y:S01]  /*4570*/  LDL.LU R3, [R1+0xb0] ;  /* 0x0000b00001037983 */ /* 0x000f220000300800 */
[----:B------:R-:W-:Y:S01]  /*4580*/  UMOV UR8, URZ ;  /* 0x0000003f00087c82 */ /* 0x000fe20008000000 */
[----:B--2---:R-:W-:-:S05]  /*4590*/  FADD R4, R135, R4 ;  /* 0x0000000487047221 */ /* 0x004fca0000000000 */
[----:B------:R1:W-:Y:S04]  /*45a0*/  STL [R1+0x70], R4 ;  /* 0x0000700401007387 */ /* 0x0003e80000100800 */
[----:B-1----:R1:W5:Y:S01]  /*45b0*/  LDL.LU R4, [R1+0xd8] ;  /* 0x0000d80001047983 */ /* 0x0023620000300800 */
[----:B---3--:R-:W-:-:S05]  /*45c0*/  FADD R2, R136, R2 ;  /* 0x0000000288027221 */ /* 0x008fca0000000000 */
[----:B------:R2:W-:Y:S01]  /*45d0*/  STL [R1+0x74], R2 ;  /* 0x0000740201007387 */ /* 0x0005e20000100800 */
[----:B----4-:R-:W-:-:S03]  /*45e0*/  FADD R0, R137, R0 ;  /* 0x0000000089007221 */ /* 0x010fc60000000000 */
[----:B--2---:R1:W5:Y:S01]  /*45f0*/  LDL.LU R2, [R1+0xd4] ;  /* 0x0000d40001027983 */ /* 0x0043620000300800 */
[----:B------:R-:W-:-:S03]  /*4600*/  FADD R21, R138, R21 ;  /* 0x000000158a157221 */ /* 0x000fc60000000000 */
[----:B------:R2:W-:Y:S01]  /*4610*/  STL [R1+0x78], R0 ;  /* 0x0000780001007387 */ /* 0x0005e20000100800 */
[----:B------:R-:W-:-:S01]  /*4620*/  FADD R20, R139, R20 ;  /* 0x000000148b147221 */ /* 0x000fc20000000000 */
[----:B------:R-:W-:Y:S02]  /*4630*/  FADD R15, R140, R15 ;  /* 0x0000000f8c0f7221 */ /* 0x000fe40000000000 */
[----:B--2---:R1:W5:Y:S01]  /*4640*/  LDL.LU R0, [R1+0xd0] ;  /* 0x0000d00001007983 */ /* 0x0043620000300800 */
        /* <DEDUP_REMOVED lines=18> */
[----:B------:R-:W-:-:S01]  /*4770*/  FADD R5, R150, R5 ;  /* 0x0000000596057221 */ /* 0x000fc20000000000 */
[----:B------:R-:W-:Y:S02]  /*4780*/  FADD R3, R3, R151 ;  /* 0x0000009703037221 */ /* 0x000fe40000000000 */
[----:B------:R1:W-:Y:S04]  /*4790*/  STL [R1+0xa0], R8 ;  /* 0x0000a00801007387 */ /* 0x0003e80000100800 */
[----:B------:R1:W-:Y:S04]  /*47a0*/  STL [R1+0xa4], R7 ;  /* 0x0000a40701007387 */ /* 0x0003e80000100800 */
[----:B------:R1:W-:Y:S04]  /*47b0*/  STL [R1+0xa8], R6 ;  /* 0x0000a80601007387 */ /* 0x0003e80000100800 */
[----:B------:R1:W-:Y:S04]  /*47c0*/  STL [R1+0xb0], R3 ;  /* 0x0000b00301007387 */ /* 0x0003e80000100800 */
[----:B------:R1:W-:Y:S02]  /*47d0*/  STL [R1+0xac], R5 ;  /* 0x0000ac0501007387 */ /* 0x0003e40000100800 */
.L_x_32:
[----:B------:R-:W-:Y:S05]  /*47e0*/  @!P1 BRA `(.L_x_33) ;  /* 0x0000000000049947 */ /* 0x000fea0003800000 */
[----:B------:R-:W-:Y:S01]  /*47f0*/  BPT.TRAP 0x1 ;  /* 0x000000040000795c */ /* 0x000fe20000300000 */
.L_x_33:
[----:B-1-3--:R-:W3:Y:S04]  /*4800*/  LDL R3, [R1+0xbc] ;  /* 0x0000bc0001037983 */ /* 0x00aee80000100800 */
[----:B------:R-:W4:Y:S01]  /*4810*/  LDL R5, [R1+0xc0] ;  /* 0x0000c00001057983 */ /* 0x000f220000100800 */
[----:B------:R-:W-:Y:S01]  /*4820*/  UISETP.GT.U32.AND UP0, UPT, UR45, 0x1, UPT ;  /* 0x000000012d00788c */ /* 0x000fe2000bf04070 */
[----:B---3--:R-:W-:Y:S02]  /*4830*/  ISETP.NE.AND P0, PT, R3, RZ, PT ;  /* 0x000000ff0300720c */ /* 0x008fe40003f05270 */
[----:B------:R-:W-:-:S11]  /*4840*/  MOV R3, UR12 ;  /* 0x0000000c00037c02 */ /* 0x000fd60008000f00 */
[----:B------:R-:W-:-:S05]  /*4850*/  @P0 LEA R3, R3, UR44, 0x3 ;  /* 0x0000002c03030c11 */ /* 0x000fca000f8e18ff */
[----:B------:R-:W-:-:S05]  /*4860*/  @P0 VIADD R3, R3, 0x40 ;  /* 0x0000004003030836 */ /* 0x000fca0000000000 */
[----:B----4-:R-:W-:-:S04]  /*4870*/  @P0 PRMT R3, R5, 0x654, R3 ;  /* 0x0000065405030816 */ /* 0x010fc80000000003 */
[----:B------:R1:W-:Y:S01]  /*4880*/  @P0 SYNCS.ARRIVE.TRANS64.RED.A1T0 RZ, [R3+URZ], RZ ;  /* 0x000000ff03ff09a7 */ /* 0x0003e2000810043f */
[----:B------:R-:W-:-:S13]  /*4890*/  PLOP3.LUT P0, PT, PT, PT, UP0, 0x80, 0x0 ;  /* 0x000000000000781c */ /* 0x000fda0003f0f008 */
[----:B-1----:R-:W-:Y:S05]  /*48a0*/  @P0 BRA `(.L_x_34) ;  /* 0x0000000000040947 */ /* 0x002fea0003800000 */
[----:B------:R-:W-:Y:S01]  /*48b0*/  BPT.TRAP 0x1 ;  /* 0x000000040000795c */ /* 0x000fe20000300000 */
.L_x_34:
[----:B------:R-:W-:Y:S02]  /*48c0*/  UISETP.GT.AND UP2, UPT, UR11, 0x1, UPT ;  /* 0x000000010b00788c */ /* 0x000fe4000bf44270 */
[----:B------:R-:W-:Y:S02]  /*48d0*/  UIADD3 UR10, UR10, 0x1, URZ ;  /* 0x000000010a0a7890 */ /* 0x000fe4000fffe03f */
[----:B------:R-:W-:Y:S02]  /*48e0*/  UIADD3 UR12, UR12, 0x1, URZ ;  /* 0x000000010c0c7890 */ /* 0x000fe4000fffe03f */
[----:B------:R-:W-:Y:S01]  /*48f0*/  PLOP3.LUT P0, PT, PT, PT, UP2, 0x80, 0x0 ;  /* 0x000000000000781c */ /* 0x000fe20003f0f028 */
[----:B------:R-:W-:Y:S02]  /*4900*/  UISETP.NE.AND UP0, UPT, UR10, 0x8, UPT ;  /* 0x000000080a00788c */ /* 0x000fe4000bf05270 */
[----:B------:R-:W-:Y:S02]  /*4910*/  UISETP.NE.AND UP1, UPT, UR12, 0x8, UPT ;  /* 0x000000080c00788c */ /* 0x000fe4000bf25270 */
[----:B------:R-:W-:-:S02]  /*4920*/  USEL UR5, URZ, 0x1, UP0 ;  /* 0x000000013f057887 */ /* 0x000fc40008000000 */
[----:B------:R-:W-:Y:S02]  /*4930*/  UIADD3 UR11, UR11, -0x1, URZ ;  /* 0xffffffff0b0b7890 */ /* 0x000fe4000fffe03f */
[----:B------:R-:W-:Y:S02]  /*4940*/  USEL UR10, UR10, URZ, UP0 ;  /* 0x0000003f0a0a7287 */ /* 0x000fe40008000000 */
[----:B-----5:R-:W-:Y:S01]  /*4950*/  LOP3.LUT R0, R0, UR5, RZ, 0x3c, !PT ;  /* 0x0000000500007c12 */ /* 0x020fe2000f8e3cff */
[----:B------:R-:W-:Y:S01]  /*4960*/  USEL UR12, UR12, URZ, UP1 ;  /* 0x0000003f0c0c7287 */ /* 0x000fe20008800000 */
[----:B------:R-:W-:Y:S01]  /*4970*/  UMOV UR5, 0x1 ;  /* 0x0000000100057882 */ /* 0x000fe20000000000 */
[----:B------:R-:W-:Y:S10]  /*4980*/  @P0 BRA `(.L_x_35) ;  /* 0xffffffec00700947 */ /* 0x000ff4000383ffff */
.L_x_27:
[----:B------:R-:W-:-:S04]  /*4990*/  UISETP.NE.AND UP0, UPT, UR8, URZ, UPT ;  /* 0x0000003f0800728c */ /* 0x000fc8000bf05270 */
[----:B------:R-:W-:-:S06]  /*49a0*/  USEL UR4, URZ, 0x1, !UP0 ;  /* 0x000000013f047887 */ /* 0x000fcc000c000000 */
[----:B------:R-:W-:-:S13]  /*49b0*/  ISETP.NE.AND P0, PT, RZ, UR4, PT ;  /* 0x00000004ff007c0c */ /* 0x000fda000bf05270 */
[----:B------:R-:W-:Y:S05]  /*49c0*/  @!P0 BRA `(.L_x_36) ;  /* 0x0000000c00688947 */ /* 0x000fea0003800000 */
[----:B------:R-:W3:Y:S04]  /*49d0*/  LDL.LU R3, [R1+0xb0] ;  /* 0x0000b00001037983 */ /* 0x000ee80000300800 */
[----:B------:R-:W4:Y:S04]  /*49e0*/  LDL.LU R5, [R1+0xac] ;  /* 0x0000ac0001057983 */ /* 0x000f280000300800 */
[----:B------:R-:W2:Y:S04]  /*49f0*/  LDL.LU R6, [R1+0xa8] ;  /* 0x0000a80001067983 */ /* 0x000ea80000300800 */
[----:B------:R-:W3:Y:S04]  /*4a00*/  LDL.LU R7, [R1+0xa4] ;  /* 0x0000a40001077983 */ /* 0x000ee80000300800 */
[----:B------:R-:W4:Y:S04]  /*4a10*/  LDL.LU R8, [R1+0xa0] ;  /* 0x0000a00001087983 */ /* 0x000f280000300800 */
[----:B------:R-:W2:Y:S04]  /*4a20*/  LDL.LU R9, [R1+0x9c] ;  /* 0x00009c0001097983 */ /* 0x000ea80000300800 */
[----:B------:R-:W3:Y:S04]  /*4a30*/  LDL.LU R10, [R1+0x98] ;  /* 0x00009800010a7983 */ /* 0x000ee80000300800 */
[----:B------:R-:W4:Y:S04]  /*4a40*/  LDL.LU R11, [R1+0x94] ;  /* 0x00009400010b7983 */ /* 0x000f280000300800 */
[----:B------:R-:W2:Y:S04]  /*4a50*/  LDL.LU R12, [R1+0x90] ;  /* 0x00009000010c7983 */ /* 0x000ea80000300800 */
[----:B------:R-:W3:Y:S04]  /*4a60*/  LDL.LU R13, [R1+0x8c] ;  /* 0x00008c00010d7983 */ /* 0x000ee80000300800 */
[----:B------:R-:W4:Y:S01]  /*4a70*/  LDL.LU R14, [R1+0x88] ;  /* 0x00008800010e7983 */ /* 0x000f220000300800 */
[----:B------:R-:W-:-:S03]  /*4a80*/  FADD R227, R24, R227 ;  /* 0x000000e318e37221 */ /* 0x000fc60000000000 */
[----:B------:R-:W2:Y:S01]  /*4a90*/  LDL.LU R0, [R1+0x28] ;  /* 0x0000280001007983 */ /* 0x000ea20000300800 */
[----:B------:R-:W-:-:S03]  /*4aa0*/  FADD R226, R25, R226 ;  /* 0x000000e219e27221 */ /* 0x000fc60000000000 */
[----:B------:R-:W3:Y:S01]  /*4ab0*/  LDL.LU R21, [R1+0x2c] ;  /* 0x00002c0001157983 */ /* 0x000ee20000300800 */
[----:B------:R-:W-:-:S03]  /*4ac0*/  FADD R225, R26, R225 ;  /* 0x000000e11ae17221 */ /* 0x000fc60000000000 */
[----:B------:R-:W4:Y:S01]  /*4ad0*/  LDL.LU R20, [R1+0x30] ;  /* 0x0000300001147983 */ /* 0x000f220000300800 */
        /* <DEDUP_REMOVED lines=13> */
[----:B------:R-:W4:Y:S04]  /*4bb0*/  LDL.LU R29, [R1+0x10] ;  /* 0x00001000011d7983 */ /* 0x000f280000300800 */
[----:B------:R-:W4:Y:S04]  /*4bc0*/  LDL.LU R30, [R1+0xc] ;  /* 0x00000c00011e7983 */ /* 0x000f280000300800 */
[----:B------:R-:W4:Y:S04]  /*4bd0*/  LDL.LU R31, [R1+0x8] ;  /* 0x00000800011f7983 */ /* 0x000f280000300800 */
[----:B------:R-:W4:Y:S04]  /*4be0*/  LDL.LU R32, [R1+0x4] ;  /* 0x0000040001207983 */ /* 0x000f280000300800 */
[----:B------:R-:W4:Y:S01]  /*4bf0*/  LDL.LU R33, [R1] ;  /* 0x0000000001217983 */ /* 0x000f220000300800 */
[----:B------:R-:W-:Y:S01]  /*4c00*/  FADD R212, R39, R212 ;  /* 0x000000d427d47221 */ /* 0x000fe20000000000 */
        /* <DEDUP_REMOVED lines=72> */
[----:B--2---:R-:W-:Y:S01]  /*5090*/  FADD R0, R117, R0 ;  /* 0x0000000075007221 */ /* 0x004fe20000000000 */
[----:B---3--:R-:W-:Y:S01]  /*50a0*/  FADD R21, R118, R21 ;  /* 0x0000001576157221 */ /* 0x008fe20000000000 */
[----:B----4-:R-:W-:Y:S01]  /*50b0*/  FADD R20, R119, R20 ;  /* 0x0000001477147221 */ /* 0x010fe20000000000 */
        /* <DEDUP_REMOVED lines=10> */
[----:B------:R-:W-:-:S05]  /*5160*/  FADD R33, R107, R33 ;  /* 0x000000216b217221 */ /* 0x000fca0000000000 */
[----:B------:R1:W-:Y:S04]  /*5170*/  STL [R1], R33 ;  /* 0x0000002101007387 */ /* 0x0003e80000100800 */
[----:B------:R2:W-:Y:S04]  /*5180*/  STL [R1+0x4], R32 ;  /* 0x0000042001007387 */ /* 0x0005e80000100800 */
        /* <DEDUP_REMOVED lines=12> */
[----:B------:R-:W4:Y:S04]  /*5250*/  LDL.LU R39, [R1+0x38] ;  /* 0x0000380001277983 */ /* 0x000f280000300800 */
[----:B------:R-:W4:Y:S04]  /*5260*/  LDL.LU R38, [R1+0x3c] ;  /* 0x00003c0001267983 */ /* 0x000f280000300800 */
[----:B------:R-:W4:Y:S04]  /*5270*/  LDL.LU R37, [R1+0x40] ;  /* 0x0000400001257983 */ /* 0x000f280000300800 */
[----:B------:R-:W4:Y:S04]  /*5280*/  LDL.LU R36, [R1+0x44] ;  /* 0x0000440001247983 */ /* 0x000f280000300800 */
[----:B------:R-:W4:Y:S04]  /*5290*/  LDL.LU R35, [R1+0x48] ;  /* 0x0000480001237983 */ /* 0x000f280000300800 */
[----:B------:R-:W4:Y:S04]  /*52a0*/  LDL.LU R34, [R1+0x4c] ;  /* 0x00004c0001227983 */ /* 0x000f280000300800 */
[----:B-1----:R-:W4:Y:S04]  /*52b0*/  LDL.LU R33, [R1+0x50] ;  /* 0x0000500001217983 */ /* 0x002f280000300800 */
[----:B--2---:R-:W2:Y:S04]  /*52c0*/  LDL.LU R32, [R1+0x54] ;  /* 0x0000540001207983 */ /* 0x004ea80000300800 */
[----:B---3--:R-:W3:Y:S04]  /*52d0*/  LDL.LU R31, [R1+0x58] ;  /* 0x00005800011f7983 */ /* 0x008ee80000300800 */
[----:B----4-:R-:W4:Y:S04]  /*52e0*/  LDL.LU R30, [R1+0x5c] ;  /* 0x00005c00011e7983 */ /* 0x010f280000300800 */
        /* <DEDUP_REMOVED lines=22> */
[----:B------:R-:W-:-:S04]  /*5450*/  FADD R38, R122, R38 ;  /* 0x000000267a267221 */ /* 0x000fc80000000000 */
        /* <DEDUP_REMOVED lines=11> */
[----:B--2---:R-:W-:-:S03]  /*5510*/  FADD R32, R128, R32 ;  /* 0x0000002080207221 */ /* 0x004fc60000000000 */
[----:B------:R1:W-:Y:S01]  /*5520*/  STL [R1+0x50], R33 ;  /* 0x0000502101007387 */ /* 0x0003e20000100800 */
[----:B---3--:R-:W-:-:S03]  /*5530*/  FADD R31, R129, R31 ;  /* 0x0000001f811f7221 */ /* 0x008fc60000000000 */
[----:B------:R1:W-:Y:S01]  /*5540*/  STL [R1+0x54], R32 ;  /* 0x0000542001007387 */ /* 0x0003e20000100800 */
[----:B----4-:R-:W-:-:S03]  /*5550*/  FADD R30, R130, R30 ;  /* 0x0000001e821e7221 */ /* 0x010fc60000000000 */
        /* <DEDUP_REMOVED lines=32> */
[----:B------:R1:W-:Y:S02]  /*5760*/  STL [R1+0xac], R5 ;  /* 0x0000ac0501007387 */ /* 0x0003e40000100800 */
.L_x_36:
[----:B-1----:R-:W1:Y:S02]  /*5770*/  LDC R0, c[0x0][0x28c] ;  /* 0x0000a300ff007b82 */ /* 0x002e640000000800 */
[----:B-1----:R-:W-:-:S13]  /*5780*/  ISETP.GE.AND P0, PT, R0, 0x1, PT ;  /* 0x000000010000780c */ /* 0x002fda0003f06270 */
[----:B------:R-:W-:Y:S05]  /*5790*/  @!P0 BRA `(.L_x_37) ;  /* 0x00000000005c8947 */ /* 0x000fea0003800000 */
[----:B------:R-:W-:-:S06]  /*57a0*/  UISETP.NE.AND UP0, UPT, UR57, 0x3, UPT ;  /* 0x000000033900788c */ /* 0x000fcc000bf05270 */
[----:B------:R-:W-:-:S13]  /*57b0*/  PLOP3.LUT P0, PT, PT, PT, UP0, 0x80, 0x0 ;  /* 0x000000000000781c */ /* 0x000fda0003f0f008 */
[----:B------:R-:W-:Y:S05]  /*57c0*/  @!P0 BRA `(.L_x_38) ;  /* 0x0000000000048947 */ /* 0x000fea0003800000 */
[----:B------:R-:W-:Y:S01]  /*57d0*/  BPT.TRAP 0x1 ;  /* 0x000000040000795c */ /* 0x000fe20000300000 */
.L_x_38:
[----:B------:R-:W3:Y:S04]  /*57e0*/  LDL R0, [R1+0xbc] ;  /* 0x0000bc0001007983 */ /* 0x000ee80000100800 */
[----:B------:R-:W4:Y:S01]  /*57f0*/  LDL R3, [R1+0xc0] ;  /* 0x0000c00001037983 */ /* 0x000f220000100800 */
[----:B------:R-:W-:Y:S01]  /*5800*/  UISETP.LT.AND UP1, UPT, UR58, 0x1, UPT ;  /* 0x000000013a00788c */ /* 0x000fe2000bf21270 */
[----:B---3--:R-:W-:-:S13]  /*5810*/  ISETP.NE.AND P0, PT, R0, RZ, PT ;  /* 0x000000ff0000720c */ /* 0x008fda0003f05270 */
[----:B------:R-:W-:-:S05]  /*5820*/  VOTEU.ANY UP0, P0 ;  /* 0x00000000003f7886 */ /* 0x000fca0000000100 */
[----:B------:R-:W-:-:S04]  /*5830*/  @UP0 USEL UR4, UR58, 0x1, UP1 ;  /* 0x000000013a040887 */ /* 0x000fc80008800000 */
[----:B------:R-:W-:-:S06]  /*5840*/  @UP0 UIADD3 UR4, UR36, UR58, -UR4 ;  /* 0x0000003a24040290 */ /* 0x000fcc000fffe804 */
[----:B------:R-:W-:Y:S01]  /*5850*/  IMAD.U32 R0, RZ, RZ, UR4 ;  /* 0x00000004ff007e24 */ /* 0x000fe2000f8e00ff */
[----:B----4-:R-:W-:Y:S01]  /*5860*/  MOV R5, R3 ;  /* 0x0000000300057202 */ /* 0x010fe20000000f00 */
[----:B------:R-:W-:-:S03]  /*5870*/  IMAD.U32 R3, RZ, RZ, UR44 ;  /* 0x0000002cff037e24 */ /* 0x000fc6000f8e00ff */
[----:B------:R-:W-:-:S04]  /*5880*/  @P0 SHF.L.U32 R0, R0, 0x3, RZ ;  /* 0x0000000300000819 */ /* 0x000fc800000006ff */
[----:B------:R-:W-:Y:S01]  /*5890*/  @P0 LOP3.LUT R0, R0, 0x38, RZ, 0xc0, !PT ;  /* 0x0000003800000812 */ /* 0x000fe200078ec0ff */
[----:B------:R-:W-:-:S03]  /*58a0*/  UISETP.GT.U32.AND UP0, UPT, UR45, 0x1, UPT ;  /* 0x000000012d00788c */ /* 0x000fc6000bf04070 */
[----:B------:R-:W-:-:S04]  /*58b0*/  @P0 IADD3 R0, R3, 0x40, R0 ;  /* 0x0000004003000810 */ /* 0x000fc80007ffe000 */
[----:B------:R-:W-:-:S04]  /*58c0*/  @P0 PRMT R0, R5, 0x654, R0 ;  /* 0x0000065405000816 */ /* 0x000fc80000000000 */
[----:B------:R1:W-:Y:S01]  /*58d0*/  @P0 SYNCS.ARRIVE.TRANS64.RED.A1T0 RZ, [R0+URZ], RZ ;  /* 0x000000ff00ff09a7 */ /* 0x0003e2000810043f */
[----:B------:R-:W-:-:S13]  /*58e0*/  PLOP3.LUT P0, PT, PT, PT, UP0, 0x80, 0x0 ;  /* 0x000000000000781c */ /* 0x000fda0003f0f008 */
[----:B-1----:R-:W-:Y:S05]  /*58f0*/  @P0 BRA `(.L_x_37) ;  /* 0x0000000000040947 */ /* 0x002fea0003800000 */
[----:B------:R-:W-:Y:S01]  /*5900*/  BPT.TRAP 0x1 ;  /* 0x000000040000795c */ /* 0x000fe20000300000 */
.L_x_37:
[----:B------:R-:W-:Y:S01]  /*5910*/  UIADD3 UR4, UR44, 0x100, URZ ;  /* 0x000001002c047890 */ /* 0x000fe2000fffe03f */
[----:B------:R-:W-:Y:S01]  /*5920*/  R2UR UR42, R4 ;  /* 0x00000000042a72ca */ /* 0x000fe200000e0000 */
[----:B------:R-:W-:Y:S02]  /*5930*/  USHF.L.U32 UR41, UR41, 0x8, URZ ;  /* 0x0000000829297899 */ /* 0x000fe4000800063f */
[----:B------:R-:W-:-:S06]  /*5940*/  ULOP3.LUT UP0, URZ, UR4, 0x9f, URZ, 0xc0, !UPT ;  /* 0x0000009f043f7892 */ /* 0x000fcc000f80c03f */
[----:B------:R-:W-:-:S04]  /*5950*/  PLOP3.LUT P0, PT, PT, PT, UP0, 0x80, 0x0 ;  /* 0x000000000000781c */ /* 0x000fc80003f0f008 */
[----:B------:R-:W-:-:S09]  /*5960*/  USHF.L.U32 UR42, UR42, 0x7, URZ ;  /* 0x000000072a2a7899 */ /* 0x000fd2000800063f */
[----:B------:R-:W-:Y:S05]  /*5970*/  @!P0 BRA `(.L_x_39) ;  /* 0x0000000000408947 */ /* 0x000fea0003800000 */
[----:B------:R-:W-:Y:S01]  /*5980*/  MOV R14, 0x0 ;  /* 0x00000000000e7802 */ /* 0x000fe20000000f00 */
[----:B------:R-:W-:Y:S01]  /*5990*/  ULDC.64 UR4, c[0x4][0x70] ;  /* 0x01001c0000047ab9 */ /* 0x000fe20000000a00 */
[----:B------:R-:W-:Y:S01]  /*59a0*/  ULDC.64 UR6, c[0x4][0x8] ;  /* 0x0100020000067ab9 */ /* 0x000fe20000000a00 */
[----:B------:R-:W-:Y:S01]  /*59b0*/  MOV R4, UR4 ;  /* 0x0000000400047c02 */ /* 0x000fe20008000f00 */
[----:B------:R-:W-:Y:S01]  /*59c0*/  IMAD.U32 R5, RZ, RZ, UR5 ;  /* 0x00000005ff057e24 */ /* 0x000fe2000f8e00ff */
[----:B------:R-:W-:Y:S01]  /*59d0*/  ULDC.64 UR4, c[0x4][0x78] ;  /* 0x01001e0000047ab9 */ /* 0x000fe20000000a00 */
[----:B------:R-:W1:Y:S01]  /*59e0*/  LDC.64 R14, c[0x4][R14] ;  /* 0x010000000e0e7b82 */ /* 0x000e620000000a00 */
[----:B------:R-:W-:Y:S01]  /*59f0*/  MOV R6, UR4 ;  /* 0x0000000400067c02 */ /* 0x000fe20008000f00 */
[----:B------:R-:W-:Y:S01]  /*5a00*/  IMAD.U32 R7, RZ, RZ, UR5 ;  /* 0x00000005ff077e24 */ /* 0x000fe2000f8e00ff */
[----:B------:R-:W-:Y:S01]  /*5a10*/  MOV R10, UR6 ;  /* 0x00000006000a7c02 */ /* 0x000fe20008000f00 */
[----:B------:R-:W-:Y:S01]  /*5a20*/  IMAD.U32 R11, RZ, RZ, UR7 ;  /* 0x00000007ff0b7e24 */ /* 0x000fe2000f8e00ff */
[----:B------:R-:W-:Y:S01]  /*5a30*/  MOV R8, 0x70 ;  /* 0x0000007000087802 */ /* 0x000fe20000000f00 */
[----:B------:R-:W-:Y:S01]  /*5a40*/  IMAD.MOV.U32 R12, RZ, RZ, 0x1 ;  /* 0x00000001ff0c7424 */ /* 0x000fe200078e00ff */
[----:B------:R-:W-:-:S07]  /*5a50*/  MOV R13, RZ ;  /* 0x000000ff000d7202 */ /* 0x000fce0000000f00 */
[----:B------:R-:W-:-:S07]  /*5a60*/  LEPC R20, `(.L_x_39) ;  /* 0x000000001014794e */ /* 0x000fce0000000000 */
[----:B-12--5:R-:W-:Y:S05]  /*5a70*/  CALL.ABS.NOINC R14 ;  /* 0x000000000e007343 */ /* 0x026fea0003c00000 */
.L_x_39:
[----:B------:R-:W-:-:S04]  /*5a80*/  UIADD3 UR4, UR44, 0x4100, URZ ;  /* 0x000041002c047890 */ /* 0x000fc8000fffe03f */
[----:B------:R-:W-:-:S06]  /*5a90*/  ULOP3.LUT UP0, URZ, UR4, 0x9f, URZ, 0xc0, !UPT ;  /* 0x0000009f043f7892 */ /* 0x000fcc000f80c03f */
[----:B------:R-:W-:-:S13]  /*5aa0*/  PLOP3.LUT P0, PT, PT, PT, UP0, 0x80, 0x0 ;  /* 0x000000000000781c */ /* 0x000fda0003f0f008 */
[----:B------:R-:W-:Y:S05]  /*5ab0*/  @!P0 BRA `(.L_x_40) ;  /* 0x0000000000408947 */ /* 0x000fea0003800000 */
[----:B------:R-:W-:Y:S01]  /*5ac0*/  MOV R14, 0x0 ;  /* 0x00000000000e7802 */ /* 0x000fe20000000f00 */
[----:B------:R-:W-:Y:S01]  /*5ad0*/  ULDC.64 UR4, c[0x4][0x70] ;  /* 0x01001c0000047ab9 */ /* 0x000fe20000000a00 */
[----:B------:R-:W-:Y:S01]  /*5ae0*/  ULDC.64 UR6, c[0x4][0x78] ;  /* 0x01001e0000067ab9 */ /* 0x000fe20000000a00 */
[----:B------:R-:W-:Y:S01]  /*5af0*/  IMAD.U32 R4, RZ, RZ, UR4 ;  /* 0x00000004ff047e24 */ /* 0x000fe2000f8e00ff */
[----:B------:R-:W-:Y:S01]  /*5b00*/  MOV R5, UR5 ;  /* 0x0000000500057c02 */ /* 0x000fe20008000f00 */
[----:B------:R-:W-:Y:S01]  /*5b10*/  ULDC.64 UR4, c[0x4][0x10] ;  /* 0x0100040000047ab9 */ /* 0x000fe20000000a00 */
[----:B------:R-:W1:Y:S01]  /*5b20*/  LDC.64 R14, c[0x4][R14] ;  /* 0x010000000e0e7b82 */ /* 0x000e620000000a00 */
[----:B------:R-:W-:Y:S01]  /*5b30*/  IMAD.U32 R6, RZ, RZ, UR6 ;  /* 0x00000006ff067e24 */ /* 0x000fe2000f8e00ff */
[----:B------:R-:W-:Y:S01]  /*5b40*/  MOV R7, UR7 ;  /* 0x0000000700077c02 */ /* 0x000fe20008000f00 */
[----:B------:R-:W-:Y:S01]  /*5b50*/  IMAD.U32 R10, RZ, RZ, UR4 ;  /* 0x00000004ff0a7e24 */ /* 0x000fe2000f8e00ff */
[----:B------:R-:W-:Y:S01]  /*5b60*/  MOV R11, UR5 ;  /* 0x00000005000b7c02 */ /* 0x000fe20008000f00 */
[----:B------:R-:W-:Y:S01]  /*5b70*/  IMAD.MOV.U32 R8, RZ, RZ, 0x70 ;  /* 0x00000070ff087424 */ /* 0x000fe200078e00ff */
[----:B------:R-:W-:Y:S01]  /*5b80*/  MOV R12, 0x1 ;  /* 0x00000001000c7802 */ /* 0x000fe20000000f00 */
[----:B------:R-:W-:-:S07]  /*5b90*/  IMAD.MOV.U32 R13, RZ, RZ, RZ ;  /* 0x000000ffff0d7224 */ /* 0x000fce00078e00ff */
[----:B------:R-:W-:-:S07]  /*5ba0*/  LEPC R20, `(.L_x_40) ;  /* 0x000000001014794e */ /* 0x000fce0000000000 */
[----:B-12--5:R-:W-:Y:S05]  /*5bb0*/  CALL.ABS.NOINC R14 ;  /* 0x000000000e007343 */ /* 0x026fea0003c00000 */
.L_x_40:
[----:B------:R-:W1:Y:S02]  /*5bc0*/  LDC.64 R4, c[0x0][0x590] ;  /* 0x00016400ff047b82 */ /* 0x000e640000000a00 */
[----:B-1----:R-:W-:-:S04]  /*5bd0*/  ISETP.NE.U32.AND P1, PT, R4, RZ, PT ;  /* 0x000000ff0400720c */ /* 0x002fc80003f25070 */
[----:B------:R-:W-:-:S13]  /*5be0*/  ISETP.NE.AND.EX P1, PT, R5, RZ, PT, P1 ;  /* 0x000000ff0500720c */ /* 0x000fda0003f25310 */
[----:B------:R-:W-:Y:S05]  /*5bf0*/  @!P1 BRA `(.L_x_41) ;  /* 0x00000000003c9947 */ /* 0x000fea0003800000 */
[----:B------:R-:W-:Y:S02]  /*5c00*/  ULDC.64 UR4, c[0x0][0x588] ;  /* 0x0001620000047ab9 */ /* 0x000fe40000000a00 */
[----:B------:R-:W-:-:S04]  /*5c10*/  ISETP.NE.U32.AND P0, PT, RZ, UR4, PT ;  /* 0x00000004ff007c0c */ /* 0x000fc8000bf05070 */
[----:B------:R-:W-:-:S13]  /*5c20*/  ISETP.NE.AND.EX P0, PT, RZ, UR5, PT, P0 ;  /* 0x00000005ff007c0c */ /* 0x000fda000bf05300 */
[----:B------:R-:W-:Y:S05]  /*5c30*/  @!P0 BRA `(.L_x_42) ;  /* 0x00000000001c8947 */ /* 0x000fea0003800000 */
[----:B------:R-:W1:Y:S01]  /*5c40*/  LDC.64 R6, c[0x0][0x588] ;  /* 0x00016200ff067b82 */ /* 0x000e620000000a00 */
[----:B------:R-:W-:-:S04]  /*5c50*/  IMAD R3, R4, UR43, RZ ;  /* 0x0000002b04037c24 */ /* 0x000fc8000f8e02ff */
[----:B-1----:R-:W-:-:S05]  /*5c60*/  IMAD.WIDE R6, R3, 0x4, R6 ;  /* 0x0000000403067825 */ /* 0x002fca00078e0206 */
[----:B-----5:R1:W5:Y:S01]  /*5c70*/  LDG.E R16, desc[UR54][R6.64] ;  /* 0x0000003606107981 */ /* 0x020362000c1e1900 */
[----:B------:R-:W-:-:S05]  /*5c80*/  MOV R0, 0x1 ;  /* 0x0000000100007802 */ /* 0x000fca0000000f00 */
[----:B------:R1:W-:Y:S01]  /*5c90*/  STL.S16 [R1+0xcc], R0 ;  /* 0x0000cc0001007387 */ /* 0x0003e20000100600 */
[----:B------:R-:W-:Y:S05]  /*5ca0*/  BRA `(.L_x_41) ;  /* 0x0000000000107947 */ /* 0x000fea0003800000 */
.L_x_42:
[----:B------:R-:W-:Y:S01]  /*5cb0*/  IMAD.MOV.U32 R0, RZ, RZ, 0x1 ;  /* 0x00000001ff007424 */ /* 0x000fe200078e00ff */
[----:B------:R-:W-:Y:S02]  /*5cc0*/  ULDC UR4, c[0x0][0x580] ;  /* 0x0001600000047ab9 */ /* 0x000fe40000000800 */
[----:B-----5:R-:W-:Y:S02]  /*5cd0*/  MOV R16, UR4 ;  /* 0x0000000400107c02 */ /* 0x020fe40008000f00 */
[----:B------:R3:W-:Y:S05]  /*5ce0*/  STL.S16 [R1+0xcc], R0 ;  /* 0x0000cc0001007387 */ /* 0x0007ea0000100600 */
.L_x_41:
[----:B-1----:R-:W1:Y:S02]  /*5cf0*/  LDC.64 R6, c[0x0][0x5b0] ;  /* 0x00016c00ff067b82 */ /* 0x002e640000000a00 */
[----:B-1----:R-:W-:-:S04]  /*5d00*/  ISETP.NE.U32.AND P0, PT, R6, RZ, PT ;  /* 0x000000ff0600720c */ /* 0x002fc80003f05070 */
[----:B------:R-:W-:-:S13]  /*5d10*/  ISETP.NE.AND.EX P0, PT, R7, RZ, PT, P0 ;  /* 0x000000ff0700720c */ /* 0x000fda0003f05300 */
[----:B------:R-:W-:Y:S05]  /*5d20*/  @!P0 BRA `(.L_x_43) ;  /* 0x00000000002c8947 */ /* 0x000fea0003800000 */
[----:B------:R-:W-:Y:S02]  /*5d30*/  ULDC.64 UR4, c[0x0][0x5a8] ;  /* 0x00016a0000047ab9 */ /* 0x000fe40000000a00 */
[----:B------:R-:W-:-:S04]  /*5d40*/  ISETP.NE.U32.AND P0, PT, RZ, UR4, PT ;  /* 0x00000004ff007c0c */ /* 0x000fc8000bf05070 */
[----:B------:R-:W-:-:S13]  /*5d50*/  ISETP.NE.AND.EX P0, PT, RZ, UR5, PT, P0 ;  /* 0x00000005ff007c0c */ /* 0x000fda000bf05300 */
[----:B------:R-:W-:Y:S05]  /*5d60*/  @!P0 BRA `(.L_x_44) ;  /* 0x0000000000148947 */ /* 0x000fea0003800000 */
[----:B-----5:R-:W1:Y:S01]  /*5d70*/  LDC.64 R2, c[0x0][0x5a8] ;  /* 0x00016a00ff027b82 */ /* 0x020e620000000a00 */
[----:B------:R-:W-:-:S04]  /*5d80*/  IMAD R7, R6, UR43, RZ ;  /* 0x0000002b06077c24 */ /* 0x000fc8000f8e02ff */
[----:B-1----:R-:W-:-:S06]  /*5d90*/  IMAD.WIDE R2, R7, 0x4, R2 ;  /* 0x0000000407027825 */ /* 0x002fcc00078e0202 */
[----:B------:R1:W5:Y:S01]  /*5da0*/  LDG.E R2, desc[UR54][R2.64] ;  /* 0x0000003602027981 */ /* 0x000362000c1e1900 */
[----:B------:R-:W-:Y:S05]  /*5db0*/  BRA `(.L_x_43) ;  /* 0x0000000000087947 */ /* 0x000fea0003800000 */
.L_x_44:
[----:B------:R-:W-:Y:S02]  /*5dc0*/  ULDC UR4, c[0x0][0x5a0] ;  /* 0x0001680000047ab9 */ /* 0x000fe40000000800 */
[----:B-----5:R-:W-:-:S07]  /*5dd0*/  IMAD.U32 R2, RZ, RZ, UR4 ;  /* 0x00000004ff027e24 */ /* 0x020fce000f8e00ff */
.L_x_43:
[----:B------:R-:W-:Y:S01]  /*5de0*/  ULDC.64 UR4, c[0x0][0x588] ;  /* 0x0001620000047ab9 */ /* 0x000fe20000000a00 */
[----:B------:R-:W-:Y:S01]  /*5df0*/  ISETP.NE.U32.AND P2, PT, R4, RZ, PT ;  /* 0x000000ff0400720c */ /* 0x000fe20003f45070 */
[----:B------:R-:W-:Y:S02]  /*5e00*/  UISETP.NE.U32.AND UP0, UPT, UR4, URZ, UPT ;  /* 0x0000003f0400728c */ /* 0x000fe4000bf05070 */
[----:B------:R-:W-:Y:S02]  /*5e10*/  ISETP.NE.U32.AND P3, PT, RZ, UR4, PT ;  /* 0x00000004ff007c0c */ /* 0x000fe4000bf65070 */
[----:B------:R-:W-:Y:S01]  /*5e20*/  ISETP.NE.AND.EX P2, PT, R5, RZ, PT, P2 ;  /* 0x000000ff0500720c */ /* 0x000fe20003f45320 */
[----:B------:R-:W-:Y:S02]  /*5e30*/  UISETP.NE.AND.EX UP0, UPT, UR5, URZ, UPT, UP0 ;  /* 0x0000003f0500728c */ /* 0x000fe4000bf05300 */
[----:B------:R-:W-:Y:S02]  /*5e40*/  ISETP.NE.AND.EX P3, PT, RZ, UR5, PT, P3 ;  /* 0x00000005ff007c0c */ /* 0x000fe4000bf65330 */
[----:B------:R-:W-:-:S02]  /*5e50*/  PLOP3.LUT P0, PT, PT, PT, PT, 0x8, 0x0 ;  /* 0x000000000000781c */ /* 0x000fc40003f0e170 */
[----:B------:R-:W-:-:S04]  /*5e60*/  PLOP3.LUT P4, PT, PT, PT, UP0, 0x80, 0x0 ;  /* 0x000000000000781c */ /* 0x000fc80003f8f008 */
[----:B------:R-:W-:-:S05]  /*5e70*/  PLOP3.LUT P4, PT, P4, PT, PT, 0x8, 0x0 ;  /* 0x000000000000781c */ /* 0x000fca000278e170 */
[----:B------:R-:W-:Y:S08]  /*5e80*/  @P3 BRA P2, `(.L_x_45) ;  /* 0x0000000000283947 */ /* 0x000ff00001000000 */
[----:B------:R-:W-:Y:S04]  /*5e90*/  BSSY B0, `(.L_x_45) ;  /* 0x0000009000007945 */ /* 0x000fe80003800000 */
[----:B------:R-:W-:Y:S05]  /*5ea0*/  @!P1 BRA `(.L_x_46) ;  /* 0x0000000000189947 */ /* 0x000fea0003800000 */
[----:B---3--:R-:W3:Y:S01]  /*5eb0*/  LDL R0, [R1+0xcc] ;  /* 0x0000cc0001007983 */ /* 0x008ee20000100800 */
[----:B------:R-:W-:Y:S02]  /*5ec0*/  PLOP3.LUT P0, PT, P4, PT, PT, 0x80, 0x0 ;  /* 0x000000000000781c */ /* 0x000fe4000270f070 */
[----:B---3--:R-:W-:-:S13]  /*5ed0*/  LOP3.LUT P2, RZ, R0, 0xff, RZ, 0xc0, !PT ;  /* 0x000000ff00ff7812 */ /* 0x008fda000784c0ff */
[----:B------:R-:W-:Y:S05]  /*5ee0*/  @!P2 BRA `(.L_x_47) ;  /* 0x00000000000ca947 */ /* 0x000fea0003800000 */
[----:B-----5:R-:W-:Y:S01]  /*5ef0*/  FSETP.EQ.AND P0, PT, R16, RZ, PT ;  /* 0x000000ff1000720b */ /* 0x020fe20003f02000 */
[----:B------:R-:W-:-:S12]  /*5f00*/  BRA `(.L_x_47) ;  /* 0x0000000000047947 */ /* 0x000fd80003800000 */
.L_x_46:
[----:B-----5:R-:W-:-:S13]  /*5f10*/  FSETP.EQ.AND P0, PT, R16, RZ, PT ;  /* 0x000000ff1000720b */ /* 0x020fda0003f02000 */
.L_x_47:
[----:B------:R-:W-:Y:S05]  /*5f20*/  BSYNC B0 ;  /* 0x0000000000007941 */ /* 0x000fea0003800000 */
.L_x_45:
[----:B------:R-:W-:Y:S04]  /*5f30*/  BSSY B0, `(.L_x_48) ;  /* 0x0000008000007945 */ /* 0x000fe80003800000 */
[----:B------:R-:W-:Y:S05]  /*5f40*/  @!P1 BRA `(.L_x_49) ;  /* 0x0000000000149947 */ /* 0x000fea0003800000 */
[----:B---3--:R-:W3:Y:S02]  /*5f50*/  LDL R0, [R1+0xcc] ;  /* 0x0000cc0001007983 */ /* 0x008ee40000100800 */
[----:B---3--:R-:W-:-:S13]  /*5f60*/  LOP3.LUT P1, RZ, R0, 0xff, RZ, 0xc0, !PT ;  /* 0x000000ff00ff7812 */ /* 0x008fda000782c0ff */
[----:B------:R-:W-:Y:S05]  /*5f70*/  @!P1 BRA `(.L_x_50) ;  /* 0x00000000000c9947 */ /* 0x000fea0003800000 */
[----:B-----5:R-:W-:Y:S01]  /*5f80*/  FSETP.EQ.AND P4, PT, R16, RZ, PT ;  /* 0x000000ff1000720b */ /* 0x020fe20003f82000 */
[----:B------:R-:W-:-:S12]  /*5f90*/  BRA `(.L_x_50) ;  /* 0x0000000000047947 */ /* 0x000fd80003800000 */
.L_x_49:
[----:B-----5:R-:W-:-:S13]  /*5fa0*/  FSETP.EQ.AND P4, PT, R16, RZ, PT ;  /* 0x000000ff1000720b */ /* 0x020fda0003f82000 */
.L_x_50:
[----:B------:R-:W-:Y:S05]  /*5fb0*/  BSYNC B0 ;  /* 0x0000000000007941 */ /* 0x000fea0003800000 */
.L_x_48:
[----:B------:R-:W-:Y:S01]  /*5fc0*/  BSSY B0, `(.L_x_51) ;  /* 0x0000049000007945 */ /* 0x000fe20003800000 */
[----:B------:R-:W-:Y:S02]  /*5fd0*/  CS2R R4, SRZ ;  /* 0x0000000000047805 */ /* 0x000fe4000001ff00 */
[----:B-1----:R-:W-:Y:S01]  /*5fe0*/  MOV R3, RZ ;  /* 0x000000ff00037202 */ /* 0x002fe20000000f00 */
[----:B---3--:R-:W-:Y:S01]  /*5ff0*/  IMAD.MOV.U32 R0, RZ, RZ, RZ ;  /* 0x000000ffff007224 */ /* 0x008fe200078e00ff */
[----:B------:R-:W-:Y:S06]  /*6000*/  @P0 BRA `(.L_x_52) ;  /* 0x0000000400100947 */ /* 0x000fec0003800000 */
[----:B------:R-:W-:-:S04]  /*6010*/  MOV R0, UR56 ;  /* 0x0000003800007c02 */ /* 0x000fc80008000f00 */
[----:B------:R-:W-:-:S13]  /*6020*/  ISETP.NE.AND P1, PT, R0, 0x3, PT ;  /* 0x000000030000780c */ /* 0x000fda0003f25270 */
[----:B------:R-:W-:Y:S05]  /*6030*/  @!P1 BRA `(.L_x_53) ;  /* 0x0000000000049947 */ /* 0x000fea0003800000 */
[----:B------:R-:W-:Y:S01]  /*6040*/  BPT.TRAP 0x1 ;  /* 0x000000040000795c */ /* 0x000fe20000300000 */
.L_x_53:
[----:B------:R-:W3:Y:S04]  /*6050*/  LDL R3, [R1+0xb4] ;  /* 0x0000b40001037983 */ /* 0x000ee80000100800 */
[----:B------:R-:W4:Y:S01]  /*6060*/  LDL R0, [R1+0xb8] ;  /* 0x0000b80001007983 */ /* 0x000f220000100800 */
[----:B------:R-:W-:Y:S01]  /*6070*/  BSSY B1, `(.L_x_54) ;  /* 0x0000006000017945 */ /* 0x000fe20003800000 */
[----:B------:R-:W-:Y:S02]  /*6080*/  CS2R R4, SRZ ;  /* 0x0000000000047805 */ /* 0x000fe4000001ff00 */
[----:B---3--:R-:W-:Y:S02]  /*6090*/  LEA R13, R3, UR44, 0x3 ;  /* 0x0000002c030d7c11 */ /* 0x008fe4000f8e18ff */
[----:B----4-:R-:W-:-:S04]  /*60a0*/  SHF.L.U32 R0, R0, 0x1f, RZ ;  /* 0x0000001f00007819 */ /* 0x010fc800000006ff */
[----:B------:R-:W1:Y:S02]  /*60b0*/  SYNCS.PHASECHK.TRANS64.TRYWAIT P2, [R13+URZ+0x80], R0 ;  /* 0x000080000d0075a7 */ /* 0x000e64000804017f */
[----:B-1----:R-:W-:Y:S05]  /*60c0*/  @!P2 BRA `(.L_x_55) ;  /* 0x00000088009ca947 */ /* 0x002fea0003800000 */
.L_x_242:
[----:B------:R-:W-:Y:S05]  /*60d0*/  BSYNC B1 ;  /* 0x0000000000017941 */ /* 0x000fea0003800000 */
.L_x_54:
[----:B------:R3:W5:Y:S01]  /*60e0*/  LDL R12, [R1+0xb4] ;  /* 0x0000b400010c7983 */ /* 0x0007620000100800 */
[----:B------:R-:W-:Y:S01]  /*60f0*/  BSSY B1, `(.L_x_56) ;  /* 0x0000021000017945 */ /* 0x000fe20003800000 */
[----:B------:R-:W-:Y:S01]  /*6100*/  IMAD.MOV.U32 R3, RZ, RZ, RZ ;  /* 0x000000ffff037224 */ /* 0x000fe200078e00ff */
[----:B-1----:R-:W-:Y:S02]  /*6110*/  MOV R0, RZ ;  /* 0x000000ff00007202 */ /* 0x002fe40000000f00 */
[----:B------:R-:W-:Y:S05]  /*6120*/  @P4 BRA `(.L_x_57) ;  /* 0x0000000000744947 */ /* 0x000fea0003800000 */
[----:B------:R-:W1:Y:S02]  /*6130*/  S2R R6, SR_TID.X ;  /* 0x0000000000067919 */ /* 0x000e640000002100 */
[C---:B-1----:R-:W-:Y:S01]  /*6140*/  IMAD.SHL.U32 R0, R6.reuse, 0x10, RZ ;  /* 0x0000001006007824 */ /* 0x042fe200078e00ff */
[C---:B------:R-:W-:Y:S01]  /*6150*/  SHF.L.U32 R3, R6.reuse, 0x1, RZ ;  /* 0x0000000106037819 */ /* 0x040fe200000006ff */
[----:B------:R-:W-:-:S03]  /*6160*/  IMAD.SHL.U32 R5, R6, 0x8, RZ ;  /* 0x0000000806057824 */ /* 0x000fc600078e00ff */
[----:B------:R-:W-:Y:S02]  /*6170*/  LOP3.LUT R0, R0, 0xe00, RZ, 0xc0, !PT ;  /* 0x00000e0000007812 */ /* 0x000fe400078ec0ff */
[----:B------:R-:W-:Y:S02]  /*6180*/  LOP3.LUT R4, R5, 0x80, RZ, 0xc0, !PT ;  /* 0x0000008005047812 */ /* 0x000fe400078ec0ff */
[----:B------:R-:W-:Y:S02]  /*6190*/  LOP3.LUT R0, R0, 0x6, R3, 0xf8, !PT ;  /* 0x0000000600007812 */ /* 0x000fe400078ef803 */
[--C-:B------:R-:W-:Y:S02]  /*61a0*/  LOP3.LUT R3, R4, 0x10, R6.reuse, 0xf8, !PT ;  /* 0x0000001004037812 */ /* 0x100fe400078ef806 */
[----:B------:R-:W-:Y:S02]  /*61b0*/  LOP3.LUT R0, R0, 0x60, R5, 0xf8, !PT ;  /* 0x0000006000007812 */ /* 0x000fe400078ef805 */
[----:B------:R-:W-:-:S02]  /*61c0*/  SHF.R.U32.HI R4, RZ, 0x4, R6 ;  /* 0x00000004ff047819 */ /* 0x000fc40000011606 */
[----:B------:R-:W-:Y:S02]  /*61d0*/  LOP3.LUT R0, R0, R3, RZ, 0xfc, !PT ;  /* 0x0000000300007212 */ /* 0x000fe400078efcff */
[----:B------:R-:W-:Y:S02]  /*61e0*/  LOP3.LUT P2, RZ, R4, 0x1, RZ, 0xc0, !PT ;  /* 0x0000000104ff7812 */ /* 0x000fe4000784c0ff */
[----:B-----5:R-:W-:-:S05]  /*61f0*/  LEA R0, R12, R0, 0xc ;  /* 0x000000000c007211 */ /* 0x020fca00078e60ff */
[----:B------:R-:W-:Y:S01]  /*6200*/  VIADD R3, R0, UR44 ;  /* 0x0000002c00037c36 */ /* 0x000fe20008000000 */
[----:B------:R-:W-:Y:S03]  /*6210*/  LDS.U16 R5, [R0+UR44+0x208] ;  /* 0x0002082c00057984 */ /* 0x000fe60008000400 */
[C---:B------:R-:W-:Y:S01]  /*6220*/  VIADD R7, R3.reuse, 0x110 ;  /* 0x0000011003077836 */ /* 0x040fe20000000000 */
[----:B------:R-:W-:Y:S01]  /*6230*/  IADD3 R4, R3, 0x100, RZ ;  /* 0x0000010003047810 */ /* 0x000fe20007ffe0ff */
[----:B------:R-:W-:Y:S03]  /*6240*/  LDS.U16 R6, [R0+UR44+0x108] ;  /* 0x0001082c00067984 */ /* 0x000fe60008000400 */
[----:B------:R-:W-:Y:S01]  /*6250*/  @P2 IADD3 R7, R4, -0x10, RZ ;  /* 0xfffffff004072810 */ /* 0x000fe20007ffe0ff */
[----:B------:R-:W-:Y:S04]  /*6260*/  LDS.U16 R3, [R0+UR44+0x200] ;  /* 0x0002002c00037984 */ /* 0x000fe80008000400 */
[----:B------:R-:W1:Y:S04]  /*6270*/  LDS.U16 R4, [R0+UR44+0x100] ;  /* 0x0001002c00047984 */ /* 0x000e680008000400 */
[----:B------:R-:W-:Y:S04]  /*6280*/  LDS.U16 R8, [R7+0x100] ;  /* 0x0001000007087984 */ /* 0x000fe80000000400 */
[----:B------:R-:W4:Y:S04]  /*6290*/  LDS.U16 R9, [R7] ;  /* 0x0000000007097984 */ /* 0x000f280000000400 */
[----:B------:R-:W-:Y:S04]  /*62a0*/  LDS.U16 R10, [R7+0x108] ;  /* 0x00010800070a7984 */ /* 0x000fe80000000400 */
[----:B------:R-:W2:Y:S01]  /*62b0*/  LDS.U16 R11, [R7+0x8] ;  /* 0x00000800070b7984 */ /* 0x000ea20000000400 */
[----:B-1----:R-:W-:-:S02]  /*62c0*/  PRMT R0, R4, 0x5410, R3 ;  /* 0x0000541004007816 */ /* 0x002fc40000000003 */
[----:B------:R-:W-:Y:S02]  /*62d0*/  PRMT R3, R6, 0x5410, R5 ;  /* 0x0000541006037816 */ /* 0x000fe40000000005 */
[----:B----4-:R-:W-:Y:S02]  /*62e0*/  PRMT R4, R9, 0x5410, R8 ;  /* 0x0000541009047816 */ /* 0x010fe40000000008 */
[----:B--2---:R-:W-:-:S07]  /*62f0*/  PRMT R5, R11, 0x5410, R10 ;  /* 0x000054100b057816 */ /* 0x004fce000000000a */
.L_x_57:
[----:B------:R-:W-:Y:S05]  /*6300*/  BSYNC B1 ;  /* 0x0000000000017941 */ /* 0x000fea0003800000 */
.L_x_56:
[----:B------:R-:W-:Y:S01]  /*6310*/  @!PT LDS RZ, [RZ] ;  /* 0x00000000fffff984 */ /* 0x000fe20000000800 */
[----:B------:R-:W-:Y:S01]  /*6320*/  @!PT LDS RZ, [RZ] ;  /* 0x00000000fffff984 */ /* 0x000fe20000000800 */
[----:B------:R-:W-:Y:S01]  /*6330*/  @!PT LDS RZ, [RZ] ;  /* 0x00000000fffff984 */ /* 0x000fe20000000800 */
[----:B------:R-:W-:Y:S01]  /*6340*/  @!PT LDS RZ, [RZ] ;  /* 0x00000000fffff984 */ /* 0x000fe20000000800 */
[----:B------:R1:W-:Y:S06]  /*6350*/  MEMBAR.ALL.CTA ;  /* 0x0000000000007992 */ /* 0x0003ec0000008000 */
[----:B-1----:R-:W1:Y:S01]  /*6360*/  FENCE.VIEW.ASYNC.S ;  /* 0x00000000000073c6 */ /* 0x002e620000000000 */
[----:B------:R-:W-:Y:S05]  /*6370*/  @!P1 BRA `(.L_x_58) ;  /* 0x0000000000049947 */ /* 0x000fea0003800000 */
[----:B------:R-:W-:Y:S01]  /*6380*/  BPT.TRAP 0x1 ;  /* 0x000000040000795c */ /* 0x000fe20000300000 */
.L_x_58:
[----:B------:R-:W4:Y:S01]  /*6390*/  LDL.LU R8, [R1+0xb8] ;  /* 0x0000b80001087983 */ /* 0x000f220000300800 */
[----:B------:R-:W-:Y:S01]  /*63a0*/  VIADD R6, R13, 0xa0 ;  /* 0x000000a00d067836 */ /* 0x000fe20000000000 */
[----:B------:R-:W2:Y:S04]  /*63b0*/  S2R R7, SR_CgaCtaId ;  /* 0x0000000000077919 */ /* 0x000ea80000008800 */
[----:B--2---:R-:W-:-:S04]  /*63c0*/  PRMT R6, R7, 0x654, R6 ;  /* 0x0000065407067816 */ /* 0x004fc80000000006 */
[----:B-1----:R1:W-:Y:S02]  /*63d0*/  SYNCS.ARRIVE.TRANS64.RED.A1T0 RZ, [R6+URZ], RZ ;  /* 0x000000ff06ff79a7 */ /* 0x0023e4000810043f */
[----:B-1---5:R-:W-:-:S04]  /*63e0*/  IADD3 R6, R12, 0x1, RZ ;  /* 0x000000010c067810 */ /* 0x022fc80007ffe0ff */
[----:B------:R-:W-:-:S04]  /*63f0*/  ISETP.NE.AND P1, PT, R6, 0x4, PT ;  /* 0x000000040600780c */ /* 0x000fc80003f25270 */
[----:B------:R-:W-:Y:S02]  /*6400*/  SEL R7, RZ, 0x1, P1 ;  /* 0x00000001ff077807 */ /* 0x000fe40000800000 */
[----:B------:R-:W-:Y:S02]  /*6410*/  SEL R6, R6, RZ, P1 ;  /* 0x000000ff06067207 */ /* 0x000fe40000800000 */
[----:B----4-:R-:W-:-:S05]  /*6420*/  LOP3.LUT R8, R8, R7, RZ, 0x3c, !PT ;  /* 0x0000000708087212 */ /* 0x010fca00078e3cff */
[----:B------:R1:W-:Y:S04]  /*6430*/  STL [R1+0xb8], R8 ;  /* 0x0000b80801007387 */ /* 0x0003e80000100800 */
[----:B------:R1:W-:Y:S02]  /*6440*/  STL [R1+0xb4], R6 ;  /* 0x0000b40601007387 */ /* 0x0003e40000100800 */
.L_x_52:
[----:B------:R-:W-:Y:S05]  /*6450*/  BSYNC B0 ;  /* 0x0000000000007941 */ /* 0x000fea0003800000 */
.L_x_51:
[----:B------:R-:W4:Y:S01]  /*6460*/  S2R R26, SR_TID.X ;  /* 0x00000000001a7919 */ /* 0x000f220000002100 */
[-C--:B-1----:R-:W-:Y:S01]  /*6470*/  F2FP.F16.E4M3.UNPACK_B R6, R0.reuse ;  /* 0x00000000ff06723e */ /* 0x082fe200020006ff */
[C---:B-----5:R-:W-:Y:S01]  /*6480*/  FMUL R227, R2.reuse, R227 ;  /* 0x000000e302e37220 */ /* 0x060fe20000400000 */
[----:B------:R-:W-:Y:S01]  /*6490*/  F2FP.F16.E4M3.UNPACK_B R7, R0.H1 ;  /* 0x00000000ff07723e */ /* 0x000fe200030006ff */
[C---:B------:R-:W-:Y:S01]  /*64a0*/  FMUL R224, R2.reuse, R224 ;  /* 0x000000e002e07220 */ /* 0x040fe20000400000 */
[C---:B------:R-:W-:Y:S01]  /*64b0*/  FMUL R13, R2.reuse, R226 ;  /* 0x000000e2020d7220 */ /* 0x040fe20000400000 */
[----:B------:R-:W-:Y:S02]  /*64c0*/  HADD2.F32 R9, -RZ, R6.H0_H0 ;  /* 0x20000006ff097230 */ /* 0x000fe40000004100 */
[C---:B------:R-:W-:Y:S01]  /*64d0*/  FMUL R223, R2.reuse, R223 ;  /* 0x000000df02df7220 */ /* 0x040fe20000400000 */
[--C-:B------:R-:W-:Y:S02]  /*64e0*/  HADD2.F32 R11, -RZ, R7.reuse.H0_H0 ;  /* 0x20000007ff0b7230 */ /* 0x100fe40000004100 */
[----:B------:R-:W-:Y:S01]  /*64f0*/  FMUL R222, R2, R222 ;  /* 0x000000de02de7220 */ /* 0x000fe20000400000 */
[----:B------:R-:W-:-:S02]  /*6500*/  HADD2.F32 R7, -RZ, R7.H1_H1 ;  /* 0x30000007ff077230 */ /* 0x000fc40000004100 */
[----:B------:R-:W-:Y:S01]  /*6510*/  FFMA R227, R16, R9, R227 ;  /* 0x0000000910e37223 */ /* 0x000fe200000000e3 */
[----:B------:R-:W-:Y:S01]  /*6520*/  HADD2.F32 R9, -RZ, R6.H1_H1 ;  /* 0x30000006ff097230 */ /* 0x000fe20000004100 */
[----:B------:R-:W-:Y:S01]  /*6530*/  F2FP.F16.E4M3.UNPACK_B R6, R3 ;  /* 0x00000003ff06723e */ /* 0x000fe200020006ff */
[----:B------:R-:W-:Y:S01]  /*6540*/  FMUL R20, R2, R219 ;  /* 0x000000db02147220 */ /* 0x000fe20000400000 */
[C---:B------:R-:W-:Y:S01]  /*6550*/  FFMA R15, R16.reuse, R7, R224 ;  /* 0x00000007100f7223 */ /* 0x040fe200000000e0 */
[----:B------:R-:W-:Y:S01]  /*6560*/  F2FP.F16.E4M3.UNPACK_B R7, R3.H1 ;  /* 0x00000003ff07723e */ /* 0x000fe200030006ff */
[----:B------:R-:W-:Y:S01]  /*6570*/  FFMA R10, R16, R9, R13 ;  /* 0x00000009100a7223 */ /* 0x000fe2000000000d */
[----:B------:R-:W-:Y:S02]  /*6580*/  HADD2.F32 R9, -RZ, R6.H0_H0 ;  /* 0x20000006ff097230 */ /* 0x000fe40000004100 */
[C---:B------:R-:W-:Y:S01]  /*6590*/  FMUL R218, R2.reuse, R218 ;  /* 0x000000da02da7220 */ /* 0x040fe20000400000 */
[----:B------:R-:W-:Y:S01]  /*65a0*/  FMUL R217, R2, R217 ;  /* 0x000000d902d97220 */ /* 0x000fe20000400000 */
[----:B------:R-:W-:-:S02]  /*65b0*/  HADD2.F32 R13, -RZ, R7.H0_H0 ;  /* 0x20000007ff0d7230 */ /* 0x000fc40000004100 */
[----:B------:R-:W-:Y:S01]  /*65c0*/  FMUL R216, R2, R216 ;  /* 0x000000d802d87220 */ /* 0x000fe20000400000 */
[----:B------:R-:W-:Y:S01]  /*65d0*/  FFMA R223, R16, R9, R223 ;  /* 0x0000000910df7223 */ /* 0x000fe200000000df */
[----:B------:R-:W-:Y:S02]  /*65e0*/  HADD2.F32 R7, -RZ, R7.H1_H1 ;  /* 0x30000007ff077230 */ /* 0x000fe40000004100 */
[C---:B------:R-:W-:Y:S01]  /*65f0*/  FMUL R212, R2.reuse, R212 ;  /* 0x000000d402d47220 */ /* 0x040fe20000400000 */
[C---:B------:R-:W-:Y:S01]  /*6600*/  FMUL R213, R2.reuse, R213 ;  /* 0x000000d502d57220 */ /* 0x040fe20000400000 */
[----:B------:R-:W-:Y:S01]  /*6610*/  FMUL R214, R2, R214 ;  /* 0x000000d602d67220 */ /* 0x000fe20000400000 */
[----:B------:R-:W-:Y:S02]  /*6620*/  F2FP.SATFINITE.RELU.E4M3.F32.PACK_AB_MERGE_C R227, R10, R227, RZ ;  /* 0x000000e30ae3723e */ /* 0x000fe400048078ff */
[----:B----4-:R-:W-:Y:S02]  /*6630*/  SHF.R.U32.HI R8, RZ, 0x4, R26 ;  /* 0x00000004ff087819 */ /* 0x010fe4000001161a */
[----:B------:R-:W-:-:S02]  /*6640*/  LOP3.LUT R24, R26, 0xff, RZ, 0xc0, !PT ;  /* 0x000000ff1a187812 */ /* 0x000fc400078ec0ff */
[----:B------:R-:W-:Y:S01]  /*6650*/  LOP3.LUT P2, RZ, R8, 0x1, RZ, 0xc0, !PT ;  /* 0x0000000108ff7812 */ /* 0x000fe2000784c0ff */
[----:B------:R-:W-:Y:S02]  /*6660*/  FMUL R8, R2, R225 ;  /* 0x000000e102087220 */ /* 0x000fe40000400000 */
[----:B------:R-:W-:Y:S02]  /*6670*/  VIADD R24, R24, 0x1f ;  /* 0x0000001f18187836 */ /* 0x000fe40000000000 */
[----:B------:R-:W-:Y:S01]  /*6680*/  FFMA R12, R16, R11, R8 ;  /* 0x0000000b100c7223 */ /* 0x000fe20000000008 */
[----:B------:R-:W-:Y:S01]  /*6690*/  HADD2.F32 R11, -RZ, R6.H1_H1 ;  /* 0x30000006ff0b7230 */ /* 0x000fe20000004100 */
[----:B------:R-:W-:Y:S01]  /*66a0*/  F2FP.F16.E4M3.UNPACK_B R6, R4 ;  /* 0x00000004ff06723e */ /* 0x000fe200020006ff */
[----:B------:R-:W-:Y:S01]  /*66b0*/  FMUL R8, R2, R221 ;  /* 0x000000dd02087220 */ /* 0x000fe20000400000 */
[----:B------:R-:W-:Y:S02]  /*66c0*/  ISETP.GT.U32.AND P1, PT, R24, 0x3e, PT ;  /* 0x0000003e1800780c */ /* 0x000fe40003f24070 */
[C---:B------:R-:W-:Y:S01]  /*66d0*/  FFMA R222, R16.reuse, R11, R222 ;  /* 0x0000000b10de7223 */ /* 0x040fe200000000de */
[----:B------:R-:W-:Y:S01]  /*66e0*/  FFMA R14, R16, R13, R8 ;  /* 0x0000000d100e7223 */ /* 0x000fe20000000008 */
[----:B------:R-:W-:-:S02]  /*66f0*/  HADD2.F32 R9, -RZ, R6.H0_H0 ;  /* 0x20000006ff097230 */ /* 0x000fc40000004100 */
[----:B------:R-:W-:Y:S01]  /*6700*/  FMUL R13, R2, R220 ;  /* 0x000000dc020d7220 */ /* 0x000fe20000400000 */
[----:B------:R-:W-:Y:S01]  /*6710*/  HADD2.F32 R11, -RZ, R6.H1_H1 ;  /* 0x30000006ff0b7230 */ /* 0x000fe20000004100 */
[----:B------:R-:W-:Y:S02]  /*6720*/  F2FP.F16.E4M3.UNPACK_B R6, R4.H1 ;  /* 0x00000004ff06723e */ /* 0x000fe400030006ff */
[C---:B------:R-:W-:Y:S01]  /*6730*/  FFMA R21, R16.reuse, R7, R13 ;  /* 0x0000000710157223 */ /* 0x040fe2000000000d */
[C---:B------:R-:W-:Y:S01]  /*6740*/  FFMA R20, R16.reuse, R9, R20 ;  /* 0x0000000910147223 */ /* 0x040fe20000000014 */
[----:B------:R-:W-:Y:S01]  /*6750*/  F2FP.F16.E4M3.UNPACK_B R8, R5 ;  /* 0x00000005ff08723e */ /* 0x000fe200020006ff */
[--C-:B------:R-:W-:Y:S02]  /*6760*/  HADD2.F32 R7, -RZ, R6.reuse.H0_H0 ;  /* 0x20000006ff077230 */ /* 0x100fe40000004100 */
[----:B------:R-:W-:Y:S01]  /*6770*/  FFMA R25, R16, R11, R218 ;  /* 0x0000000b10197223 */ /* 0x000fe200000000da */
[----:B------:R-:W-:Y:S01]  /*6780*/  HADD2.F32 R9, -RZ, R6.H1_H1 ;  /* 0x30000006ff097230 */ /* 0x000fe20000004100 */
[----:B------:R-:W-:Y:S01]  /*6790*/  F2FP.F16.E4M3.UNPACK_B R6, R5.H1 ;  /* 0x00000005ff06723e */ /* 0x000fe200030006ff */
[----:B------:R-:W-:-:S02]  /*67a0*/  HADD2.F32 R11, -RZ, R8.H0_H0 ;  /* 0x20000008ff0b7230 */ /* 0x000fc40000004100 */
[C---:B------:R-:W-:Y:S01]  /*67b0*/  FFMA R217, R16.reuse, R7, R217 ;  /* 0x0000000710d97223 */ /* 0x040fe200000000d9 */
[----:B------:R-:W-:Y:S02]  /*67c0*/  HADD2.F32 R13, -RZ, R8.H1_H1 ;  /* 0x30000008ff0d7230 */ /* 0x000fe40000004100 */
[----:B------:R-:W-:Y:S01]  /*67d0*/  FFMA R216, R16, R9, R216 ;  /* 0x0000000910d87223 */ /* 0x000fe200000000d8 */
[--C-:B------:R-:W-:Y:S02]  /*67e0*/  HADD2.F32 R7, -RZ, R6.reuse.H0_H0 ;  /* 0x20000006ff077230 */ /* 0x100fe40000004100 */
[----:B------:R-:W-:Y:S01]  /*67f0*/  FMUL R8, R2, R215 ;  /* 0x000000d702087220 */ /* 0x000fe20000400000 */
[----:B------:R-:W-:Y:S02]  /*6800*/  HADD2.F32 R9, -RZ, R6.H1_H1 ;  /* 0x30000006ff097230 */ /* 0x000fe40000004100 */
[----:B------:R-:W-:Y:S01]  /*6810*/  FFMA R13, R16, R13, R214 ;  /* 0x0000000d100d7223 */ /* 0x000fe200000000d6 */
[----:B------:R-:W-:-:S02]  /*6820*/  IMAD.SHL.U32 R6, R26, 0x10, RZ ;  /* 0x000000101a067824 */ /* 0x000fc400078e00ff */
[----:B------:R-:W-:Y:S01]  /*6830*/  FFMA R8, R16, R11, R8 ;  /* 0x0000000b10087223 */ /* 0x000fe20000000008 */
[----:B------:R-:W-:Y:S01]  /*6840*/  SHF.L.U32 R11, R26, 0x1, RZ ;  /* 0x000000011a0b7819 */ /* 0x000fe200000006ff */
[----:B------:R-:W-:Y:S01]  /*6850*/  FFMA R212, R16, R9, R212 ;  /* 0x0000000910d47223 */ /* 0x000fe200000000d4 */
[----:B------:R-:W-:Y:S01]  /*6860*/  SHF.L.U32 R9, R26, 0x3, RZ ;  /* 0x000000031a097819 */ /* 0x000fe200000006ff */
[----:B------:R-:W-:Y:S01]  /*6870*/  FFMA R7, R16, R7, R213 ;  /* 0x0000000710077223 */ /* 0x000fe200000000d5 */
[----:B------:R-:W-:Y:S02]  /*6880*/  LOP3.LUT R6, R6, 0xe00, RZ, 0xc0, !PT ;  /* 0x00000e0006067812 */ /* 0x000fe400078ec0ff */
[----:B------:R-:W-:Y:S02]  /*6890*/  LOP3.LUT R10, R9, 0x80, RZ, 0xc0, !PT ;  /* 0x00000080090a7812 */ /* 0x000fe400078ec0ff */
[----:B------:R-:W-:Y:S02]  /*68a0*/  LOP3.LUT R6, R6, 0x6, R11, 0xf8, !PT ;  /* 0x0000000606067812 */ /* 0x000fe400078ef80b */
[----:B------:R-:W-:-:S02]  /*68b0*/  LOP3.LUT R27, R10, 0x10, R26, 0xf8, !PT ;  /* 0x000000100a1b7812 */ /* 0x000fc400078ef81a */
[----:B------:R-:W-:Y:S01]  /*68c0*/  LOP3.LUT R6, R6, 0x60, R9, 0xf8, !PT ;  /* 0x0000006006067812 */ /* 0x000fe200078ef809 */
[----:B------:R-:W-:Y:S01]  /*68d0*/  IMAD.MOV.U32 R9, RZ, RZ, 0x10 ;  /* 0x00000010ff097424 */ /* 0x000fe200078e00ff */
[----:B------:R-:W-:Y:S02]  /*68e0*/  F2FP.SATFINITE.RELU.E4M3.F32.PACK_AB_MERGE_C R11, R212, R7, RZ ;  /* 0x00000007d40b723e */ /* 0x000fe400048078ff */
[----:B------:R-:W-:Y:S02]  /*68f0*/  F2FP.SATFINITE.RELU.E4M3.F32.PACK_AB_MERGE_C R15, R15, R12, RZ ;  /* 0x0000000c0f0f723e */ /* 0x000fe400048078ff */
[----:B------:R-:W-:Y:S02]  /*6900*/  F2FP.SATFINITE.RELU.E4M3.F32.PACK_AB_MERGE_C R223, R222, R223, RZ ;  /* 0x000000dfdedf723e */ /* 0x000fe400048078ff */
[----:B------:R-:W-:Y:S02]  /*6910*/  F2FP.SATFINITE.RELU.E4M3.F32.PACK_AB_MERGE_C R21, R21, R14, RZ ;  /* 0x0000000e1515723e */ /* 0x000fe400048078ff */
[----:B------:R-:W-:-:S02]  /*6920*/  F2FP.SATFINITE.RELU.E4M3.F32.PACK_AB_MERGE_C R25, R25, R20, RZ ;  /* 0x000000141919723e */ /* 0x000fc400048078ff */
[----:B------:R-:W-:Y:S02]  /*6930*/  F2FP.SATFINITE.RELU.E4M3.F32.PACK_AB_MERGE_C R217, R216, R217, RZ ;  /* 0x000000d9d8d9723e */ /* 0x000fe400048078ff */
[----:B------:R-:W-:Y:S02]  /*6940*/  F2FP.SATFINITE.RELU.E4M3.F32.PACK_AB_MERGE_C R13, R13, R8, RZ ;  /* 0x000000080d0d723e */ /* 0x000fe400048078ff */
[----:B------:R-:W-:Y:S02]  /*6950*/  LOP3.LUT R6, R6, R27, RZ, 0xfc, !PT ;  /* 0x0000001b06067212 */ /* 0x000fe400078efcff */
[----:B------:R-:W-:Y:S01]  /*6960*/  SEL R7, R9, 0xfffffff0, !P2 ;  /* 0xfffffff009077807 */ /* 0x000fe20005000000 */
[----:B------:R-:W-:Y:S06]  /*6970*/  @P1 BRA `(.L_x_59) ;  /* 0x0000000000041947 */ /* 0x000fec0003800000 */
[----:B------:R-:W-:-:S04]  /*6980*/  DEPBAR.LE SB0, 0x1 ;  /* 0x000080400000791a */ /* 0x000fc80000000000 */
.L_x_59:
[----:B------:R-:W-:Y:S05]  /*6990*/  WARPSYNC.ALL ;  /* 0x0000000000007948 */ /* 0x000fea0003800000 */
[----:B------:R-:W-:Y:S01]  /*69a0*/  BAR.SYNC.DEFER_BLOCKING 0x1, 0x100 ;  /* 0x0044000000007b1d */ /* 0x000fe20000010000 */
[----:B------:R-:W-:-:S05]  /*69b0*/  IADD3 R8, R6, UR44, RZ ;  /* 0x0000002c06087c10 */ /* 0x000fca000fffe0ff */
[----:B------:R-:W-:Y:S01]  /*69c0*/  IMAD.IADD R8, R8, 0x1, R7 ;  /* 0x0000000108087824 */ /* 0x000fe200078e0207 */
[----:B------:R-:W-:Y:S01]  /*69d0*/  BSSY B0, `(.L_x_60) ;  /* 0x0000016000007945 */ /* 0x000fe20003800000 */
[----:B------:R1:W-:Y:S04]  /*69e0*/  STS.U16 [R6+UR44+0x4100], R227 ;  /* 0x004100e306007988 */ /* 0x0003e8000800042c */
[----:B------:R1:W-:Y:S04]  /*69f0*/  STS.U16 [R6+UR44+0x4200], R15 ;  /* 0x0042000f06007988 */ /* 0x0003e8000800042c */
[----:B------:R1:W-:Y:S04]  /*6a00*/  STS.U16 [R6+UR44+0x4108], R223 ;  /* 0x004108df06007988 */ /* 0x0003e8000800042c */
[----:B------:R1:W-:Y:S04]  /*6a10*/  STS.U16 [R6+UR44+0x4208], R21 ;  /* 0x0042081506007988 */ /* 0x0003e8000800042c */
[----:B------:R1:W-:Y:S04]  /*6a20*/  STS.U16 [R8+0x4100], R25 ;  /* 0x0041001908007388 */ /* 0x0003e80000000400 */
[----:B------:R1:W-:Y:S04]  /*6a30*/  STS.U16 [R8+0x4200], R217 ;  /* 0x004200d908007388 */ /* 0x0003e80000000400 */
[----:B------:R1:W-:Y:S04]  /*6a40*/  STS.U16 [R8+0x4108], R13 ;  /* 0x0041080d08007388 */ /* 0x0003e80000000400 */
[----:B------:R1:W-:Y:S01]  /*6a50*/  STS.U16 [R8+0x4208], R11 ;  /* 0x0042080b08007388 */ /* 0x0003e20000000400 */
[----:B------:R-:W-:Y:S01]  /*6a60*/  @!PT LDS RZ, [RZ] ;  /* 0x00000000fffff984 */ /* 0x000fe20000000800 */
[----:B------:R-:W-:Y:S01]  /*6a70*/  @!PT LDS RZ, [RZ] ;  /* 0x00000000fffff984 */ /* 0x000fe20000000800 */
[----:B------:R-:W-:Y:S01]  /*6a80*/  @!PT LDS RZ, [RZ] ;  /* 0x00000000fffff984 */ /* 0x000fe20000000800 */
[----:B------:R-:W-:Y:S01]  /*6a90*/  @!PT LDS RZ, [RZ] ;  /* 0x00000000fffff984 */ /* 0x000fe20000000800 */
[----:B------:R4:W-:Y:S06]  /*6aa0*/  MEMBAR.ALL.CTA ;  /* 0x0000000000007992 */ /* 0x0009ec0000008000 */
[----:B----4-:R-:W4:Y:S02]  /*6ab0*/  FENCE.VIEW.ASYNC.S ;  /* 0x00000000000073c6 */ /* 0x010f240000000000 */
[----:B----4-:R-:W-:Y:S06]  /*6ac0*/  BAR.SYNC.DEFER_BLOCKING 0x1, 0x100 ;  /* 0x0044000000007b1d */ /* 0x010fec0000010000 */
[----:B-1----:R-:W-:Y:S05]  /*6ad0*/  @P1 BRA `(.L_x_61) ;  /* 0x0000000000141947 */ /* 0x002fea0003800000 */
[----:B------:R-:W-:Y:S02]  /*6ae0*/  UIADD3 UR4, UP0, UR60, 0x4f0, URZ ;  /* 0x000004f03c047890 */ /* 0x000fe4000ff1e03f */
[----:B------:R-:W-:Y:S02]  /*6af0*/  UIADD3 UR40, UR44, 0x4100, URZ ;  /* 0x000041002c287890 */ /* 0x000fe4000fffe03f */
[----:B------:R-:W-:-:S09]  /*6b00*/  UIADD3.X UR5, URZ, UR61, URZ, UP0, !UPT ;  /* 0x0000003d3f057290 */ /* 0x000fd200087fe43f */
[----:B------:R1:W-:Y:S02]  /*6b10*/  UTMASTG.3D [UR40], [UR4] ;  /* 0x00000028040073b5 */ /* 0x0003e40008010000 */
[----:B-1----:R0:W-:Y:S02]  /*6b20*/  UTMACMDFLUSH ;  /* 0x00000000000079b7 */ /* 0x0021e40000000000 */
.L_x_61:
[----:B------:R-:W-:Y:S05]  /*6b30*/  BSYNC B0 ;  /* 0x0000000000007941 */ /* 0x000fea0003800000 */
.L_x_60:
[----:B------:R-:W-:Y:S04]  /*6b40*/  BSSY B0, `(.L_x_62) ;  /* 0x0000036000007945 */ /* 0x000fe80003800000 */
[----:B------:R-:W-:Y:S05]  /*6b50*/  @P0 BRA `(.L_x_63) ;  /* 0x0000000000d00947 */ /* 0x000fea0003800000 */
[----:B------:R-:W-:-:S04]  /*6b60*/  MOV R9, UR56 ;  /* 0x0000003800097c02 */ /* 0x000fc80008000f00 */
[----:B------:R-:W-:-:S13]  /*6b70*/  ISETP.NE.AND P2, PT, R9, 0x3, PT ;  /* 0x000000030900780c */ /* 0x000fda0003f45270 */
[----:B------:R-:W-:Y:S05]  /*6b80*/  @!P2 BRA `(.L_x_64) ;  /* 0x000000000004a947 */ /* 0x000fea0003800000 */
[----:B------:R-:W-:Y:S01]  /*6b90*/  BPT.TRAP 0x1 ;  /* 0x000000040000795c */ /* 0x000fe20000300000 */
.L_x_64:
[----:B------:R-:W4:Y:S04]  /*6ba0*/  LDL R9, [R1+0xb8] ;  /* 0x0000b80001097983 */ /* 0x000f280000100800 */
[----:B------:R-:W5:Y:S01]  /*6bb0*/  LDL R10, [R1+0xb4] ;  /* 0x0000b400010a7983 */ /* 0x000f620000100800 */
[----:B------:R-:W-:Y:S01]  /*6bc0*/  BSSY B1, `(.L_x_65) ;  /* 0x0000005000017945 */ /* 0x000fe20003800000 */
[----:B----4-:R-:W-:Y:S02]  /*6bd0*/  SHF.L.U32 R9, R9, 0x1f, RZ ;  /* 0x0000001f09097819 */ /* 0x010fe400000006ff */
[----:B-----5:R-:W-:-:S04]  /*6be0*/  LEA R14, R10, UR44, 0x3 ;  /* 0x0000002c0a0e7c11 */ /* 0x020fc8000f8e18ff */
[----:B------:R-:W1:Y:S02]  /*6bf0*/  SYNCS.PHASECHK.TRANS64.TRYWAIT P3, [R14+URZ+0x80], R9 ;  /* 0x000080090e0075a7 */ /* 0x000e64000806017f */
[----:B-1----:R-:W-:Y:S05]  /*6c00*/  @!P3 BRA `(.L_x_66) ;  /* 0x0000007c00e0b947 */ /* 0x002fea0003800000 */
.L_x_243:
[----:B------:R-:W-:Y:S05]  /*6c10*/  BSYNC B1 ;  /* 0x0000000000017941 */ /* 0x000fea0003800000 */
.L_x_65:
[----:B------:R-:W-:Y:S04]  /*6c20*/  BSSY B1, `(.L_x_67) ;  /* 0x0000012000017945 */ /* 0x000fe80003800000 */
[----:B------:R-:W-:Y:S05]  /*6c30*/  @P4 BRA `(.L_x_68) ;  /* 0x0000000000404947 */ /* 0x000fea0003800000 */
[----:B------:R-:W4:Y:S02]  /*6c40*/  LDL R10, [R1+0xb4] ;  /* 0x0000b400010a7983 */ /* 0x000f240000100800 */
[----:B----4-:R-:W-:-:S05]  /*6c50*/  IMAD R15, R10, 0x1000, R6 ;  /* 0x000010000a0f7824 */ /* 0x010fca00078e0206 */
[----:B------:R-:W-:Y:S01]  /*6c60*/  IADD3 R0, R15, UR44, RZ ;  /* 0x0000002c0f007c10 */ /* 0x000fe2000fffe0ff */
[----:B------:R-:W-:Y:S04]  /*6c70*/  LDS.U16 R3, [R15+UR44+0x100] ;  /* 0x0001002c0f037984 */ /* 0x000fe80008000400 */
[----:B------:R-:W-:Y:S01]  /*6c80*/  IMAD.IADD R13, R0, 0x1, R7 ;  /* 0x00000001000d7824 */ /* 0x000fe200078e0207 */
[----:B------:R-:W-:Y:S04]  /*6c90*/  LDS.U16 R4, [R15+UR44+0x208] ;  /* 0x0002082c0f047984 */ /* 0x000fe80008000400 */
[----:B------:R-:W4:Y:S04]  /*6ca0*/  LDS.U16 R0, [R15+UR44+0x200] ;  /* 0x0002002c0f007984 */ /* 0x000f280008000400 */
[----:B------:R-:W5:Y:S04]  /*6cb0*/  LDS.U16 R5, [R15+UR44+0x108] ;  /* 0x0001082c0f057984 */ /* 0x000f680008000400 */
[----:B-1----:R-:W-:Y:S04]  /*6cc0*/  LDS.U16 R9, [R13+0x200] ;  /* 0x000200000d097984 */ /* 0x002fe80000000400 */
[----:B------:R-:W1:Y:S04]  /*6cd0*/  LDS.U16 R10, [R13+0x100] ;  /* 0x000100000d0a7984 */ /* 0x000e680000000400 */
[----:B------:R-:W-:Y:S04]  /*6ce0*/  LDS.U16 R11, [R13+0x208] ;  /* 0x000208000d0b7984 */ /* 0x000fe80000000400 */
[----:B------:R-:W2:Y:S01]  /*6cf0*/  LDS.U16 R12, [R13+0x108] ;  /* 0x000108000d0c7984 */ /* 0x000ea20000000400 */
[----:B----4-:R-:W-:-:S02]  /*6d00*/  PRMT R0, R3, 0x5410, R0 ;  /* 0x0000541003007816 */ /* 0x010fc40000000000 */
[----:B-----5:R-:W-:Y:S02]  /*6d10*/  PRMT R3, R5, 0x5410, R4 ;  /* 0x0000541005037816 */ /* 0x020fe40000000004 */
[----:B-1----:R-:W-:Y:S02]  /*6d20*/  PRMT R4, R10, 0x5410, R9 ;  /* 0x000054100a047816 */ /* 0x002fe40000000009 */
[----:B--2---:R-:W-:-:S07]  /*6d30*/  PRMT R5, R12, 0x5410, R11 ;  /* 0x000054100c057816 */ /* 0x004fce000000000b */
.L_x_68:
[----:B------:R-:W-:Y:S05]  /*6d40*/  BSYNC B1 ;  /* 0x0000000000017941 */ /* 0x000fea0003800000 */
.L_x_67:
[----:B------:R-:W-:Y:S01]  /*6d50*/  @!PT LDS RZ, [RZ] ;  /* 0x00000000fffff984 */ /* 0x000fe20000000800 */
[----:B------:R-:W-:Y:S01]  /*6d60*/  @!PT LDS RZ, [RZ] ;  /* 0x00000000fffff984 */ /* 0x000fe20000000800 */
[----:B------:R-:W-:Y:S01]  /*6d70*/  @!PT LDS RZ, [RZ] ;  /* 0x00000000fffff984 */ /* 0x000fe20000000800 */
[----:B------:R-:W-:Y:S01]  /*6d80*/  @!PT LDS RZ, [RZ] ;  /* 0x00000000fffff984 */ /* 0x000fe20000000800 */
[----:B------:R4:W-:Y:S06]  /*6d90*/  MEMBAR.ALL.CTA ;  /* 0x0000000000007992 */ /* 0x0009ec0000008000 */
[----:B----4-:R-:W4:Y:S01]  /*6da0*/  FENCE.VIEW.ASYNC.S ;  /* 0x00000000000073c6 */ /* 0x010f220000000000 */
[----:B------:R-:W-:Y:S05]  /*6db0*/  @!P2 BRA `(.L_x_69) ;  /* 0x000000000004a947 */ /* 0x000fea0003800000 */
[----:B------:R-:W-:Y:S01]  /*6dc0*/  BPT.TRAP 0x1 ;  /* 0x000000040000795c */ /* 0x000fe20000300000 */
.L_x_69:
[----:B------:R-:W5:Y:S04]  /*6dd0*/  LDL.LU R12, [R1+0xb4] ;  /* 0x0000b400010c7983 */ /* 0x000f680000300800 */
[----:B------:R-:W2:Y:S01]  /*6de0*/  LDL.LU R11, [R1+0xb8] ;  /* 0x0000b800010b7983 */ /* 0x000ea20000300800 */
[----:B-1----:R-:W-:Y:S01]  /*6df0*/  IADD3 R9, R14, 0xa0, RZ ;  /* 0x000000a00e097810 */ /* 0x002fe20007ffe0ff */
[----:B------:R-:W1:Y:S03]  /*6e00*/  S2R R10, SR_CgaCtaId ;  /* 0x00000000000a7919 */ /* 0x000e660000008800 */
[----:B-1----:R-:W-:-:S04]  /*6e10*/  PRMT R9, R10, 0x654, R9 ;  /* 0x000006540a097816 */ /* 0x002fc80000000009 */
[----:B----4-:R5:W-:Y:S02]  /*6e20*/  SYNCS.ARRIVE.TRANS64.RED.A1T0 RZ, [R9+URZ], RZ ;  /* 0x000000ff09ff79a7 */ /* 0x010be4000810043f */
[----:B-----5:R-:W-:-:S05]  /*6e30*/  VIADD R9, R12, 0x1 ;  /* 0x000000010c097836 */ /* 0x020fca0000000000 */
[----:B------:R-:W-:-:S04]  /*6e40*/  ISETP.NE.AND P2, PT, R9, 0x4, PT ;  /* 0x000000040900780c */ /* 0x000fc80003f45270 */
[----:B------:R-:W-:Y:S02]  /*6e50*/  SEL R10, RZ, 0x1, P2 ;  /* 0x00000001ff0a7807 */ /* 0x000fe40001000000 */
[----:B------:R-:W-:Y:S02]  /*6e60*/  SEL R9, R9, RZ, P2 ;  /* 0x000000ff09097207 */ /* 0x000fe40001000000 */
[----:B--2---:R-:W-:-:S05]  /*6e70*/  LOP3.LUT R11, R11, R10, RZ, 0x3c, !PT ;  /* 0x0000000a0b0b7212 */ /* 0x004fca00078e3cff */
[----:B------:R1:W-:Y:S04]  /*6e80*/  STL [R1+0xb8], R11 ;  /* 0x0000b80b01007387 */ /* 0x0003e80000100800 */
[----:B------:R1:W-:Y:S02]  /*6e90*/  STL [R1+0xb4], R9 ;  /* 0x0000b40901007387 */ /* 0x0003e40000100800 */
.L_x_63:
[----:B------:R-:W-:Y:S05]  /*6ea0*/  BSYNC B0 ;  /* 0x0000000000007941 */ /* 0x000fea0003800000 */
.L_x_62:
[-C--:B-1----:R-:W-:Y:S01]  /*6eb0*/  F2FP.F16.E4M3.UNPACK_B R9, R0.reuse ;  /* 0x00000000ff09723e */ /* 0x082fe200020006ff */
[C---:B------:R-:W-:Y:S01]  /*6ec0*/  FMUL R211, R2.reuse, R211 ;  /* 0x000000d302d37220 */ /* 0x040fe20000400000 */
[----:B------:R-:W-:Y:S01]  /*6ed0*/  F2FP.F16.E4M3.UNPACK_B R11, R0.H1 ;  /* 0x00000000ff0b723e */ /* 0x000fe200030006ff */
[C---:B------:R-:W-:Y:S01]  /*6ee0*/  FMUL R209, R2.reuse, R209 ;  /* 0x000000d102d17220 */ /* 0x040fe20000400000 */
[----:B------:R-:W-:Y:S01]  /*6ef0*/  F2FP.F16.E4M3.UNPACK_B R13, R3 ;  /* 0x00000003ff0d723e */ /* 0x000fe200020006ff */
[----:B------:R-:W-:Y:S02]  /*6f00*/  HADD2.F32 R10, -RZ, R9.H0_H0 ;  /* 0x20000009ff0a7230 */ /* 0x000fe40000004100 */
[----:B------:R-:W-:Y:S01]  /*6f10*/  FMUL R207, R2, R207 ;  /* 0x000000cf02cf7220 */ /* 0x000fe20000400000 */
[----:B------:R-:W-:Y:S01]  /*6f20*/  HADD2.F32 R14, -RZ, R11.H0_H0 ;  /* 0x2000000bff0e7230 */ /* 0x000fe20000004100 */
[----:B------:R-:W-:Y:S01]  /*6f30*/  F2FP.F16.E4M3.UNPACK_B R15, R4 ;  /* 0x00000004ff0f723e */ /* 0x000fe200020006ff */
[----:B------:R-:W-:-:S02]  /*6f40*/  HADD2.F32 R12, -RZ, R9.H1_H1 ;  /* 0x30000009ff0c7230 */ /* 0x000fc40000004100 */
[----:B------:R-:W-:Y:S01]  /*6f50*/  FMUL R9, R2, R210 ;  /* 0x000000d202097220 */ /* 0x000fe20000400000 */
[C---:B------:R-:W-:Y:S01]  /*6f60*/  FFMA R211, R16.reuse, R10, R211 ;  /* 0x0000000a10d37223 */ /* 0x040fe200000000d3 */
[C---:B------:R-:W-:Y:S01]  /*6f70*/  FFMA R209, R16.reuse, R14, R209 ;  /* 0x0000000e10d17223 */ /* 0x040fe200000000d1 */
[----:B------:R-:W-:Y:S02]  /*6f80*/  HADD2.F32 R14, -RZ, R13.H0_H0 ;  /* 0x2000000dff0e7230 */ /* 0x000fe40000004100 */
[----:B------:R-:W-:Y:S01]  /*6f90*/  FFMA R10, R16, R12, R9 ;  /* 0x0000000c100a7223 */ /* 0x000fe20000000009 */
[----:B------:R-:W-:Y:S02]  /*6fa0*/  HADD2.F32 R12, -RZ, R11.H1_H1 ;  /* 0x3000000bff0c7230 */ /* 0x000fe40000004100 */
[C---:B------:R-:W-:Y:S01]  /*6fb0*/  FMUL R11, R2.reuse, R206 ;  /* 0x000000ce020b7220 */ /* 0x040fe20000400000 */
[----:B------:R-:W-:Y:S01]  /*6fc0*/  HADD2.F32 R20, -RZ, R13.H1_H1 ;  /* 0x3000000dff147230 */ /* 0x000fe20000004100 */
[----:B------:R-:W-:Y:S01]  /*6fd0*/  F2FP.F16.E4M3.UNPACK_B R13, R3.H1 ;  /* 0x00000003ff0d723e */ /* 0x000fe200030006ff */
[----:B------:R-:W-:Y:S01]  /*6fe0*/  FMUL R9, R2, R208 ;  /* 0x000000d002097220 */ /* 0x000fe20000400000 */
[----:B------:R-:W-:Y:S01]  /*6ff0*/  FFMA R207, R16, R14, R207 ;  /* 0x0000000e10cf7223 */ /* 0x000fe200000000cf */
[----:B------:R-:W-:-:S02]  /*7000*/  HADD2.F32 R24, -RZ, R15.H0_H0 ;  /* 0x2000000fff187230 */ /* 0x000fc40000004100 */
[C---:B------:R-:W-:Y:S01]  /*7010*/  FFMA R14, R16.reuse, R20, R11 ;  /* 0x00000014100e7223 */ /* 0x040fe2000000000b */
[----:B------:R-:W-:Y:S01]  /*7020*/  FFMA R12, R16, R12, R9 ;  /* 0x0000000c100c7223 */ /* 0x000fe20000000009 */
[--C-:B------:R-:W-:Y:S02]  /*7030*/  HADD2.F32 R20, -RZ, R13.reuse.H1_H1 ;  /* 0x3000000dff147230 */ /* 0x100fe40000004100 */
[C---:B------:R-:W-:Y:S01]  /*7040*/  FMUL R9, R2.reuse, R204 ;  /* 0x000000cc02097220 */ /* 0x040fe20000400000 */
[----:B------:R-:W-:Y:S02]  /*7050*/  HADD2.F32 R11, -RZ, R13.H0_H0 ;  /* 0x2000000dff0b7230 */ /* 0x000fe40000004100 */
[----:B------:R-:W-:Y:S01]  /*7060*/  FMUL R203, R2, R203 ;  /* 0x000000cb02cb7220 */ /* 0x000fe20000400000 */
[----:B------:R-:W-:Y:S01]  /*7070*/  F2FP.F16.E4M3.UNPACK_B R13, R4.H1 ;  /* 0x00000004ff0d723e */ /* 0x000fe200030006ff */
[----:B------:R-:W-:Y:S01]  /*7080*/  FFMA R20, R16, R20, R9 ;  /* 0x0000001410147223 */ /* 0x000fe20000000009 */
[----:B------:R-:W-:-:S02]  /*7090*/  HADD2.F32 R15, -RZ, R15.H1_H1 ;  /* 0x3000000fff0f7230 */ /* 0x000fc40000004100 */
[C---:B------:R-:W-:Y:S01]  /*70a0*/  FMUL R9, R2.reuse, R202 ;  /* 0x000000ca02097220 */ /* 0x040fe20000400000 */
[----:B------:R-:W-:Y:S01]  /*70b0*/  FMUL R205, R2, R205 ;  /* 0x000000cd02cd7220 */ /* 0x000fe20000400000 */
[C---:B------:R-:W-:Y:S01]  /*70c0*/  FFMA R203, R16.reuse, R24, R203 ;  /* 0x0000001810cb7223 */ /* 0x040fe200000000cb */
[--C-:B------:R-:W-:Y:S02]  /*70d0*/  HADD2.F32 R26, -RZ, R13.reuse.H0_H0 ;  /* 0x2000000dff1a7230 */ /* 0x100fe40000004100 */
[C---:B------:R-:W-:Y:S01]  /*70e0*/  FFMA R24, R16.reuse, R15, R9 ;  /* 0x0000000f10187223 */ /* 0x040fe20000000009 */
[----:B------:R-:W-:Y:S01]  /*70f0*/  FFMA R205, R16, R11, R205 ;  /* 0x0000000b10cd7223 */ /* 0x000fe200000000cd */
[----:B------:R-:W-:Y:S02]  /*7100*/  HADD2.F32 R28, -RZ, R13.H1_H1 ;  /* 0x3000000dff1c7230 */ /* 0x000fe40000004100 */
[C---:B------:R-:W-:Y:S01]  /*7110*/  FMUL R201, R2.reuse, R201 ;  /* 0x000000c902c97220 */ /* 0x040fe20000400000 */
[-C--:B------:R-:W-:Y:S01]  /*7120*/  F2FP.F16.E4M3.UNPACK_B R9, R5.reuse.H1 ;  /* 0x00000005ff09723e */ /* 0x080fe200030006ff */
[----:B------:R-:W-:Y:S01]  /*7130*/  FMUL R11, R2, R200 ;  /* 0x000000c8020b7220 */ /* 0x000fe20000400000 */
[----:B------:R-:W-:Y:S01]  /*7140*/  F2FP.F16.E4M3.UNPACK_B R13, R5 ;  /* 0x00000005ff0d723e */ /* 0x000fe200020006ff */
[----:B------:R-:W-:Y:S01]  /*7150*/  FFMA R201, R16, R26, R201 ;  /* 0x0000001a10c97223 */ /* 0x000fe200000000c9 */
[----:B------:R-:W-:Y:S01]  /*7160*/  FMUL R197, R2, R197 ;  /* 0x000000c502c57220 */ /* 0x000fe20000400000 */
[----:B------:R-:W-:Y:S01]  /*7170*/  FFMA R26, R16, R28, R11 ;  /* 0x0000001c101a7223 */ /* 0x000fe2000000000b */
[----:B------:R-:W-:-:S02]  /*7180*/  HADD2.F32 R30, -RZ, R9.H0_H0 ;  /* 0x20000009ff1e7230 */ /* 0x000fc40000004100 */
[C---:B------:R-:W-:Y:S01]  /*7190*/  FMUL R199, R2.reuse, R199 ;  /* 0x000000c702c77220 */ /* 0x040fe20000400000 */
[--C-:B------:R-:W-:Y:S02]  /*71a0*/  HADD2.F32 R15, -RZ, R13.reuse.H0_H0 ;  /* 0x2000000dff0f7230 */ /* 0x100fe40000004100 */
[----:B------:R-:W-:Y:S01]  /*71b0*/  FMUL R11, R2, R196 ;  /* 0x000000c4020b7220 */ /* 0x000fe20000400000 */
[----:B------:R-:W-:Y:S02]  /*71c0*/  HADD2.F32 R28, -RZ, R13.H1_H1 ;  /* 0x3000000dff1c7230 */ /* 0x000fe40000004100 */
[----:B------:R-:W-:Y:S01]  /*71d0*/  FFMA R197, R16, R30, R197 ;  /* 0x0000001e10c57223 */ /* 0x000fe200000000c5 */
[----:B------:R-:W-:Y:S02]  /*71e0*/  HADD2.F32 R32, -RZ, R9.H1_H1 ;  /* 0x30000009ff207230 */ /* 0x000fe40000004100 */
[----:B------:R-:W-:Y:S01]  /*71f0*/  FMUL R9, R2, R198 ;  /* 0x000000c602097220 */ /* 0x000fe20000400000 */
[----:B------:R-:W-:Y:S01]  /*7200*/  FFMA R199, R16, R15, R199 ;  /* 0x0000000f10c77223 */ /* 0x000fe200000000c7 */
[----:B------:R-:W-:-:S02]  /*7210*/  F2FP.SATFINITE.RELU.E4M3.F32.PACK_AB_MERGE_C R211, R10, R211, RZ ;  /* 0x000000d30ad3723e */ /* 0x000fc400048078ff */
[C---:B------:R-:W-:Y:S01]  /*7220*/  FFMA R28, R16.reuse, R28, R9 ;  /* 0x0000001c101c7223 */ /* 0x040fe20000000009 */
[----:B------:R-:W-:Y:S01]  /*7230*/  FFMA R30, R16, R32, R11 ;  /* 0x00000020101e7223 */ /* 0x000fe2000000000b */
[----:B------:R-:W-:Y:S02]  /*7240*/  F2FP.SATFINITE.RELU.E4M3.F32.PACK_AB_MERGE_C R209, R12, R209, RZ ;  /* 0x000000d10cd1723e */ /* 0x000fe400048078ff */
[----:B------:R-:W-:Y:S02]  /*7250*/  F2FP.SATFINITE.RELU.E4M3.F32.PACK_AB_MERGE_C R207, R14, R207, RZ ;  /* 0x000000cf0ecf723e */ /* 0x000fe400048078ff */
[----:B------:R-:W-:Y:S02]  /*7260*/  F2FP.SATFINITE.RELU.E4M3.F32.PACK_AB_MERGE_C R205, R20, R205, RZ ;  /* 0x000000cd14cd723e */ /* 0x000fe400048078ff */
[----:B------:R-:W-:Y:S02]  /*7270*/  F2FP.SATFINITE.RELU.E4M3.F32.PACK_AB_MERGE_C R203, R24, R203, RZ ;  /* 0x000000cb18cb723e */ /* 0x000fe400048078ff */
[----:B------:R-:W-:-:S02]  /*7280*/  F2FP.SATFINITE.RELU.E4M3.F32.PACK_AB_MERGE_C R201, R26, R201, RZ ;  /* 0x000000c91ac9723e */ /* 0x000fc400048078ff */
[----:B------:R-:W-:Y:S02]  /*7290*/  F2FP.SATFINITE.RELU.E4M3.F32.PACK_AB_MERGE_C R199, R28, R199, RZ ;  /* 0x000000c71cc7723e */ /* 0x000fe400048078ff */
[----:B------:R-:W-:Y:S01]  /*72a0*/  F2FP.SATFINITE.RELU.E4M3.F32.PACK_AB_MERGE_C R197, R30, R197, RZ ;  /* 0x000000c51ec5723e */ /* 0x000fe200048078ff */
[----:B------:R-:W-:Y:S06]  /*72b0*/  @P1 BRA `(.L_x_70) ;  /* 0x0000000000041947 */ /* 0x000fec0003800000 */
[----:B------:R-:W-:-:S04]  /*72c0*/  DEPBAR.LE SB0, 0x1 ;  /* 0x000080400000791a */ /* 0x000fc80000000000 */
.L_x_70:
[----:B------:R-:W-:Y:S05]  /*72d0*/  WARPSYNC.ALL ;  /* 0x0000000000007948 */ /* 0x000fea0003800000 */
[----:B------:R-:W-:Y:S06]  /*72e0*/  BAR.SYNC.DEFER_BLOCKING 0x1, 0x100 ;  /* 0x0044000000007b1d */ /* 0x000fec0000010000 */
        /* <DEDUP_REMOVED lines=19> */
[----:B------:R-:W-:Y:S02]  /*7420*/  UIADD3 UR4, UR44, 0x5100, URZ ;  /* 0x000051002c047890 */ /* 0x000fe4000fffe03f */
[----:B------:R-:W-:Y:S01]  /*7430*/  UIADD3.X UR9, URZ, UR61, URZ, UP0, !UPT ;  /* 0x0000003d3f097290 */ /* 0x000fe200087fe43f */
[----:B------:R-:W-:Y:S01]  /*7440*/  UMOV UR6, UR42 ;  /* 0x0000002a00067c82 */ /* 0x000fe20008000000 */
[----:B------:R-:W-:-:S07]  /*7450*/  UMOV UR7, UR43 ;  /* 0x0000002b00077c82 */ /* 0x000fce0008000000 */
[----:B------:R1:W-:Y:S02]  /*7460*/  UTMASTG.3D [UR4], [UR8] ;  /* 0x00000004080073b5 */ /* 0x0003e40008010000 */
[----:B-1----:R0:W-:Y:S02]  /*7470*/  UTMACMDFLUSH ;  /* 0x00000000000079b7 */ /* 0x0021e40000000000 */
.L_x_72:
[----:B------:R-:W-:Y:S05]  /*7480*/  BSYNC B0 ;  /* 0x0000000000007941 */ /* 0x000fea0003800000 */
.L_x_71:
[----:B------:R-:W4:Y:S04]  /*7490*/  LDL R12, [R1+0xb4] ;  /* 0x0000b400010c7983 */ /* 0x000f280000100800 */
[----:B------:R-:W5:Y:S01]  /*74a0*/  LDL R11, [R1+0xb8] ;  /* 0x0000b800010b7983 */ /* 0x000f620000100800 */
[----:B------:R-:W-:Y:S01]  /*74b0*/  BSSY B0, `(.L_x_73) ;  /* 0x0000036000007945 */ /* 0x000fe20003800000 */
[----:B----4-:R-:W-:Y:S01]  /*74c0*/  MOV R10, R12 ;  /* 0x0000000c000a7202 */ /* 0x010fe20000000f00 */
[----:B-----5:R-:W-:Y:S02]  /*74d0*/  IMAD.MOV.U32 R9, RZ, RZ, R11 ;  /* 0x000000ffff097224 */ /* 0x020fe400078e000b */
[----:B------:R-:W-:Y:S05]  /*74e0*/  @P0 BRA `(.L_x_74) ;  /* 0x0000000000c80947 */ /* 0x000fea0003800000 */
[----:B------:R-:W-:-:S04]  /*74f0*/  MOV R9, UR56 ;  /* 0x0000003800097c02 */ /* 0x000fc80008000f00 */
[----:B------:R-:W-:-:S13]  /*7500*/  ISETP.NE.AND P2, PT, R9, 0x3, PT ;  /* 0x000000030900780c */ /* 0x000fda0003f45270 */
[----:B------:R-:W-:Y:S05]  /*7510*/  @!P2 BRA `(.L_x_75) ;  /* 0x000000000004a947 */ /* 0x000fea0003800000 */
[----:B------:R-:W-:Y:S01]  /*7520*/  BPT.TRAP 0x1 ;  /* 0x000000040000795c */ /* 0x000fe20000300000 */
.L_x_75:
[----:B------:R-:W-:Y:S01]  /*7530*/  LEA R13, R12, UR44, 0x3 ;  /* 0x0000002c0c0d7c11 */ /* 0x000fe2000f8e18ff */
[----:B------:R-:W-:Y:S01]  /*7540*/  BSSY B1, `(.L_x_76) ;  /* 0x0000004000017945 */ /* 0x000fe20003800000 */
[----:B------:R-:W-:-:S04]  /*7550*/  SHF.L.U32 R10, R11, 0x1f, RZ ;  /* 0x0000001f0b0a7819 */ /* 0x000fc800000006ff */
[----:B------:R-:W1:Y:S02]  /*7560*/  SYNCS.PHASECHK.TRANS64.TRYWAIT P3, [R13+URZ+0x80], R10 ;  /* 0x0000800a0d0075a7 */ /* 0x000e64000806017f */
[----:B-1----:R-:W-:Y:S05]  /*7570*/  @!P3 BRA `(.L_x_77) ;  /* 0x000000740098b947 */ /* 0x002fea0003800000 */
.L_x_244:
[----:B------:R-:W-:Y:S05]  /*7580*/  BSYNC B1 ;  /* 0x0000000000017941 */ /* 0x000fea0003800000 */
.L_x_76:
        /* <DEDUP_REMOVED lines=10> */
[----:B------:R-:W-:Y:S04]  /*7630*/  LDS.U16 R9, [R15+0x200] ;  /* 0x000200000f097984 */ /* 0x000fe80000000400 */
[----:B-1----:R-:W1:Y:S04]  /*7640*/  LDS.U16 R10, [R15+0x100] ;  /* 0x000100000f0a7984 */ /* 0x002e680000000400 */
[----:B------:R-:W-:Y:S04]  /*7650*/  LDS.U16 R11, [R15+0x208] ;  /* 0x000208000f0b7984 */ /* 0x000fe80000000400 */
[----:B------:R-:W2:Y:S01]  /*7660*/  LDS.U16 R12, [R15+0x108] ;  /* 0x000108000f0c7984 */ /* 0x000ea20000000400 */
[----:B----4-:R-:W-:-:S02]  /*7670*/  PRMT R0, R3, 0x5410, R0 ;  /* 0x0000541003007816 */ /* 0x010fc40000000000 */
[----:B-----5:R-:W-:Y:S02]  /*7680*/  PRMT R3, R5, 0x5410, R4 ;  /* 0x0000541005037816 */ /* 0x020fe40000000004 */
[----:B-1----:R-:W-:Y:S02]  /*7690*/  PRMT R4, R10, 0x5410, R9 ;  /* 0x000054100a047816 */ /* 0x002fe40000000009 */
[----:B--2---:R-:W-:-:S07]  /*76a0*/  PRMT R5, R12, 0x5410, R11 ;  /* 0x000054100c057816 */ /* 0x004fce000000000b */
.L_x_79:
[----:B------:R-:W-:Y:S05]  /*76b0*/  BSYNC B1 ;  /* 0x0000000000017941 */ /* 0x000fea0003800000 */
.L_x_78:
        /* <DEDUP_REMOVED lines=8> */
.L_x_80:
[----:B------:R-:W5:Y:S04]  /*7740*/  LDL.LU R12, [R1+0xb4] ;  /* 0x0000b400010c7983 */ /* 0x000f680000300800 */
[----:B------:R-:W2:Y:S01]  /*7750*/  LDL.LU R11, [R1+0xb8] ;  /* 0x0000b800010b7983 */ /* 0x000ea20000300800 */
[----:B------:R-:W-:Y:S01]  /*7760*/  IADD3 R9, R13, 0xa0, RZ ;  /* 0x000000a00d097810 */ /* 0x000fe20007ffe0ff */
[----:B-1----:R-:W1:Y:S03]  /*7770*/  S2R R10, SR_CgaCtaId ;  /* 0x00000000000a7919 */ /* 0x002e660000008800 */
[----:B-1----:R-:W-:-:S04]  /*7780*/  PRMT R9, R10, 0x654, R9 ;  /* 0x000006540a097816 */ /* 0x002fc80000000009 */
[----:B----4-:R1:W-:Y:S01]  /*7790*/  SYNCS.ARRIVE.TRANS64.RED.A1T0 RZ, [R9+URZ], RZ ;  /* 0x000000ff09ff79a7 */ /* 0x0103e2000810043f */
[----:B-----5:R-:W-:-:S05]  /*77a0*/  VIADD R10, R12, 0x1 ;  /* 0x000000010c0a7836 */ /* 0x020fca0000000000 */
[----:B------:R-:W-:-:S04]  /*77b0*/  ISETP.NE.AND P2, PT, R10, 0x4, PT ;  /* 0x000000040a00780c */ /* 0x000fc80003f45270 */
[----:B-1----:R-:W-:Y:S02]  /*77c0*/  SEL R9, RZ, 0x1, P2 ;  /* 0x00000001ff097807 */ /* 0x002fe40001000000 */
[----:B------:R-:W-:Y:S02]  /*77d0*/  SEL R10, R10, RZ, P2 ;  /* 0x000000ff0a0a7207 */ /* 0x000fe40001000000 */
[----:B--2---:R-:W-:-:S03]  /*77e0*/  LOP3.LUT R9, R11, R9, RZ, 0x3c, !PT ;  /* 0x000000090b097212 */ /* 0x004fc600078e3cff */
[----:B------:R1:W-:Y:S04]  /*77f0*/  STL [R1+0xb4], R10 ;  /* 0x0000b40a01007387 */ /* 0x0003e80000100800 */
[----:B------:R1:W-:Y:S02]  /*7800*/  STL [R1+0xb8], R9 ;  /* 0x0000b80901007387 */ /* 0x0003e40000100800 */
.L_x_74:
[----:B------:R-:W-:Y:S05]  /*7810*/  BSYNC B0 ;  /* 0x0000000000007941 */ /* 0x000fea0003800000 */
.L_x_73:
[-C--:B------:R-:W-:Y:S01]  /*7820*/  F2FP.F16.E4M3.UNPACK_B R11, R0.reuse ;  /* 0x00000000ff0b723e */ /* 0x080fe200020006ff */
        /* <DEDUP_REMOVED lines=65> */
.L_x_81:
        /* <DEDUP_REMOVED lines=16> */
[----:B-----5:R-:W5:Y:S02]  /*7d40*/  FENCE.VIEW.ASYNC.S ;  /* 0x00000000000073c6 */ /* 0x020f640000000000 */
[----:B-----5:R-:W-:Y:S06]  /*7d50*/  BAR.SYNC.DEFER_BLOCKING 0x1, 0x100 ;  /* 0x0044000000007b1d */ /* 0x020fec0000010000 */
[----:B----4-:R-:W-:Y:S05]  /*7d60*/  @P1 BRA `(.L_x_83) ;  /* 0x0000000000201947 */ /* 0x010fea0003800000 */
[----:B------:R-:W-:Y:S02]  /*7d70*/  UIADD3 UR8, UP0, UR60, 0x4f0, URZ ;  /* 0x000004f03c087890 */ /* 0x000fe4000ff1e03f */
[----:B------:R-:W-:Y:S02]  /*7d80*/  UIADD3 UR5, UR41, 0x40, URZ ;  /* 0x0000004029057890 */ /* 0x000fe4000fffe03f */
[----:B------:R-:W-:Y:S02]  /*7d90*/  UIADD3 UR4, UR44, 0x4100, URZ ;  /* 0x000041002c047890 */ /* 0x000fe4000fffe03f */
[----:B------:R-:W-:Y:S01]  /*7da0*/  UIADD3.X UR9, URZ, UR61, URZ, UP0, !UPT ;  /* 0x0000003d3f097290 */ /* 0x000fe200087fe43f */
[----:B------:R-:W-:Y:S01]  /*7db0*/  UMOV UR6, UR42 ;  /* 0x0000002a00067c82 */ /* 0x000fe20008000000 */
[----:B------:R-:W-:-:S07]  /*7dc0*/  UMOV UR7, UR43 ;  /* 0x0000002b00077c82 */ /* 0x000fce0008000000 */
[----:B------:R4:W-:Y:S02]  /*7dd0*/  UTMASTG.3D [UR4], [UR8] ;  /* 0x00000004080073b5 */ /* 0x0009e40008010000 */
[----:B----4-:R0:W-:Y:S02]  /*7de0*/  UTMACMDFLUSH ;  /* 0x00000000000079b7 */ /* 0x0101e40000000000 */
.L_x_83:
[----:B------:R-:W-:Y:S05]  /*7df0*/  BSYNC B0 ;  /* 0x0000000000007941 */ /* 0x000fea0003800000 */
.L_x_82:
[----:B------:R-:W-:Y:S04]  /*7e00*/  BSSY B0, `(.L_x_84) ;  /* 0x000003c000007945 */ /* 0x000fe80003800000 */
[----:B------:R-:W-:Y:S05]  /*7e10*/  @P0 BRA `(.L_x_85) ;  /* 0x0000000000e80947 */ /* 0x000fea0003800000 */
[----:B------:R-:W-:-:S04]  /*7e20*/  MOV R11, UR56 ;  /* 0x00000038000b7c02 */ /* 0x000fc80008000f00 */
[----:B------:R-:W-:-:S13]  /*7e30*/  ISETP.NE.AND P2, PT, R11, 0x3, PT ;  /* 0x000000030b00780c */ /* 0x000fda0003f45270 */
[----:B------:R-:W-:Y:S05]  /*7e40*/  @!P2 BRA `(.L_x_86) ;  /* 0x000000000004a947 */ /* 0x000fea0003800000 */
[----:B------:R-:W-:Y:S01]  /*7e50*/  BPT.TRAP 0x1 ;  /* 0x000000040000795c */ /* 0x000fe20000300000 */
.L_x_86:
[----:B------:R-:W4:Y:S04]  /*7e60*/  LDL R12, [R1+0xb8] ;  /* 0x0000b800010c7983 */ /* 0x000f280000100800 */
[----:B------:R-:W5:Y:S01]  /*7e70*/  LDL R11, [R1+0xb4] ;  /* 0x0000b400010b7983 */ /* 0x000f620000100800 */
[----:B------:R-:W-:Y:S01]  /*7e80*/  BSSY B1, `(.L_x_87) ;  /* 0x0000005000017945 */ /* 0x000fe20003800000 */
[----:B----4-:R-:W-:Y:S02]  /*7e90*/  SHF.L.U32 R12, R12, 0x1f, RZ ;  /* 0x0000001f0c0c7819 */ /* 0x010fe400000006ff */
[----:B-----5:R-:W-:-:S04]  /*7ea0*/  LEA R11, R11, UR44, 0x3 ;  /* 0x0000002c0b0b7c11 */ /* 0x020fc8000f8e18ff */
[----:B------:R-:W4:Y:S02]  /*7eb0*/  SYNCS.PHASECHK.TRANS64.TRYWAIT P3, [R11+URZ+0x80], R12 ;  /* 0x0000800c0b0075a7 */ /* 0x000f24000806017f */
[----:B----4-:R-:W-:Y:S05]  /*7ec0*/  @!P3 BRA `(.L_x_88) ;  /* 0x0000006c0058b947 */ /* 0x010fea0003800000 */
.L_x_245:
[----:B------:R-:W-:Y:S05]  /*7ed0*/  BSYNC B1 ;  /* 0x0000000000017941 */ /* 0x000fea0003800000 */
.L_x_87:
[----:B------:R-:W-:Y:S04]  /*7ee0*/  BSSY B1, `(.L_x_89) ;  /* 0x0000012000017945 */ /* 0x000fe80003800000 */
[----:B------:R-:W-:Y:S05]  /*7ef0*/  @P4 BRA `(.L_x_90) ;  /* 0x0000000000404947 */ /* 0x000fea0003800000 */
[----:B------:R-:W5:Y:S02]  /*7f00*/  LDL R13, [R1+0xb4] ;  /* 0x0000b400010d7983 */ /* 0x000f640000100800 */
[----:B-----5:R-:W-:-:S05]  /*7f10*/  IMAD R15, R13, 0x1000, R6 ;  /* 0x000010000d0f7824 */ /* 0x020fca00078e0206 */
[----:B------:R-:W-:Y:S01]  /*7f20*/  IADD3 R0, R15, UR44, RZ ;  /* 0x0000002c0f007c10 */ /* 0x000fe2000fffe0ff */
[----:B------:R-:W-:Y:S04]  /*7f30*/  LDS.U16 R3, [R15+UR44+0x100] ;  /* 0x0001002c0f037984 */ /* 0x000fe80008000400 */
[----:B------:R-:W-:Y:S01]  /*7f40*/  IMAD.IADD R20, R0, 0x1, R7 ;  /* 0x0000000100147824 */ /* 0x000fe200078e0207 */
[----:B------:R-:W-:Y:S04]  /*7f50*/  LDS.U16 R4, [R15+UR44+0x208] ;  /* 0x0002082c0f047984 */ /* 0x000fe80008000400 */
[----:B------:R-:W5:Y:S04]  /*7f60*/  LDS.U16 R0, [R15+UR44+0x200] ;  /* 0x0002002c0f007984 */ /* 0x000f680008000400 */
[----:B------:R-:W1:Y:S04]  /*7f70*/  LDS.U16 R5, [R15+UR44+0x108] ;  /* 0x0001082c0f057984 */ /* 0x000e680008000400 */
[----:B----4-:R-:W-:Y:S04]  /*7f80*/  LDS.U16 R11, [R20+0x200] ;  /* 0x00020000140b7984 */ /* 0x010fe80000000400 */
[----:B------:R-:W4:Y:S04]  /*7f90*/  LDS.U16 R12, [R20+0x100] ;  /* 0x00010000140c7984 */ /* 0x000f280000000400 */
[----:B------:R-:W-:Y:S04]  /*7fa0*/  LDS.U16 R13, [R20+0x208] ;  /* 0x00020800140d7984 */ /* 0x000fe80000000400 */
[----:B------:R-:W2:Y:S01]  /*7fb0*/  LDS.U16 R14, [R20+0x108] ;  /* 0x00010800140e7984 */ /* 0x000ea20000000400 */
[----:B-----5:R-:W-:-:S02]  /*7fc0*/  PRMT R0, R3, 0x5410, R0 ;  /* 0x0000541003007816 */ /* 0x020fc40000000000 */
[----:B-1----:R-:W-:Y:S02]  /*7fd0*/  PRMT R3, R5, 0x5410, R4 ;  /* 0x0000541005037816 */ /* 0x002fe40000000004 */
[----:B----4-:R-:W-:Y:S02]  /*7fe0*/  PRMT R4, R12, 0x5410, R11 ;  /* 0x000054100c047816 */ /* 0x010fe4000000000b */
[----:B--2---:R-:W-:-:S07]  /*7ff0*/  PRMT R5, R14, 0x5410, R13 ;  /* 0x000054100e057816 */ /* 0x004fce000000000d */
.L_x_90:
[----:B------:R-:W-:Y:S05]  /*8000*/  BSYNC B1 ;  /* 0x0000000000017941 */ /* 0x000fea0003800000 */
.L_x_89:
[----:B------:R-:W-:Y:S01]  /*8010*/  @!PT LDS RZ, [RZ] ;  /* 0x00000000fffff984 */ /* 0x000fe20000000800 */
[----:B------:R-:W-:Y:S01]  /*8020*/  @!PT LDS RZ, [RZ] ;  /* 0x00000000fffff984 */ /* 0x000fe20000000800 */
[----:B------:R-:W-:Y:S01]  /*8030*/  @!PT LDS RZ, [RZ] ;  /* 0x00000000fffff984 */ /* 0x000fe20000000800 */
[----:B------:R-:W-:Y:S01]  /*8040*/  @!PT LDS RZ, [RZ] ;  /* 0x00000000fffff984 */ /* 0x000fe20000000800 */
[----:B------:R5:W-:Y:S06]  /*8050*/  MEMBAR.ALL.CTA ;  /* 0x0000000000007992 */ /* 0x000bec0000008000 */
[----:B-----5:R-:W1:Y:S01]  /*8060*/  FENCE.VIEW.ASYNC.S ;  /* 0x00000000000073c6 */ /* 0x020e620000000000 */
[----:B------:R-:W-:Y:S05]  /*8070*/  @!P2 BRA `(.L_x_91) ;  /* 0x000000000004a947 */ /* 0x000fea0003800000 */
[----:B------:R-:W-:Y:S01]  /*8080*/  BPT.TRAP 0x1 ;  /* 0x000000040000795c */ /* 0x000fe20000300000 */
.L_x_91:
[----:B------:R-:W5:Y:S04]  /*8090*/  LDL.LU R13, [R1+0xb4] ;  /* 0x0000b400010d7983 */ /* 0x000f680000300800 */
[----:B------:R-:W2:Y:S01]  /*80a0*/  LDL.LU R14, [R1+0xb8] ;  /* 0x0000b800010e7983 */ /* 0x000ea20000300800 */
[C---:B----4-:R-:W-:Y:S01]  /*80b0*/  LEA R11, R10.reuse, UR44, 0x3 ;  /* 0x0000002c0a0b7c11 */ /* 0x050fe2000f8e18ff */
[----:B-1----:R-:W-:Y:S01]  /*80c0*/  VIADD R10, R10, 0x1 ;  /* 0x000000010a0a7836 */ /* 0x002fe20000000000 */
[----:B------:R-:W1:Y:S02]  /*80d0*/  S2R R12, SR_CgaCtaId ;  /* 0x00000000000c7919 */ /* 0x000e640000008800 */
[----:B------:R-:W-:Y:S02]  /*80e0*/  IADD3 R11, R11, 0xa0, RZ ;  /* 0x000000a00b0b7810 */ /* 0x000fe40007ffe0ff */
[----:B------:R-:W-:-:S04]  /*80f0*/  ISETP.NE.AND P2, PT, R10, 0x4, PT ;  /* 0x000000040a00780c */ /* 0x000fc80003f45270 */
[----:B------:R-:W-:Y:S02]  /*8100*/  SEL R10, R10, RZ, P2 ;  /* 0x000000ff0a0a7207 */ /* 0x000fe40001000000 */
[----:B-1----:R-:W-:Y:S02]  /*8110*/  PRMT R11, R12, 0x654, R11 ;  /* 0x000006540c0b7816 */ /* 0x002fe4000000000b */
[----:B------:R-:W-:Y:S02]  /*8120*/  SEL R12, RZ, 0x1, P2 ;  /* 0x00000001ff0c7807 */ /* 0x000fe40001000000 */
[----:B------:R5:W-:Y:S02]  /*8130*/  SYNCS.ARRIVE.TRANS64.RED.A1T0 RZ, [R11+URZ], RZ ;  /* 0x000000ff0bff79a7 */ /* 0x000be4000810043f */
[----:B------:R-:W-:Y:S02]  /*8140*/  LOP3.LUT R9, R9, R12, RZ, 0x3c, !PT ;  /* 0x0000000c09097212 */ /* 0x000fe400078e3cff */
[----:B-----5:R-:W-:-:S04]  /*8150*/  IADD3 R11, R13, 0x1, RZ ;  /* 0x000000010d0b7810 */ /* 0x020fc80007ffe0ff */
[----:B------:R-:W-:-:S04]  /*8160*/  ISETP.NE.AND P3, PT, R11, 0x4, PT ;  /* 0x000000040b00780c */ /* 0x000fc80003f65270 */
[----:B------:R-:W-:Y:S02]  /*8170*/  SEL R13, RZ, 0x1, P3 ;  /* 0x00000001ff0d7807 */ /* 0x000fe40001800000 */
[----:B------:R-:W-:Y:S02]  /*8180*/  SEL R11, R11, RZ, P3 ;  /* 0x000000ff0b0b7207 */ /* 0x000fe40001800000 */
[----:B--2---:R-:W-:-:S03]  /*8190*/  LOP3.LUT R14, R14, R13, RZ, 0x3c, !PT ;  /* 0x0000000d0e0e7212 */ /* 0x004fc600078e3cff */
[----:B------:R4:W-:Y:S04]  /*81a0*/  STL [R1+0xb4], R11 ;  /* 0x0000b40b01007387 */ /* 0x0009e80000100800 */
[----:B------:R4:W-:Y:S02]  /*81b0*/  STL [R1+0xb8], R14 ;  /* 0x0000b80e01007387 */ /* 0x0009e40000100800 */
.L_x_85:
[----:B------:R-:W-:Y:S05]  /*81c0*/  BSYNC B0 ;  /* 0x0000000000007941 */ /* 0x000fea0003800000 */
.L_x_84:
[-C--:B----4-:R-:W-:Y:S01]  /*81d0*/  F2FP.F16.E4M3.UNPACK_B R11, R0.reuse ;  /* 0x00000000ff0b723e */ /* 0x090fe200020006ff */
        /* <DEDUP_REMOVED lines=65> */
.L_x_92:
        /* <DEDUP_REMOVED lines=27> */
.L_x_94:
[----:B------:R-:W-:Y:S05]  /*87a0*/  BSYNC B0 ;  /* 0x0000000000007941 */ /* 0x000fea0003800000 */
.L_x_93:
[----:B------:R-:W-:Y:S04]  /*87b0*/  BSSY B0, `(.L_x_95) ;  /* 0x000003c000007945 */ /* 0x000fe80003800000 */
[----:B------:R-:W-:Y:S05]  /*87c0*/  @P0 BRA `(.L_x_96) ;  /* 0x0000000000e80947 */ /* 0x000fea0003800000 */
[----:B------:R-:W-:-:S05]  /*87d0*/  IMAD.U32 R11, RZ, RZ, UR56 ;  /* 0x00000038ff0b7e24 */ /* 0x000fca000f8e00ff */
[----:B------:R-:W-:-:S13]  /*87e0*/  ISETP.NE.AND P2, PT, R11, 0x3, PT ;  /* 0x000000030b00780c */ /* 0x000fda0003f45270 */
[----:B------:R-:W-:Y:S05]  /*87f0*/  @!P2 BRA `(.L_x_97) ;  /* 0x000000000004a947 */ /* 0x000fea0003800000 */
[----:B------:R-:W-:Y:S01]  /*8800*/  BPT.TRAP 0x1 ;  /* 0x000000040000795c */ /* 0x000fe20000300000 */
.L_x_97:
[----:B------:R-:W4:Y:S04]  /*8810*/  LDL R12, [R1+0xb8] ;  /* 0x0000b800010c7983 */ /* 0x000f280000100800 */
[----:B------:R-:W5:Y:S01]  /*8820*/  LDL R11, [R1+0xb4] ;  /* 0x0000b400010b7983 */ /* 0x000f620000100800 */
[----:B------:R-:W-:Y:S01]  /*8830*/  BSSY B1, `(.L_x_98) ;  /* 0x0000005000017945 */ /* 0x000fe20003800000 */
[----:B----4-:R-:W-:Y:S02]  /*8840*/  SHF.L.U32 R12, R12, 0x1f, RZ ;  /* 0x0000001f0c0c7819 */ /* 0x010fe400000006ff */
[----:B-----5:R-:W-:-:S04]  /*8850*/  LEA R11, R11, UR44, 0x3 ;  /* 0x0000002c0b0b7c11 */ /* 0x020fc8000f8e18ff */
[----:B------:R-:W4:Y:S02]  /*8860*/  SYNCS.PHASECHK.TRANS64.TRYWAIT P3, [R11+URZ+0x80], R12 ;  /* 0x0000800c0b0075a7 */ /* 0x000f24000806017f */
[----:B----4-:R-:W-:Y:S05]  /*8870*/  @!P3 BRA `(.L_x_99) ;  /* 0x000000640000b947 */ /* 0x010fea0003800000 */
.L_x_246:
[----:B------:R-:W-:Y:S05]  /*8880*/  BSYNC B1 ;  /* 0x0000000000017941 */ /* 0x000fea0003800000 */
.L_x_98:
[----:B------:R-:W-:Y:S04]  /*8890*/  BSSY B1, `(.L_x_100) ;  /* 0x0000012000017945 */ /* 0x000fe80003800000 */
[----:B------:R-:W-:Y:S05]  /*88a0*/  @P4 BRA `(.L_x_101) ;  /* 0x0000000000404947 */ /* 0x000fea0003800000 */
[----:B------:R-:W5:Y:S02]  /*88b0*/  LDL R13, [R1+0xb4] ;  /* 0x0000b400010d7983 */ /* 0x000f640000100800 */
[----:B-----5:R-:W-:-:S05]  /*88c0*/  LEA R15, R13, R6, 0xc ;  /* 0x000000060d0f7211 */ /* 0x020fca00078e60ff */
[----:B------:R-:W-:Y:S01]  /*88d0*/  VIADD R0, R15, UR44 ;  /* 0x0000002c0f007c36 */ /* 0x000fe20008000000 */
[----:B------:R-:W-:Y:S04]  /*88e0*/  LDS.U16 R3, [R15+UR44+0x100] ;  /* 0x0001002c0f037984 */ /* 0x000fe80008000400 */
[----:B------:R-:W-:Y:S01]  /*88f0*/  IADD3 R20, R0, R7, RZ ;  /* 0x0000000700147210 */ /* 0x000fe20007ffe0ff */
        /* <DEDUP_REMOVED lines=11> */
.L_x_101:
[----:B------:R-:W-:Y:S05]  /*89b0*/  BSYNC B1 ;  /* 0x0000000000017941 */ /* 0x000fea0003800000 */
.L_x_100:
        /* <DEDUP_REMOVED lines=8> */
.L_x_102:
[----:B------:R-:W5:Y:S04]  /*8a40*/  LDL.LU R13, [R1+0xb4] ;  /* 0x0000b400010d7983 */ /* 0x000f680000300800 */
[----:B------:R-:W2:Y:S01]  /*8a50*/  LDL.LU R14, [R1+0xb8] ;  /* 0x0000b800010e7983 */ /* 0x000ea20000300800 */
[C---:B----4-:R-:W-:Y:S02]  /*8a60*/  LEA R11, R10.reuse, UR44, 0x3 ;  /* 0x0000002c0a0b7c11 */ /* 0x050fe4000f8e18ff */
[----:B-1----:R-:W-:Y:S01]  /*8a70*/  IADD3 R10, R10, 0x1, RZ ;  /* 0x000000010a0a7810 */ /* 0x002fe20007ffe0ff */
[----:B------:R-:W1:Y:S02]  /*8a80*/  S2R R12, SR_CgaCtaId ;  /* 0x00000000000c7919 */ /* 0x000e640000008800 */
[----:B------:R-:W-:Y:S01]  /*8a90*/  VIADD R11, R11, 0xa0 ;  /* 0x000000a00b0b7836 */ /* 0x000fe20000000000 */
[----:B------:R-:W-:-:S04]  /*8aa0*/  ISETP.NE.AND P2, PT, R10, 0x4, PT ;  /* 0x000000040a00780c */ /* 0x000fc80003f45270 */
[----:B------:R-:W-:Y:S02]  /*8ab0*/  SEL R10, R10, RZ, P2 ;  /* 0x000000ff0a0a7207 */ /* 0x000fe40001000000 */
[----:B-1----:R-:W-:Y:S02]  /*8ac0*/  PRMT R11, R12, 0x654, R11 ;  /* 0x000006540c0b7816 */ /* 0x002fe4000000000b */
[----:B------:R-:W-:Y:S02]  /*8ad0*/  SEL R12, RZ, 0x1, P2 ;  /* 0x00000001ff0c7807 */ /* 0x000fe40001000000 */
[----:B------:R5:W-:Y:S02]  /*8ae0*/  SYNCS.ARRIVE.TRANS64.RED.A1T0 RZ, [R11+URZ], RZ ;  /* 0x000000ff0bff79a7 */ /* 0x000be4000810043f */
[----:B------:R-:W-:Y:S01]  /*8af0*/  LOP3.LUT R9, R9, R12, RZ, 0x3c, !PT ;  /* 0x0000000c09097212 */ /* 0x000fe200078e3cff */
[----:B-----5:R-:W-:-:S05]  /*8b00*/  VIADD R11, R13, 0x1 ;  /* 0x000000010d0b7836 */ /* 0x020fca0000000000 */
[----:B------:R-:W-:-:S04]  /*8b10*/  ISETP.NE.AND P3, PT, R11, 0x4, PT ;  /* 0x000000040b00780c */ /* 0x000fc80003f65270 */
[----:B------:R-:W-:Y:S02]  /*8b20*/  SEL R13, RZ, 0x1, P3 ;  /* 0x00000001ff0d7807 */ /* 0x000fe40001800000 */
[----:B------:R-:W-:Y:S02]  /*8b30*/  SEL R11, R11, RZ, P3 ;  /* 0x000000ff0b0b7207 */ /* 0x000fe40001800000 */
[----:B--2---:R-:W-:-:S03]  /*8b40*/  LOP3.LUT R14, R14, R13, RZ, 0x3c, !PT ;  /* 0x0000000d0e0e7212 */ /* 0x004fc600078e3cff */
[----:B------:R4:W-:Y:S04]  /*8b50*/  STL [R1+0xb4], R11 ;  /* 0x0000b40b01007387 */ /* 0x0009e80000100800 */
[----:B------:R4:W-:Y:S02]  /*8b60*/  STL [R1+0xb8], R14 ;  /* 0x0000b80e01007387 */ /* 0x0009e40000100800 */
.L_x_96:
[----:B------:R-:W-:Y:S05]  /*8b70*/  BSYNC B0 ;  /* 0x0000000000007941 */ /* 0x000fea0003800000 */
.L_x_95:
        /* <DEDUP_REMOVED lines=26> */
[----:B------:R-:W-:Y:S01]  /*8d20*/  HADD2.F32 R13, -RZ, R15.H0_H0 ;  /* 0x2000000fff0d7230 */ /* 0x000fe20000004100 */
[----:B------:R-:W-:Y:S01]  /*8d30*/  F2FP.F16.E4M3.UNPACK_B R15, R4.H1 ;  /* 0x00000004ff0f723e */ /* 0x000fe200030006ff */
[----:B------:R-:W-:Y:S01]  /*8d40*/  FMUL R155, R2, R155 ;  /* 0x0000009b029b7220 */ /* 0x000fe20000400000 */
[----:B------:R-:W-:Y:S01]  /*8d50*/  FFMA R24, R16, R24, R11 ;  /* 0x0000001810187223 */ /* 0x000fe2000000000b */
[----:B------:R-:W-:Y:S02]  /*8d60*/  HADD2.F32 R21, -RZ, R21.H1_H1 ;  /* 0x30000015ff157230 */ /* 0x000fe40000004100 */
[C---:B------:R-:W-:Y:S01]  /*8d70*/  FMUL R157, R2.reuse, R157 ;  /* 0x0000009d029d7220 */ /* 0x040fe20000400000 */
[----:B------:R-:W-:Y:S01]  /*8d80*/  FMUL R11, R2, R154 ;  /* 0x0000009a020b7220 */ /* 0x000fe20000400000 */
[----:B------:R-:W-:Y:S01]  /*8d90*/  FFMA R155, R16, R26, R155 ;  /* 0x0000001a109b7223 */ /* 0x000fe2000000009b */
[----:B------:R-:W-:-:S02]  /*8da0*/  HADD2.F32 R28, -RZ, R15.H0_H0 ;  /* 0x2000000fff1c7230 */ /* 0x000fc40000004100 */
[----:B------:R-:W-:Y:S01]  /*8db0*/  FFMA R157, R16, R13, R157 ;  /* 0x0000000d109d7223 */ /* 0x000fe2000000009d */
[----:B------:R-:W-:Y:S02]  /*8dc0*/  HADD2.F32 R30, -RZ, R15.H1_H1 ;  /* 0x3000000fff1e7230 */ /* 0x000fe40000004100 */
[----:B------:R-:W-:Y:S01]  /*8dd0*/  FMUL R153, R2, R153 ;  /* 0x0000009902997220 */ /* 0x000fe20000400000 */
[----:B------:R-:W-:Y:S01]  /*8de0*/  FFMA R26, R16, R21, R11 ;  /* 0x00000015101a7223 */ /* 0x000fe2000000000b */
[----:B------:R-:W-:Y:S01]  /*8df0*/  FMUL R13, R2, R152 ;  /* 0x00000098020d7220 */ /* 0x000fe20000400000 */
[-C--:B------:R-:W-:Y:S01]  /*8e00*/  F2FP.F16.E4M3.UNPACK_B R15, R5.reuse ;  /* 0x00000005ff0f723e */ /* 0x080fe200020006ff */
[C---:B------:R-:W-:Y:S01]  /*8e10*/  FFMA R153, R16.reuse, R28, R153 ;  /* 0x0000001c10997223 */ /* 0x040fe20000000099 */
[----:B------:R-:W-:Y:S01]  /*8e20*/  F2FP.F16.E4M3.UNPACK_B R11, R5.H1 ;  /* 0x00000005ff0b723e */ /* 0x000fe200030006ff */
[----:B------:R-:W-:Y:S01]  /*8e30*/  FFMA R28, R16, R30, R13 ;  /* 0x0000001e101c7223 */ /* 0x000fe2000000000d */
[----:B------:R-:W-:Y:S01]  /*8e40*/  FMUL R23, R2, R23 ;  /* 0x0000001702177220 */ /* 0x000fe20000400000 */
[----:B------:R-:W-:-:S02]  /*8e50*/  HADD2.F32 R21, -RZ, R15.H0_H0 ;  /* 0x2000000fff157230 */ /* 0x000fc40000004100 */
[C---:B------:R-:W-:Y:S01]  /*8e60*/  FMUL R19, R2.reuse, R19 ;  /* 0x0000001302137220 */ /* 0x040fe20000400000 */
[----:B------:R-:W-:Y:S02]  /*8e70*/  HADD2.F32 R30, -RZ, R15.H1_H1 ;  /* 0x3000000fff1e7230 */ /* 0x000fe40000004100 */
[----:B------:R-:W-:Y:S01]  /*8e80*/  FMUL R13, R2, R18 ;  /* 0x00000012020d7220 */ /* 0x000fe20000400000 */
[--C-:B------:R-:W-:Y:S02]  /*8e90*/  HADD2.F32 R32, -RZ, R11.reuse.H0_H0 ;  /* 0x2000000bff207230 */ /* 0x100fe40000004100 */
[----:B------:R-:W-:Y:S01]  /*8ea0*/  FFMA R23, R16, R21, R23 ;  /* 0x0000001510177223 */ /* 0x000fe20000000017 */
[----:B------:R-:W-:Y:S02]  /*8eb0*/  HADD2.F32 R34, -RZ, R11.H1_H1 ;  /* 0x3000000bff227230 */ /* 0x000fe40000004100 */
[----:B------:R-:W-:Y:S01]  /*8ec0*/  FMUL R11, R2, R22 ;  /* 0x00000016020b7220 */ /* 0x000fe20000400000 */
[----:B------:R-:W-:Y:S01]  /*8ed0*/  F2FP.SATFINITE.RELU.E4M3.F32.PACK_AB_MERGE_C R163, R12, R163, RZ ;  /* 0x000000a30ca3723e */ /* 0x000fe200048078ff */
[----:B------:R-:W-:Y:S01]  /*8ee0*/  FFMA R19, R16, R32, R19 ;  /* 0x0000002010137223 */ /* 0x000fe20000000013 */
[----:B------:R-:W-:Y:S01]  /*8ef0*/  F2FP.SATFINITE.RELU.E4M3.F32.PACK_AB_MERGE_C R161, R14, R161, RZ ;  /* 0x000000a10ea1723e */ /* 0x000fe200048078ff */
[C---:B------:R-:W-:Y:S01]  /*8f00*/  FFMA R18, R16.reuse, R30, R11 ;  /* 0x0000001e10127223 */ /* 0x040fe2000000000b */
[----:B------:R-:W-:Y:S01]  /*8f10*/  FFMA R22, R16, R34, R13 ;  /* 0x0000002210167223 */ /* 0x000fe2000000000d */
[----:B------:R-:W-:-:S02]  /*8f20*/  F2FP.SATFINITE.RELU.E4M3.F32.PACK_AB_MERGE_C R159, R20, R159, RZ ;  /* 0x0000009f149f723e */ /* 0x000fc400048078ff */
[----:B------:R-:W-:Y:S02]  /*8f30*/  F2FP.SATFINITE.RELU.E4M3.F32.PACK_AB_MERGE_C R157, R24, R157, RZ ;  /* 0x0000009d189d723e */ /* 0x000fe400048078ff */
[----:B------:R-:W-:Y:S02]  /*8f40*/  F2FP.SATFINITE.RELU.E4M3.F32.PACK_AB_MERGE_C R155, R26, R155, RZ ;  /* 0x0000009b1a9b723e */ /* 0x000fe400048078ff */
[----:B------:R-:W-:Y:S02]  /*8f50*/  F2FP.SATFINITE.RELU.E4M3.F32.PACK_AB_MERGE_C R153, R28, R153, RZ ;  /* 0x000000991c99723e */ /* 0x000fe400048078ff */
[----:B------:R-:W-:Y:S02]  /*8f60*/  F2FP.SATFINITE.RELU.E4M3.F32.PACK_AB_MERGE_C R23, R18, R23, RZ ;  /* 0x000000171217723e */ /* 0x000fe400048078ff */
[----:B------:R-:W-:Y:S01]  /*8f70*/  F2FP.SATFINITE.RELU.E4M3.F32.PACK_AB_MERGE_C R19, R22, R19, RZ ;  /* 0x000000131613723e */ /* 0x000fe200048078ff */
[----:B------:R-:W-:Y:S06]  /*8f80*/  @P1 BRA `(.L_x_103) ;  /* 0x0000000000041947 */ /* 0x000fec0003800000 */
[----:B------:R-:W-:-:S04]  /*8f90*/  DEPBAR.LE SB0, 0x1 ;  /* 0x000080400000791a */ /* 0x000fc80000000000 */
.L_x_103:
        /* <DEDUP_REMOVED lines=27> */
.L_x_105:
[----:B------:R-:W-:Y:S05]  /*9150*/  BSYNC B0 ;  /* 0x0000000000007941 */ /* 0x000fea0003800000 */
.L_x_104:
[----:B------:R-:W-:Y:S04]  /*9160*/  BSSY B0, `(.L_x_106) ;  /* 0x000003c000007945 */ /* 0x000fe80003800000 */
[----:B------:R-:W-:Y:S05]  /*9170*/  @P0 BRA `(.L_x_107) ;  /* 0x0000000000e80947 */ /* 0x000fea0003800000 */
[----:B------:R-:W-:-:S04]  /*9180*/  MOV R11, UR56 ;  /* 0x00000038000b7c02 */ /* 0x000fc80008000f00 */
[----:B------:R-:W-:-:S13]  /*9190*/  ISETP.NE.AND P2, PT, R11, 0x3, PT ;  /* 0x000000030b00780c */ /* 0x000fda0003f45270 */
[----:B------:R-:W-:Y:S05]  /*91a0*/  @!P2 BRA `(.L_x_108) ;  /* 0x000000000004a947 */ /* 0x000fea0003800000 */
[----:B------:R-:W-:Y:S01]  /*91b0*/  BPT.TRAP 0x1 ;  /* 0x000000040000795c */ /* 0x000fe20000300000 */
.L_x_108:
[----:B------:R-:W4:Y:S04]  /*91c0*/  LDL R12, [R1+0xb8] ;  /* 0x0000b800010c7983 */ /* 0x000f280000100800 */
[----:B------:R-:W5:Y:S01]  /*91d0*/  LDL R11, [R1+0xb4] ;  /* 0x0000b400010b7983 */ /* 0x000f620000100800 */
[----:B------:R-:W-:Y:S01]  /*91e0*/  BSSY B1, `(.L_x_109) ;  /* 0x0000005000017945 */ /* 0x000fe20003800000 */
[----:B----4-:R-:W-:Y:S02]  /*91f0*/  SHF.L.U32 R12, R12, 0x1f, RZ ;  /* 0x0000001f0c0c7819 */ /* 0x010fe400000006ff */
[----:B-----5:R-:W-:-:S04]  /*9200*/  LEA R11, R11, UR44, 0x3 ;  /* 0x0000002c0b0b7c11 */ /* 0x020fc8000f8e18ff */
[----:B------:R-:W4:Y:S02]  /*9210*/  SYNCS.PHASECHK.TRANS64.TRYWAIT P3, [R11+URZ+0x80], R12 ;  /* 0x0000800c0b0075a7 */ /* 0x000f24000806017f */
[----:B----4-:R-:W-:Y:S05]  /*9220*/  @!P3 BRA `(.L_x_110) ;  /* 0x0000005800a8b947 */ /* 0x010fea0003800000 */
.L_x_247:
[----:B------:R-:W-:Y:S05]  /*9230*/  BSYNC B1 ;  /* 0x0000000000017941 */ /* 0x000fea0003800000 */
.L_x_109:
[----:B------:R-:W-:Y:S04]  /*9240*/  BSSY B1, `(.L_x_111) ;  /* 0x0000012000017945 */ /* 0x000fe80003800000 */
[----:B------:R-:W-:Y:S05]  /*9250*/  @P4 BRA `(.L_x_112) ;  /* 0x0000000000404947 */ /* 0x000fea0003800000 */
[----:B------:R-:W5:Y:S02]  /*9260*/  LDL R13, [R1+0xb4] ;  /* 0x0000b400010d7983 */ /* 0x000f640000100800 */
[----:B-----5:R-:W-:-:S05]  /*9270*/  IMAD R15, R13, 0x1000, R6 ;  /* 0x000010000d0f7824 */ /* 0x020fca00078e0206 */
[----:B------:R-:W-:Y:S01]  /*9280*/  IADD3 R0, R15, UR44, RZ ;  /* 0x0000002c0f007c10 */ /* 0x000fe2000fffe0ff */
[----:B------:R-:W-:Y:S03]  /*9290*/  LDS.U16 R3, [R15+UR44+0x100] ;  /* 0x0001002c0f037984 */ /* 0x000fe60008000400 */
        /* <DEDUP_REMOVED lines=12> */
.L_x_112:
[----:B------:R-:W-:Y:S05]  /*9360*/  BSYNC B1 ;  /* 0x0000000000017941 */ /* 0x000fea0003800000 */
.L_x_111:
        /* <DEDUP_REMOVED lines=8> */
.L_x_113:
        /* <DEDUP_REMOVED lines=19> */
.L_x_107:
[----:B------:R-:W-:Y:S05]  /*9520*/  BSYNC B0 ;  /* 0x0000000000007941 */ /* 0x000fea0003800000 */
.L_x_106:
[----:B------:R-:W5:Y:S04]  /*9530*/  LDL.LU R29, [R1] ;  /* 0x00000000011d7983 */ /* 0x000f680000300800 */
[----:B------:R-:W2:Y:S04]  /*9540*/  LDL.LU R27, [R1+0x4] ;  /* 0x00000400011b7983 */ /* 0x000ea80000300800 */
[----:B------:R-:W3:Y:S04]  /*9550*/  LDL.LU R22, [R1+0x8] ;  /* 0x0000080001167983 */ /* 0x000ee80000300800 */
[----:B------:R-:W3:Y:S04]  /*9560*/  LDL.LU R34, [R1+0xc] ;  /* 0x00000c0001227983 */ /* 0x000ee80000300800 */
[----:B------:R-:W3:Y:S01]  /*9570*/  LDL.LU R24, [R1+0x10] ;  /* 0x0000100001187983 */ /* 0x000ee20000300800 */
[----:B----4-:R-:W-:-:S03]  /*9580*/  F2FP.F16.E4M3.UNPACK_B R11, R0 ;  /* 0x00000000ff0b723e */ /* 0x010fc600020006ff */
[----:B------:R-:W4:Y:S04]  /*9590*/  LDL.LU R26, [R1+0x14] ;  /* 0x00001400011a7983 */ /* 0x000f280000300800 */
[----:B------:R-:W4:Y:S01]  /*95a0*/  LDL.LU R32, [R1+0x18] ;  /* 0x0000180001207983 */ /* 0x000f220000300800 */
[--C-:B------:R-:W-:Y:S02]  /*95b0*/  HADD2.F32 R12, -RZ, R11.reuse.H0_H0 ;  /* 0x2000000bff0c7230 */ /* 0x100fe40000004100 */
[C---:B------:R-:W-:Y:S01]  /*95c0*/  FMUL R17, R2.reuse, R17 ;  /* 0x0000001102117220 */ /* 0x040fe20000400000 */
[----:B------:R-:W-:Y:S01]  /*95d0*/  HADD2.F32 R14, -RZ, R11.H1_H1 ;  /* 0x3000000bff0e7230 */ /* 0x000fe20000004100 */
[----:B------:R-:W4:Y:S01]  /*95e0*/  LDL.LU R30, [R1+0x1c] ;  /* 0x00001c00011e7983 */ /* 0x000f220000300800 */
[----:B------:R-:W-:Y:S01]  /*95f0*/  F2FP.F16.E4M3.UNPACK_B R13, R0.H1 ;  /* 0x00000000ff0d723e */ /* 0x000fe200030006ff */
[----:B------:R-:W-:-:S02]  /*9600*/  FMUL R11, R2, R228 ;  /* 0x000000e4020b7220 */ /* 0x000fc40000400000 */
[----:B------:R-:W4:Y:S01]  /*9610*/  LDL.LU R28, [R1+0x20] ;  /* 0x00002000011c7983 */ /* 0x000f220000300800 */
[C---:B------:R-:W-:Y:S01]  /*9620*/  FFMA R17, R16.reuse, R12, R17 ;  /* 0x0000000c10117223 */ /* 0x040fe20000000011 */
[----:B------:R-:W-:Y:S01]  /*9630*/  FFMA R12, R16, R14, R11 ;  /* 0x0000000e100c7223 */ /* 0x000fe2000000000b */
[--C-:B------:R-:W-:Y:S01]  /*9640*/  HADD2.F32 R18, -RZ, R13.reuse.H0_H0 ;  /* 0x2000000dff127230 */ /* 0x100fe20000004100 */
[----:B------:R-:W4:Y:S01]  /*9650*/  LDL.LU R33, [R1+0x24] ;  /* 0x0000240001217983 */ /* 0x000f220000300800 */
[----:B------:R-:W-:Y:S02]  /*9660*/  HADD2.F32 R14, -RZ, R13.H1_H1 ;  /* 0x3000000dff0e7230 */ /* 0x000fe40000004100 */
[----:B------:R-:W-:Y:S01]  /*9670*/  FMUL R229, R2, R229 ;  /* 0x000000e502e57220 */ /* 0x000fe20000400000 */
[----:B------:R-:W-:Y:S01]  /*9680*/  F2FP.F16.E4M3.UNPACK_B R15, R3 ;  /* 0x00000003ff0f723e */ /* 0x000fe200020006ff */
[----:B------:R-:W4:Y:S02]  /*9690*/  LDL.LU R31, [R1+0x28] ;  /* 0x00002800011f7983 */ /* 0x000f240000300800 */
[----:B------:R-:W-:-:S02]  /*96a0*/  FFMA R229, R16, R18, R229 ;  /* 0x0000001210e57223 */ /* 0x000fc400000000e5 */
[--C-:B------:R-:W-:Y:S01]  /*96b0*/  HADD2.F32 R18, -RZ, R15.reuse.H0_H0 ;  /* 0x2000000fff127230 */ /* 0x100fe20000004100 */
[----:B------:R-:W-:Y:S01]  /*96c0*/  F2FP.F16.E4M3.UNPACK_B R19, R3.H1 ;  /* 0x00000003ff13723e */ /* 0x000fe200030006ff */
[----:B------:R-:W-:Y:S02]  /*96d0*/  HADD2.F32 R20, -RZ, R15.H1_H1 ;  /* 0x3000000fff147230 */ /* 0x000fe40000004100 */
[C---:B-----5:R-:W-:Y:S02]  /*96e0*/  FMUL R11, R2.reuse, R29 ;  /* 0x0000001d020b7220 */ /* 0x060fe40000400000 */
[----:B------:R-:W5:Y:S01]  /*96f0*/  LDL.LU R29, [R1+0x2c] ;  /* 0x00002c00011d7983 */ /* 0x000f620000300800 */
[----:B--2---:R-:W-:-:S03]  /*9700*/  FMUL R13, R2, R27 ;  /* 0x0000001b020d7220 */ /* 0x004fc60000400000 */
[----:B------:R-:W2:Y:S01]  /*9710*/  LDL.LU R27, [R1+0x30] ;  /* 0x00003000011b7983 */ /* 0x000ea20000300800 */
[----:B---3--:R-:W-:Y:S01]  /*9720*/  FMUL R15, R2, R22 ;  /* 0x00000016020f7220 */ /* 0x008fe20000400000 */
[C---:B------:R-:W-:Y:S01]  /*9730*/  FFMA R13, R16.reuse, R18, R13 ;  /* 0x00000012100d7223 */ /* 0x040fe2000000000d */
[C---:B------:R-:W-:Y:S01]  /*9740*/  FFMA R14, R16.reuse, R14, R11 ;  /* 0x0000000e100e7223 */ /* 0x040fe2000000000b */
[----:B------:R-:W-:Y:S01]  /*9750*/  F2FP.F16.E4M3.UNPACK_B R21, R4 ;  /* 0x00000004ff15723e */ /* 0x000fe200020006ff */
[----:B------:R-:W-:Y:S01]  /*9760*/  FFMA R18, R16, R20, R15 ;  /* 0x0000001410127223 */ /* 0x000fe2000000000f */
[--C-:B------:R-:W-:Y:S02]  /*9770*/  HADD2.F32 R20, -RZ, R19.reuse.H0_H0 ;  /* 0x20000013ff147230 */ /* 0x100fe40000004100 */
[C---:B------:R-:W-:Y:S01]  /*9780*/  FMUL R11, R2.reuse, R34 ;  /* 0x00000022020b7220 */ /* 0x040fe20000400000 */
[----:B------:R-:W-:Y:S02]  /*9790*/  HADD2.F32 R22, -RZ, R19.H1_H1 ;  /* 0x30000013ff167230 */ /* 0x000fe40000004100 */
[----:B------:R-:W-:Y:S01]  /*97a0*/  FMUL R15, R2, R24 ;  /* 0x00000018020f7220 */ /* 0x000fe20000400000 */
[----:B------:R-:W-:-:S02]  /*97b0*/  HADD2.F32 R24, -RZ, R21.H0_H0 ;  /* 0x20000015ff187230 */ /* 0x000fc40000004100 */
[----:B------:R-:W-:Y:S01]  /*97c0*/  FFMA R11, R16, R20, R11 ;  /* 0x00000014100b7223 */ /* 0x000fe2000000000b */
[----:B------:R-:W-:Y:S01]  /*97d0*/  F2FP.F16.E4M3.UNPACK_B R23, R4.H1 ;  /* 0x00000004ff17723e */ /* 0x000fe200030006ff */
[----:B----4-:R-:W-:Y:S01]  /*97e0*/  FMUL R19, R2, R26 ;  /* 0x0000001a02137220 */ /* 0x010fe20000400000 */
[----:B------:R-:W-:Y:S01]  /*97f0*/  FFMA R20, R16, R22, R15 ;  /* 0x0000001610147223 */ /* 0x000fe2000000000f */
[----:B------:R-:W-:Y:S02]  /*9800*/  HADD2.F32 R22, -RZ, R21.H1_H1 ;  /* 0x30000015ff167230 */ /* 0x000fe40000004100 */
[----:B------:R-:W-:Y:S01]  /*9810*/  FMUL R15, R2, R32 ;  /* 0x00000020020f7220 */ /* 0x000fe20000400000 */
[----:B------:R-:W-:Y:S01]  /*9820*/  FFMA R19, R16, R24, R19 ;  /* 0x0000001810137223 */ /* 0x000fe20000000013 */
[--C-:B------:R-:W-:Y:S01]  /*9830*/  HADD2.F32 R24, -RZ, R23.reuse.H0_H0 ;  /* 0x20000017ff187230 */ /* 0x100fe20000004100 */
[----:B------:R-:W-:Y:S01]  /*9840*/  F2FP.F16.E4M3.UNPACK_B R25, R5 ;  /* 0x00000005ff19723e */ /* 0x000fe200020006ff */
[----:B------:R-:W-:-:S02]  /*9850*/  HADD2.F32 R26, -RZ, R23.H1_H1 ;  /* 0x30000017ff1a7230 */ /* 0x000fc40000004100 */
[----:B------:R-:W-:Y:S01]  /*9860*/  FMUL R21, R2, R30 ;  /* 0x0000001e02157220 */ /* 0x000fe20000400000 */
[----:B------:R-:W-:Y:S01]  /*9870*/  FFMA R22, R16, R22, R15 ;  /* 0x0000001610167223 */ /* 0x000fe2000000000f */
[----:B------:R-:W-:Y:S01]  /*9880*/  F2FP.F16.E4M3.UNPACK_B R15, R5.H1 ;  /* 0x00000005ff0f723e */ /* 0x000fe200030006ff */
[----:B------:R-:W-:Y:S01]  /*9890*/  FMUL R23, R2, R28 ;  /* 0x0000001c02177220 */ /* 0x000fe20000400000 */
[C---:B------:R-:W-:Y:S01]  /*98a0*/  FFMA R21, R16.reuse, R24, R21 ;  /* 0x0000001810157223 */ /* 0x040fe20000000015 */
[--C-:B------:R-:W-:Y:S02]  /*98b0*/  HADD2.F32 R28, -RZ, R25.reuse.H1_H1 ;  /* 0x30000019ff1c7230 */ /* 0x100fe40000004100 */
[----:B------:R-:W-:Y:S01]  /*98c0*/  FFMA R24, R16, R26, R23 ;  /* 0x0000001a10187223 */ /* 0x000fe20000000017 */
[----:B------:R-:W-:Y:S02]  /*98d0*/  HADD2.F32 R26, -RZ, R25.H0_H0 ;  /* 0x20000019ff1a7230 */ /* 0x000fe40000004100 */
[----:B------:R-:W-:-:S02]  /*98e0*/  HADD2.F32 R30, -RZ, R15.H0_H0 ;  /* 0x2000000fff1e7230 */ /* 0x000fc40000004100 */
[----:B------:R-:W-:Y:S02]  /*98f0*/  HADD2.F32 R32, -RZ, R15.H1_H1 ;  /* 0x3000000fff207230 */ /* 0x000fe40000004100 */
[C---:B------:R-:W-:Y:S01]  /*9900*/  FMUL R15, R2.reuse, R33 ;  /* 0x00000021020f7220 */ /* 0x040fe20000400000 */
[----:B------:R-:W-:-:S03]  /*9910*/  FMUL R23, R2, R31 ;  /* 0x0000001f02177220 */ /* 0x000fc60000400000 */
        /* <DEDUP_REMOVED lines=9> */
[C---:B-----5:R-:W-:Y:S01]  /*99b0*/  FMUL R25, R2.reuse, R29 ;  /* 0x0000001d02197220 */ /* 0x060fe20000400000 */
[----:B--2---:R-:W-:-:S03]  /*99c0*/  FMUL R27, R2, R27 ;  /* 0x0000001b021b7220 */ /* 0x004fc60000400000 */
[C---:B------:R-:W-:Y:S01]  /*99d0*/  FFMA R25, R16.reuse, R30, R25 ;  /* 0x0000001e10197223 */ /* 0x040fe20000000019 */
[----:B------:R-:W-:-:S05]  /*99e0*/  FFMA R28, R16, R32, R27 ;  /* 0x00000020101c7223 */ /* 0x000fca000000001b */
[----:B------:R-:W-:Y:S01]  /*99f0*/  F2FP.SATFINITE.RELU.E4M3.F32.PACK_AB_MERGE_C R25, R28, R25, RZ ;  /* 0x000000191c19723e */ /* 0x000fe200048078ff */
[----:B------:R-:W-:Y:S06]  /*9a00*/  @P1 BRA `(.L_x_114) ;  /* 0x0000000000041947 */ /* 0x000fec0003800000 */
[----:B------:R-:W-:-:S04]  /*9a10*/  DEPBAR.LE SB0, 0x1 ;  /* 0x000080400000791a */ /* 0x000fc80000000000 */
.L_x_114:
        /* <DEDUP_REMOVED lines=16> */
[----:B---3--:R-:W3:Y:S02]  /*9b20*/  FENCE.VIEW.ASYNC.S ;  /* 0x00000000000073c6 */ /* 0x008ee40000000000 */
[----:B---3--:R-:W-:Y:S06]  /*9b30*/  BAR.SYNC.DEFER_BLOCKING 0x1, 0x100 ;  /* 0x0044000000007b1d */ /* 0x008fec0000010000 */
[----:B--2---:R-:W-:Y:S05]  /*9b40*/  @P1 BRA `(.L_x_116) ;  /* 0x0000000000201947 */ /* 0x004fea0003800000 */
[----:B------:R-:W-:Y:S02]  /*9b50*/  UIADD3 UR8, UP0, UR60, 0x4f0, URZ ;  /* 0x000004f03c087890 */ /* 0x000fe4000ff1e03f */
[----:B------:R-:W-:Y:S02]  /*9b60*/  UIADD3 UR5, UR41, 0xa0, URZ ;  /* 0x000000a029057890 */ /* 0x000fe4000fffe03f */
[----:B------:R-:W-:Y:S02]  /*9b70*/  UIADD3 UR4, UR44, 0x5100, URZ ;  /* 0x000051002c047890 */ /* 0x000fe4000fffe03f */
[----:B------:R-:W-:Y:S01]  /*9b80*/  UIADD3.X UR9, URZ, UR61, URZ, UP0, !UPT ;  /* 0x0000003d3f097290 */ /* 0x000fe200087fe43f */
[----:B------:R-:W-:Y:S01]  /*9b90*/  UMOV UR6, UR42 ;  /* 0x0000002a00067c82 */ /* 0x000fe20008000000 */
[----:B------:R-:W-:-:S07]  /*9ba0*/  UMOV UR7, UR43 ;  /* 0x0000002b00077c82 */ /* 0x000fce0008000000 */
[----:B------:R2:W-:Y:S02]  /*9bb0*/  UTMASTG.3D [UR4], [UR8] ;  /* 0x00000004080073b5 */ /* 0x0005e40008010000 */
[----:B--2---:R0:W-:Y:S02]  /*9bc0*/  UTMACMDFLUSH ;  /* 0x00000000000079b7 */ /* 0x0041e40000000000 */
.L_x_116:
[----:B------:R-:W-:Y:S05]  /*9bd0*/  BSYNC B0 ;  /* 0x0000000000007941 */ /* 0x000fea0003800000 */
.L_x_115:
[----:B------:R-:W-:Y:S04]  /*9be0*/  BSSY B0, `(.L_x_117) ;  /* 0x000003c000007945 */ /* 0x000fe80003800000 */
[----:B------:R-:W-:Y:S05]  /*9bf0*/  @P0 BRA `(.L_x_118) ;  /* 0x0000000000e80947 */ /* 0x000fea0003800000 */
[----:B------:R-:W-:-:S05]  /*9c00*/  IMAD.U32 R11, RZ, RZ, UR56 ;  /* 0x00000038ff0b7e24 */ /* 0x000fca000f8e00ff */
[----:B------:R-:W-:-:S13]  /*9c10*/  ISETP.NE.AND P2, PT, R11, 0x3, PT ;  /* 0x000000030b00780c */ /* 0x000fda0003f45270 */
[----:B------:R-:W-:Y:S05]  /*9c20*/  @!P2 BRA `(.L_x_119) ;  /* 0x000000000004a947 */ /* 0x000fea0003800000 */
[----:B------:R-:W-:Y:S01]  /*9c30*/  BPT.TRAP 0x1 ;  /* 0x000000040000795c */ /* 0x000fe20000300000 */
.L_x_119:
[----:B------:R-:W2:Y:S04]  /*9c40*/  LDL R12, [R1+0xb8] ;  /* 0x0000b800010c7983 */ /* 0x000ea80000100800 */
[----:B------:R-:W3:Y:S01]  /*9c50*/  LDL R11, [R1+0xb4] ;  /* 0x0000b400010b7983 */ /* 0x000ee20000100800 */
[----:B------:R-:W-:Y:S01]  /*9c60*/  BSSY B1, `(.L_x_120) ;  /* 0x0000005000017945 */ /* 0x000fe20003800000 */
[----:B--2---:R-:W-:Y:S02]  /*9c70*/  SHF.L.U32 R12, R12, 0x1f, RZ ;  /* 0x0000001f0c0c7819 */ /* 0x004fe400000006ff */
[----:B---3--:R-:W-:-:S04]  /*9c80*/  LEA R11, R11, UR44, 0x3 ;  /* 0x0000002c0b0b7c11 */ /* 0x008fc8000f8e18ff */
[----:B------:R-:W2:Y:S02]  /*9c90*/  SYNCS.PHASECHK.TRANS64.TRYWAIT P3, [R11+URZ+0x80], R12 ;  /* 0x0000800c0b0075a7 */ /* 0x000ea4000806017f */
[----:B--2---:R-:W-:Y:S05]  /*9ca0*/  @!P3 BRA `(.L_x_121) ;  /* 0x00000050001cb947 */ /* 0x004fea0003800000 */
.L_x_248:
[----:B------:R-:W-:Y:S05]  /*9cb0*/  BSYNC B1 ;  /* 0x0000000000017941 */ /* 0x000fea0003800000 */
.L_x_120:
[----:B------:R-:W-:Y:S04]  /*9cc0*/  BSSY B1, `(.L_x_122) ;  /* 0x0000012000017945 */ /* 0x000fe80003800000 */
[----:B------:R-:W-:Y:S05]  /*9cd0*/  @P4 BRA `(.L_x_123) ;  /* 0x0000000000404947 */ /* 0x000fea0003800000 */
[----:B------:R-:W3:Y:S02]  /*9ce0*/  LDL R13, [R1+0xb4] ;  /* 0x0000b400010d7983 */ /* 0x000ee40000100800 */
[----:B---3--:R-:W-:-:S04]  /*9cf0*/  LEA R15, R13, R6, 0xc ;  /* 0x000000060d0f7211 */ /* 0x008fc800078e60ff */
[----:B------:R-:W-:Y:S01]  /*9d00*/  IADD3 R0, R15, UR44, RZ ;  /* 0x0000002c0f007c10 */ /* 0x000fe2000fffe0ff */
[----:B------:R-:W-:Y:S04]  /*9d10*/  LDS.U16 R3, [R15+UR44+0x100] ;  /* 0x0001002c0f037984 */ /* 0x000fe80008000400 */
[----:B------:R-:W-:Y:S01]  /*9d20*/  IMAD.IADD R17, R0, 0x1, R7 ;  /* 0x0000000100117824 */ /* 0x000fe200078e0207 */
[----:B------:R-:W-:Y:S04]  /*9d30*/  LDS.U16 R4, [R15+UR44+0x208] ;  /* 0x0002082c0f047984 */ /* 0x000fe80008000400 */
[----:B------:R-:W3:Y:S04]  /*9d40*/  LDS.U16 R0, [R15+UR44+0x200] ;  /* 0x0002002c0f007984 */ /* 0x000ee80008000400 */
[----:B------:R-:W4:Y:S04]  /*9d50*/  LDS.U16 R5, [R15+UR44+0x108] ;  /* 0x0001082c0f057984 */ /* 0x000f280008000400 */
[----:B--2---:R-:W-:Y:S04]  /*9d60*/  LDS.U16 R11, [R17+0x200] ;  /* 0x00020000110b7984 */ /* 0x004fe80000000400 */
[----:B------:R-:W2:Y:S04]  /*9d70*/  LDS.U16 R12, [R17+0x100] ;  /* 0x00010000110c7984 */ /* 0x000ea80000000400 */
[----:B------:R-:W-:Y:S04]  /*9d80*/  LDS.U16 R13, [R17+0x208] ;  /* 0x00020800110d7984 */ /* 0x000fe80000000400 */
[----:B------:R-:W5:Y:S01]  /*9d90*/  LDS.U16 R14, [R17+0x108] ;  /* 0x00010800110e7984 */ /* 0x000f620000000400 */
[----:B---3--:R-:W-:-:S02]  /*9da0*/  PRMT R0, R3, 0x5410, R0 ;  /* 0x0000541003007816 */ /* 0x008fc40000000000 */
[----:B----4-:R-:W-:Y:S02]  /*9db0*/  PRMT R3, R5, 0x5410, R4 ;  /* 0x0000541005037816 */ /* 0x010fe40000000004 */
[----:B--2---:R-:W-:Y:S02]  /*9dc0*/  PRMT R4, R12, 0x5410, R11 ;  /* 0x000054100c047816 */ /* 0x004fe4000000000b */
[----:B-----5:R-:W-:-:S07]  /*9dd0*/  PRMT R5, R14, 0x5410, R13 ;  /* 0x000054100e057816 */ /* 0x020fce000000000d */
.L_x_123:
[----:B------:R-:W-:Y:S05]  /*9de0*/  BSYNC B1 ;  /* 0x0000000000017941 */ /* 0x000fea0003800000 */
.L_x_122:
[----:B------:R-:W-:Y:S01]  /*9df0*/  @!PT LDS RZ, [RZ] ;  /* 0x00000000fffff984 */ /* 0x000fe20000000800 */
[----:B------:R-:W-:Y:S01]  /*9e00*/  @!PT LDS RZ, [RZ] ;  /* 0x00000000fffff984 */ /* 0x000fe20000000800 */
[----:B------:R-:W-:Y:S01]  /*9e10*/  @!PT LDS RZ, [RZ] ;  /* 0x00000000fffff984 */ /* 0x000fe20000000800 */
[----:B------:R-:W-:Y:S01]  /*9e20*/  @!PT LDS RZ, [RZ] ;  /* 0x00000000fffff984 */ /* 0x000fe20000000800 */
[----:B------:R3:W-:Y:S06]  /*9e30*/  MEMBAR.ALL.CTA ;  /* 0x0000000000007992 */ /* 0x0007ec0000008000 */
[----:B---3--:R-:W3:Y:S01]  /*9e40*/  FENCE.VIEW.ASYNC.S ;  /* 0x00000000000073c6 */ /* 0x008ee20000000000 */
[----:B------:R-:W-:Y:S05]  /*9e50*/  @!P2 BRA `(.L_x_124) ;  /* 0x000000000004a947 */ /* 0x000fea0003800000 */
[----:B------:R-:W-:Y:S01]  /*9e60*/  BPT.TRAP 0x1 ;  /* 0x000000040000795c */ /* 0x000fe20000300000 */
.L_x_124:
[----:B------:R-:W4:Y:S04]  /*9e70*/  LDL.LU R13, [R1+0xb4] ;  /* 0x0000b400010d7983 */ /* 0x000f280000300800 */
[----:B------:R-:W5:Y:S01]  /*9e80*/  LDL.LU R14, [R1+0xb8] ;  /* 0x0000b800010e7983 */ /* 0x000f620000300800 */
[C---:B--2---:R-:W-:Y:S02]  /*9e90*/  LEA R11, R10.reuse, UR44, 0x3 ;  /* 0x0000002c0a0b7c11 */ /* 0x044fe4000f8e18ff */
[----:B-1----:R-:W-:Y:S01]  /*9ea0*/  IADD3 R10, R10, 0x1, RZ ;  /* 0x000000010a0a7810 */ /* 0x002fe20007ffe0ff */
[----:B------:R-:W1:Y:S01]  /*9eb0*/  S2R R12, SR_CgaCtaId ;  /* 0x00000000000c7919 */ /* 0x000e620000008800 */
[----:B------:R-:W-:Y:S02]  /*9ec0*/  IADD3 R11, R11, 0xa0, RZ ;  /* 0x000000a00b0b7810 */ /* 0x000fe40007ffe0ff */
[----:B------:R-:W-:-:S04]  /*9ed0*/  ISETP.NE.AND P2, PT, R10, 0x4, PT ;  /* 0x000000040a00780c */ /* 0x000fc80003f45270 */
[----:B------:R-:W-:Y:S02]  /*9ee0*/  SEL R10, R10, RZ, P2 ;  /* 0x000000ff0a0a7207 */ /* 0x000fe40001000000 */
[----:B-1----:R-:W-:Y:S02]  /*9ef0*/  PRMT R11, R12, 0x654, R11 ;  /* 0x000006540c0b7816 */ /* 0x002fe4000000000b */
[----:B------:R-:W-:Y:S02]  /*9f00*/  SEL R12, RZ, 0x1, P2 ;  /* 0x00000001ff0c7807 */ /* 0x000fe40001000000 */
[----:B---3--:R4:W-:Y:S02]  /*9f10*/  SYNCS.ARRIVE.TRANS64.RED.A1T0 RZ, [R11+URZ], RZ ;  /* 0x000000ff0bff79a7 */ /* 0x0089e4000810043f */
[----:B------:R-:W-:Y:S01]  /*9f20*/  LOP3.LUT R9, R9, R12, RZ, 0x3c, !PT ;  /* 0x0000000c09097212 */ /* 0x000fe200078e3cff */
[----:B----4-:R-:W-:-:S05]  /*9f30*/  VIADD R11, R13, 0x1 ;  /* 0x000000010d0b7836 */ /* 0x010fca0000000000 */
[----:B------:R-:W-:-:S04]  /*9f40*/  ISETP.NE.AND P3, PT, R11, 0x4, PT ;  /* 0x000000040b00780c */ /* 0x000fc80003f65270 */
[----:B------:R-:W-:Y:S02]  /*9f50*/  SEL R13, RZ, 0x1, P3 ;  /* 0x00000001ff0d7807 */ /* 0x000fe40001800000 */
[----:B------:R-:W-:Y:S02]  /*9f60*/  SEL R11, R11, RZ, P3 ;  /* 0x000000ff0b0b7207 */ /* 0x000fe40001800000 */
[----:B-----5:R-:W-:-:S03]  /*9f70*/  LOP3.LUT R14, R14, R13, RZ, 0x3c, !PT ;  /* 0x0000000d0e0e7212 */ /* 0x020fc600078e3cff */
[----:B------:R2:W-:Y:S04]  /*9f80*/  STL [R1+0xb4], R11 ;  /* 0x0000b40b01007387 */ /* 0x0005e80000100800 */
[----:B------:R2:W-:Y:S02]  /*9f90*/  STL [R1+0xb8], R14 ;  /* 0x0000b80e01007387 */ /* 0x0005e40000100800 */
.L_x_118:
[----:B------:R-:W-:Y:S05]  /*9fa0*/  BSYNC B0 ;  /* 0x0000000000007941 */ /* 0x000fea0003800000 */
.L_x_117:
[----:B------:R-:W3:Y:S04]  /*9fb0*/  LDL.LU R20, [R1+0x34] ;  /* 0x0000340001147983 */ /* 0x000ee80000300800 */
[----:B------:R-:W4:Y:S04]  /*9fc0*/  LDL.LU R13, [R1+0x38] ;  /* 0x00003800010d7983 */ /* 0x000f280000300800 */
[----:B------:R-:W5:Y:S04]  /*9fd0*/  LDL.LU R15, [R1+0x3c] ;  /* 0x00003c00010f7983 */ /* 0x000f680000300800 */
[----:B------:R-:W5:Y:S04]  /*9fe0*/  LDL.LU R31, [R1+0x40] ;  /* 0x00004000011f7983 */ /* 0x000f680000300800 */
[----:B------:R-:W5:Y:S04]  /*9ff0*/  LDL.LU R29, [R1+0x44] ;  /* 0x00004400011d7983 */ /* 0x000f680000300800 */
[----:B------:R-:W5:Y:S04]  /*a000*/  LDL.LU R19, [R1+0x48] ;  /* 0x0000480001137983 */ /* 0x000f680000300800 */
[----:B------:R-:W5:Y:S04]  /*a010*/  LDL.LU R32, [R1+0x4c] ;  /* 0x00004c0001207983 */ /* 0x000f680000300800 */
[----:B------:R-:W5:Y:S01]  /*a020*/  LDL.LU R26, [R1+0x50] ;  /* 0x00005000011a7983 */ /* 0x000f620000300800 */
[----:B--2---:R-:W-:-:S02]  /*a030*/  F2FP.F16.E4M3.UNPACK_B R11, R0 ;  /* 0x00000000ff0b723e */ /* 0x004fc400020006ff */
[----:B------:R-:W-:Y:S01]  /*a040*/  F2FP.F16.E4M3.UNPACK_B R14, R0.H1 ;  /* 0x00000000ff0e723e */ /* 0x000fe200030006ff */
[----:B------:R-:W2:Y:S02]  /*a050*/  LDL.LU R21, [R1+0x54] ;  /* 0x0000540001157983 */ /* 0x000ea40000300800 */
[--C-:B------:R-:W-:Y:S02]  /*a060*/  HADD2.F32 R12, -RZ, R11.reuse.H0_H0 ;  /* 0x2000000bff0c7230 */ /* 0x100fe40000004100 */
[----:B------:R-:W2:Y:S01]  /*a070*/  LDL.LU R30, [R1+0x58] ;  /* 0x00005800011e7983 */ /* 0x000ea20000300800 */
[----:B------:R-:W-:Y:S01]  /*a080*/  HADD2.F32 R18, -RZ, R11.H1_H1 ;  /* 0x3000000bff127230 */ /* 0x000fe20000004100 */
[----:B------:R-:W-:Y:S02]  /*a090*/  F2FP.F16.E4M3.UNPACK_B R17, R3 ;  /* 0x00000003ff11723e */ /* 0x000fe400020006ff */
[----:B------:R-:W2:Y:S04]  /*a0a0*/  LDL.LU R28, [R1+0x5c] ;  /* 0x00005c00011c7983 */ /* 0x000ea80000300800 */
[----:B------:R-:W2:Y:S01]  /*a0b0*/  LDL.LU R25, [R1+0x60] ;  /* 0x0000600001197983 */ /* 0x000ea20000300800 */
[----:B------:R-:W-:-:S03]  /*a0c0*/  HADD2.F32 R22, -RZ, R17.H1_H1 ;  /* 0x30000011ff167230 */ /* 0x000fc60000004100 */
[----:B------:R-:W2:Y:S04]  /*a0d0*/  LDL.LU R34, [R1+0x64] ;  /* 0x0000640001227983 */ /* 0x000ea80000300800 */
[----:B------:R-:W2:Y:S01]  /*a0e0*/  LDL.LU R33, [R1+0x68] ;  /* 0x0000680001217983 */ /* 0x000ea20000300800 */
[C---:B---3--:R-:W-:Y:S01]  /*a0f0*/  FMUL R11, R2.reuse, R20 ;  /* 0x00000014020b7220 */ /* 0x048fe20000400000 */
[----:B----4-:R-:W-:-:S03]  /*a100*/  FMUL R13, R2, R13 ;  /* 0x0000000d020d7220 */ /* 0x010fc60000400000 */
[C---:B------:R-:W-:Y:S01]  /*a110*/  FFMA R11, R16.reuse, R12, R11 ;  /* 0x0000000c100b7223 */ /* 0x040fe2000000000b */
[----:B------:R-:W-:Y:S01]  /*a120*/  FFMA R12, R16, R18, R13 ;  /* 0x00000012100c7223 */ /* 0x000fe2000000000d */
[----:B------:R-:W-:Y:S02]  /*a130*/  HADD2.F32 R18, -RZ, R17.H0_H0 ;  /* 0x20000011ff127230 */ /* 0x000fe40000004100 */
[C---:B-----5:R-:W-:Y:S02]  /*a140*/  FMUL R13, R2.reuse, R31 ;  /* 0x0000001f020d7220 */ /* 0x060fe40000400000 */
[----:B------:R-:W3:Y:S01]  /*a150*/  LDL.LU R31, [R1+0x6c] ;  /* 0x00006c00011f7983 */ /* 0x000ee20000300800 */
[----:B------:R-:W-:-:S03]  /*a160*/  FMUL R17, R2, R29 ;  /* 0x0000001d02117220 */ /* 0x000fc60000400000 */
[----:B------:R-:W4:Y:S01]  /*a170*/  LDL.LU R29, [R1+0x70] ;  /* 0x00007000011d7983 */ /* 0x000f220000300800 */
[--C-:B------:R-:W-:Y:S02]  /*a180*/  HADD2.F32 R20, -RZ, R14.reuse.H0_H0 ;  /* 0x2000000eff147230 */ /* 0x100fe40000004100 */
[C---:B------:R-:W-:Y:S01]  /*a190*/  FMUL R15, R2.reuse, R15 ;  /* 0x0000000f020f7220 */ /* 0x040fe20000400000 */
[----:B------:R-:W-:Y:S02]  /*a1a0*/  HADD2.F32 R14, -RZ, R14.H1_H1 ;  /* 0x3000000eff0e7230 */ /* 0x000fe40000004100 */
[----:B------:R-:W-:Y:S01]  /*a1b0*/  FMUL R19, R2, R19 ;  /* 0x0000001302137220 */ /* 0x000fe20000400000 */
[C---:B------:R-:W-:Y:S01]  /*a1c0*/  FFMA R15, R16.reuse, R20, R15 ;  /* 0x00000014100f7223 */ /* 0x040fe2000000000f */
[----:B------:R-:W-:Y:S01]  /*a1d0*/  F2FP.F16.E4M3.UNPACK_B R20, R3.H1 ;  /* 0x00000003ff14723e */ /* 0x000fe200030006ff */
[C---:B------:R-:W-:Y:S01]  /*a1e0*/  FFMA R17, R16.reuse, R18, R17 ;  /* 0x0000001210117223 */ /* 0x040fe20000000011 */
[C---:B------:R-:W-:Y:S01]  /*a1f0*/  FFMA R18, R16.reuse, R22, R19 ;  /* 0x0000001610127223 */ /* 0x040fe20000000013 */
[----:B------:R-:W-:Y:S01]  /*a200*/  FFMA R14, R16, R14, R13 ;  /* 0x0000000e100e7223 */ /* 0x000fe2000000000d */
[----:B------:R-:W-:Y:S01]  /*a210*/  F2FP.F16.E4M3.UNPACK_B R23, R4 ;  /* 0x00000004ff17723e */ /* 0x000fe200020006ff */
[----:B------:R-:W-:-:S02]  /*a220*/  HADD2.F32 R22, -RZ, R20.H0_H0 ;  /* 0x20000014ff167230 */ /* 0x000fc40000004100 */
[C---:B------:R-:W-:Y:S01]  /*a230*/  FMUL R13, R2.reuse, R32 ;  /* 0x00000020020d7220 */ /* 0x040fe20000400000 */
[----:B------:R-:W-:Y:S02]  /*a240*/  HADD2.F32 R20, -RZ, R20.H1_H1 ;  /* 0x30000014ff147230 */ /* 0x000fe40000004100 */
[----:B------:R-:W-:Y:S01]  /*a250*/  FMUL R19, R2, R26 ;  /* 0x0000001a02137220 */ /* 0x000fe20000400000 */
[--C-:B------:R-:W-:Y:S02]  /*a260*/  HADD2.F32 R26, -RZ, R23.reuse.H0_H0 ;  /* 0x20000017ff1a7230 */ /* 0x100fe40000004100 */
[----:B------:R-:W-:Y:S01]  /*a270*/  FFMA R13, R16, R22, R13 ;  /* 0x00000016100d7223 */ /* 0x000fe2000000000d */
[----:B--2---:R-:W-:Y:S01]  /*a280*/  FMUL R21, R2, R21 ;  /* 0x0000001502157220 */ /* 0x004fe20000400000 */
[----:B------:R-:W-:Y:S01]  /*a290*/  F2FP.F16.E4M3.UNPACK_B R24, R4.H1 ;  /* 0x00000004ff18723e */ /* 0x000fe200030006ff */
[----:B------:R-:W-:Y:S01]  /*a2a0*/  FFMA R20, R16, R20, R19 ;  /* 0x0000001410147223 */ /* 0x000fe20000000013 */
[----:B------:R-:W-:-:S02]  /*a2b0*/  HADD2.F32 R22, -RZ, R23.H1_H1 ;  /* 0x30000017ff167230 */ /* 0x000fc40000004100 */
[----:B------:R-:W-:Y:S01]  /*a2c0*/  FMUL R19, R2, R30 ;  /* 0x0000001e02137220 */ /* 0x000fe20000400000 */
[----:B------:R-:W-:Y:S01]  /*a2d0*/  FFMA R21, R16, R26, R21 ;  /* 0x0000001a10157223 */ /* 0x000fe20000000015 */
[--C-:B------:R-:W-:Y:S02]  /*a2e0*/  HADD2.F32 R26, -RZ, R24.reuse.H0_H0 ;  /* 0x20000018ff1a7230 */ /* 0x100fe40000004100 */
[----:B------:R-:W-:Y:S01]  /*a2f0*/  FMUL R23, R2, R28 ;  /* 0x0000001c02177220 */ /* 0x000fe20000400000 */
[----:B------:R-:W-:Y:S01]  /*a300*/  FFMA R22, R16, R22, R19 ;  /* 0x0000001610167223 */ /* 0x000fe20000000013 */
[-C--:B------:R-:W-:Y:S01]  /*a310*/  F2FP.F16.E4M3.UNPACK_B R27, R5.reuse ;  /* 0x00000005ff1b723e */ /* 0x080fe200020006ff */
[----:B------:R-:W-:Y:S01]  /*a320*/  HADD2.F32 R24, -RZ, R24.H1_H1 ;  /* 0x30000018ff187230 */ /* 0x000fe20000004100 */
[----:B------:R-:W-:Y:S01]  /*a330*/  F2FP.F16.E4M3.UNPACK_B R19, R5.H1 ;  /* 0x00000005ff13723e */ /* 0x000fe200030006ff */
[----:B------:R-:W-:Y:S01]  /*a340*/  FMUL R25, R2, R25 ;  /* 0x0000001902197220 */ /* 0x000fe20000400000 */
[----:B------:R-:W-:Y:S01]  /*a350*/  FFMA R23, R16, R26, R23 ;  /* 0x0000001a10177223 */ /* 0x000fe20000000017 */
[----:B------:R-:W-:-:S02]  /*a360*/  HADD2.F32 R26, -RZ, R27.H0_H0 ;  /* 0x2000001bff1a7230 */ /* 0x000fc40000004100 */
[--C-:B------:R-:W-:Y:S02]  /*a370*/  HADD2.F32 R30, -RZ, R19.reuse.H0_H0 ;  /* 0x20000013ff1e7230 */ /* 0x100fe40000004100 */
[----:B------:R-:W-:Y:S01]  /*a380*/  FFMA R24, R16, R24, R25 ;  /* 0x0000001810187223 */ /* 0x000fe20000000019 */
[----:B------:R-:W-:Y:S02]  /*a390*/  HADD2.F32 R32, -RZ, R19.H1_H1 ;  /* 0x30000013ff207230 */ /* 0x000fe40000004100 */
[C---:B------:R-:W-:Y:S01]  /*a3a0*/  FMUL R19, R2.reuse, R34 ;  /* 0x0000002202137220 */ /* 0x040fe20000400000 */
[----:B------:R-:W-:Y:S02]  /*a3b0*/  HADD2.F32 R28, -RZ, R27.H1_H1 ;  /* 0x3000001bff1c7230 */ /* 0x000fe40000004100 */
[----:B------:R-:W-:Y:S01]  /*a3c0*/  FMUL R25, R2, R33 ;  /* 0x0000002102197220 */ /* 0x000fe20000400000 */
[----:B------:R-:W-:-:S03]  /*a3d0*/  FFMA R19, R16, R26, R19 ;  /* 0x0000001a10137223 */ /* 0x000fc60000000013 */
[----:B------:R-:W-:Y:S01]  /*a3e0*/  FFMA R26, R16, R28, R25 ;  /* 0x0000001c101a7223 */ /* 0x000fe20000000019 */
[----:B------:R-:W-:Y:S02]  /*a3f0*/  F2FP.SATFINITE.RELU.E4M3.F32.PACK_AB_MERGE_C R11, R12, R11, RZ ;  /* 0x0000000b0c0b723e */ /* 0x000fe400048078ff */
[----:B------:R-:W-:Y:S02]  /*a400*/  F2FP.SATFINITE.RELU.E4M3.F32.PACK_AB_MERGE_C R15, R14, R15, RZ ;  /* 0x0000000f0e0f723e */ /* 0x000fe400048078ff */
[----:B------:R-:W-:Y:S02]  /*a410*/  F2FP.SATFINITE.RELU.E4M3.F32.PACK_AB_MERGE_C R17, R18, R17, RZ ;  /* 0x000000111211723e */ /* 0x000fe400048078ff */
[----:B------:R-:W-:Y:S02]  /*a420*/  F2FP.SATFINITE.RELU.E4M3.F32.PACK_AB_MERGE_C R13, R20, R13, RZ ;  /* 0x0000000d140d723e */ /* 0x000fe400048078ff */
[----:B------:R-:W-:Y:S02]  /*a430*/  F2FP.SATFINITE.RELU.E4M3.F32.PACK_AB_MERGE_C R21, R22, R21, RZ ;  /* 0x000000151615723e */ /* 0x000fe400048078ff */
[----:B------:R-:W-:-:S02]  /*a440*/  F2FP.SATFINITE.RELU.E4M3.F32.PACK_AB_MERGE_C R23, R24, R23, RZ ;  /* 0x000000171817723e */ /* 0x000fc400048078ff */
[----:B------:R-:W-:Y:S01]  /*a450*/  F2FP.SATFINITE.RELU.E4M3.F32.PACK_AB_MERGE_C R19, R26, R19, RZ ;  /* 0x000000131a13723e */ /* 0x000fe200048078ff */
[C---:B---3--:R-:W-:Y:S01]  /*a460*/  FMUL R27, R2.reuse, R31 ;  /* 0x0000001f021b7220 */ /* 0x048fe20000400000 */
[----:B----4-:R-:W-:-:S03]  /*a470*/  FMUL R29, R2, R29 ;  /* 0x0000001d021d7220 */ /* 0x010fc60000400000 */
[C---:B------:R-:W-:Y:S01]  /*a480*/  FFMA R27, R16.reuse, R30, R27 ;  /* 0x0000001e101b7223 */ /* 0x040fe2000000001b */
[----:B------:R-:W-:-:S05]  /*a490*/  FFMA R28, R16, R32, R29 ;  /* 0x00000020101c7223 */ /* 0x000fca000000001d */
[----:B------:R-:W-:Y:S01]  /*a4a0*/  F2FP.SATFINITE.RELU.E4M3.F32.PACK_AB_MERGE_C R27, R28, R27, RZ ;  /* 0x0000001b1c1b723e */ /* 0x000fe200048078ff */
[----:B------:R-:W-:Y:S06]  /*a4b0*/  @P1 BRA `(.L_x_125) ;  /* 0x0000000000041947 */ /* 0x000fec0003800000 */
[----:B------:R-:W-:-:S04]  /*a4c0*/  DEPBAR.LE SB0, 0x1 ;  /* 0x000080400000791a */ /* 0x000fc80000000000 */
.L_x_125:
        /* <DEDUP_REMOVED lines=27> */
.L_x_127:
[----:B------:R-:W-:Y:S05]  /*a680*/  BSYNC B0 ;  /* 0x0000000000007941 */ /* 0x000fea0003800000 */
.L_x_126:
[----:B------:R-:W-:Y:S04]  /*a690*/  BSSY B0, `(.L_x_128) ;  /* 0x0000033000007945 */ /* 0x000fe80003800000 */
[----:B------:R-:W-:Y:S05]  /*a6a0*/  @P0 BRA `(.L_x_129) ;  /* 0x0000000000c40947 */ /* 0x000fea0003800000 */
[----:B------:R-:W-:-:S04]  /*a6b0*/  MOV R11, UR56 ;  /* 0x00000038000b7c02 */ /* 0x000fc80008000f00 */
[----:B------:R-:W-:-:S13]  /*a6c0*/  ISETP.NE.AND P2, PT, R11, 0x3, PT ;  /* 0x000000030b00780c */ /* 0x000fda0003f45270 */
[----:B------:R-:W-:Y:S05]  /*a6d0*/  @!P2 BRA `(.L_x_130) ;  /* 0x000000000004a947 */ /* 0x000fea0003800000 */
[----:B------:R-:W-:Y:S01]  /*a6e0*/  BPT.TRAP 0x1 ;  /* 0x000000040000795c */ /* 0x000fe20000300000 */
.L_x_130:
[----:B------:R-:W2:Y:S04]  /*a6f0*/  LDL R12, [R1+0xb4] ;  /* 0x0000b400010c7983 */ /* 0x000ea80000100800 */
[----:B------:R-:W3:Y:S01]  /*a700*/  LDL.LU R11, [R1+0xb8] ;  /* 0x0000b800010b7983 */ /* 0x000ee20000300800 */
[----:B------:R-:W-:Y:S01]  /*a710*/  BSSY B1, `(.L_x_131) ;  /* 0x0000005000017945 */ /* 0x000fe20003800000 */
[----:B--2---:R-:W-:Y:S02]  /*a720*/  LEA R12, R12, UR44, 0x3 ;  /* 0x0000002c0c0c7c11 */ /* 0x004fe4000f8e18ff */
[----:B---3--:R-:W-:-:S04]  /*a730*/  SHF.L.U32 R11, R11, 0x1f, RZ ;  /* 0x0000001f0b0b7819 */ /* 0x008fc800000006ff */
[----:B------:R-:W2:Y:S02]  /*a740*/  SYNCS.PHASECHK.TRANS64.TRYWAIT P0, [R12+URZ+0x80], R11 ;  /* 0x0000800b0c0075a7 */ /* 0x000ea4000800017f */
[----:B--2---:R-:W-:Y:S05]  /*a750*/  @!P0 BRA `(.L_x_132) ;  /* 0x0000004400848947 */ /* 0x004fea0003800000 */
.L_x_249:
[----:B------:R-:W-:Y:S05]  /*a760*/  BSYNC B1 ;  /* 0x0000000000017941 */ /* 0x000fea0003800000 */
.L_x_131:
[----:B------:R-:W-:Y:S04]  /*a770*/  BSSY B1, `(.L_x_133) ;  /* 0x0000012000017945 */ /* 0x000fe80003800000 */
[----:B------:R-:W-:Y:S05]  /*a780*/  @P4 BRA `(.L_x_134) ;  /* 0x0000000000404947 */ /* 0x000fea0003800000 */
[----:B------:R-:W3:Y:S02]  /*a790*/  LDL.LU R13, [R1+0xb4] ;  /* 0x0000b400010d7983 */ /* 0x000ee40000300800 */
[----:B---3--:R-:W-:-:S05]  /*a7a0*/  LEA R0, R13, R6, 0xc ;  /* 0x000000060d007211 */ /* 0x008fca00078e60ff */
[----:B------:R-:W-:Y:S01]  /*a7b0*/  VIADD R4, R0, UR44 ;  /* 0x0000002c00047c36 */ /* 0x000fe20008000000 */
[----:B------:R-:W-:Y:S04]  /*a7c0*/  LDS.U16 R3, [R0+UR44+0x200] ;  /* 0x0002002c00037984 */ /* 0x000fe80008000400 */
[----:B------:R-:W-:Y:S01]  /*a7d0*/  IADD3 R13, R7, R4, RZ ;  /* 0x00000004070d7210 */ /* 0x000fe20007ffe0ff */
[----:B------:R-:W-:Y:S04]  /*a7e0*/  LDS.U16 R5, [R0+UR44+0x208] ;  /* 0x0002082c00057984 */ /* 0x000fe80008000400 */
[----:B------:R-:W3:Y:S04]  /*a7f0*/  LDS.U16 R4, [R0+UR44+0x100] ;  /* 0x0001002c00047984 */ /* 0x000ee80008000400 */
[----:B--2---:R3:W2:Y:S04]  /*a800*/  LDS.U16 R12, [R0+UR44+0x108] ;  /* 0x0001082c000c7984 */ /* 0x0046a80008000400 */
[----:B------:R-:W-:Y:S04]  /*a810*/  LDS.U16 R7, [R13+0x200] ;  /* 0x000200000d077984 */ /* 0x000fe80000000400 */
[----:B------:R-:W4:Y:S04]  /*a820*/  LDS.U16 R14, [R13+0x100] ;  /* 0x000100000d0e7984 */ /* 0x000f280000000400 */
[----:B------:R-:W-:Y:S04]  /*a830*/  LDS.U16 R11, [R13+0x208] ;  /* 0x000208000d0b7984 */ /* 0x000fe80000000400 */
[----:B------:R-:W5:Y:S01]  /*a840*/  LDS.U16 R18, [R13+0x108] ;  /* 0x000108000d127984 */ /* 0x000f620000000400 */
[----:B---3--:R-:W-:-:S02]  /*a850*/  PRMT R0, R4, 0x5410, R3 ;  /* 0x0000541004007816 */ /* 0x008fc40000000003 */
[----:B--2---:R-:W-:Y:S02]  /*a860*/  PRMT R3, R12, 0x5410, R5 ;  /* 0x000054100c037816 */ /* 0x004fe40000000005 */
[----:B----4-:R-:W-:Y:S02]  /*a870*/  PRMT R4, R14, 0x5410, R7 ;  /* 0x000054100e047816 */ /* 0x010fe40000000007 */
[----:B-----5:R-:W-:-:S07]  /*a880*/  PRMT R5, R18, 0x5410, R11 ;  /* 0x0000541012057816 */ /* 0x020fce000000000b */
.L_x_134:
[----:B------:R-:W-:Y:S05]  /*a890*/  BSYNC B1 ;  /* 0x0000000000017941 */ /* 0x000fea0003800000 */
.L_x_133:
        /* <DEDUP_REMOVED lines=8> */
.L_x_135:
[----:B--2---:R-:W2:Y:S01]  /*a920*/  S2R R12, SR_CgaCtaId ;  /* 0x00000000000c7919 */ /* 0x004ea20000008800 */
[C---:B------:R-:W-:Y:S01]  /*a930*/  LEA R7, R10.reuse, UR44, 0x3 ;  /* 0x0000002c0a077c11 */ /* 0x040fe2000f8e18ff */
[----:B-1----:R-:W-:-:S03]  /*a940*/  VIADD R10, R10, 0x1 ;  /* 0x000000010a0a7836 */ /* 0x002fc60000000000 */
[----:B------:R-:W-:Y:S02]  /*a950*/  IADD3 R7, R7, 0xa0, RZ ;  /* 0x000000a007077810 */ /* 0x000fe40007ffe0ff */
[----:B------:R-:W-:-:S04]  /*a960*/  ISETP.NE.AND P0, PT, R10, 0x4, PT ;  /* 0x000000040a00780c */ /* 0x000fc80003f05270 */
[----:B------:R-:W-:Y:S02]  /*a970*/  SEL R10, R10, RZ, P0 ;  /* 0x000000ff0a0a7207 */ /* 0x000fe40000000000 */
[----:B--2---:R-:W-:Y:S02]  /*a980*/  PRMT R7, R12, 0x654, R7 ;  /* 0x000006540c077816 */ /* 0x004fe40000000007 */
[----:B------:R-:W-:Y:S02]  /*a990*/  SEL R12, RZ, 0x1, P0 ;  /* 0x00000001ff0c7807 */ /* 0x000fe40000000000 */
[----:B---3--:R2:W-:Y:S02]  /*a9a0*/  SYNCS.ARRIVE.TRANS64.RED.A1T0 RZ, [R7+URZ], RZ ;  /* 0x000000ff07ff79a7 */ /* 0x0085e4000810043f */
[----:B------:R-:W-:-:S07]  /*a9b0*/  LOP3.LUT R9, R9, R12, RZ, 0x3c, !PT ;  /* 0x0000000c09097212 */ /* 0x000fce00078e3cff */
.L_x_129:
[----:B------:R-:W-:Y:S05]  /*a9c0*/  BSYNC B0 ;  /* 0x0000000000007941 */ /* 0x000fea0003800000 */
.L_x_128:
[----:B------:R-:W3:Y:S04]  /*a9d0*/  LDL.LU R14, [R1+0x74] ;  /* 0x00007400010e7983 */ /* 0x000ee80000300800 */
[----:B------:R-:W4:Y:S04]  /*a9e0*/  LDL.LU R13, [R1+0x78] ;  /* 0x00007800010d7983 */ /* 0x000f280000300800 */
[----:B------:R-:W5:Y:S04]  /*a9f0*/  LDL.LU R18, [R1+0x7c] ;  /* 0x00007c0001127983 */ /* 0x000f680000300800 */
[----:B------:R-:W5:Y:S04]  /*aa00*/  LDL.LU R17, [R1+0x80] ;  /* 0x0000800001117983 */ /* 0x000f680000300800 */
[----:B------:R-:W5:Y:S01]  /*aa10*/  LDL.LU R25, [R1+0x84] ;  /* 0x0000840001197983 */ /* 0x000f620000300800 */
[----:B--2---:R-:W-:-:S03]  /*aa20*/  F2FP.F16.E4M3.UNPACK_B R7, R0 ;  /* 0x00000000ff07723e */ /* 0x004fc600020006ff */
[----:B------:R-:W2:Y:S04]  /*aa30*/  LDL.LU R20, [R1+0x88] ;  /* 0x0000880001147983 */ /* 0x000ea80000300800 */
[----:B------:R-:W2:Y:S01]  /*aa40*/  LDL.LU R19, [R1+0x8c] ;  /* 0x00008c0001137983 */ /* 0x000ea20000300800 */
[----:B------:R-:W-:-:S03]  /*aa50*/  HADD2.F32 R11, -RZ, R7.H0_H0 ;  /* 0x20000007ff0b7230 */ /* 0x000fc60000004100 */
[----:B------:R-:W2:Y:S01]  /*aa60*/  LDL.LU R29, [R1+0x90] ;  /* 0x00009000011d7983 */ /* 0x000ea20000300800 */
[----:B------:R-:W-:Y:S01]  /*aa70*/  HADD2.F32 R7, -RZ, R7.H1_H1 ;  /* 0x30000007ff077230 */ /* 0x000fe20000004100 */
[----:B------:R-:W-:Y:S02]  /*aa80*/  F2FP.F16.E4M3.UNPACK_B R0, R0.H1 ;  /* 0x00000000ff00723e */ /* 0x000fe400030006ff */
[----:B------:R-:W2:Y:S04]  /*aa90*/  LDL.LU R22, [R1+0x94] ;  /* 0x0000940001167983 */ /* 0x000ea80000300800 */
[----:B------:R-:W2:Y:S04]  /*aaa0*/  LDL.LU R21, [R1+0x98] ;  /* 0x0000980001157983 */ /* 0x000ea80000300800 */
[----:B------:R-:W2:Y:S04]  /*aab0*/  LDL.LU R24, [R1+0x9c] ;  /* 0x00009c0001187983 */ /* 0x000ea80000300800 */
[----:B------:R-:W2:Y:S01]  /*aac0*/  LDL.LU R23, [R1+0xa0] ;  /* 0x0000a00001177983 */ /* 0x000ea20000300800 */
[C---:B---3--:R-:W-:Y:S01]  /*aad0*/  FMUL R15, R2.reuse, R14 ;  /* 0x0000000e020f7220 */ /* 0x048fe20000400000 */
[----:B----4-:R-:W-:Y:S01]  /*aae0*/  FMUL R14, R2, R13 ;  /* 0x0000000d020e7220 */ /* 0x010fe20000400000 */
[----:B------:R-:W-:-:S03]  /*aaf0*/  HADD2.F32 R13, -RZ, R0.H0_H0 ;  /* 0x20000000ff0d7230 */ /* 0x000fc60000004100 */
[----:B------:R-:W-:Y:S01]  /*ab00*/  FFMA R14, R16, R7, R14 ;  /* 0x00000007100e7223 */ /* 0x000fe2000000000e */
[----:B------:R-:W-:Y:S02]  /*ab10*/  HADD2.F32 R7, -RZ, R0.H1_H1 ;  /* 0x30000000ff077230 */ /* 0x000fe40000004100 */
[C---:B-----5:R-:W-:Y:S02]  /*ab20*/  FMUL R0, R2.reuse, R25 ;  /* 0x0000001902007220 */ /* 0x060fe40000400000 */
[----:B------:R-:W3:Y:S04]  /*ab30*/  LDL.LU R25, [R1+0xa4] ;  /* 0x0000a40001197983 */ /* 0x000ee80000300800 */
[----:B------:R-:W4:Y:S04]  /*ab40*/  LDL.LU R28, [R1+0xa8] ;  /* 0x0000a800011c7983 */ /* 0x000f280000300800 */
[----:B------:R-:W5:Y:S04]  /*ab50*/  LDL.LU R27, [R1+0xac] ;  /* 0x0000ac00011b7983 */ /* 0x000f680000300800 */
[----:B------:R-:W5:Y:S01]  /*ab60*/  LDL.LU R26, [R1+0xb0] ;  /* 0x0000b000011a7983 */ /* 0x000f620000300800 */
[----:B------:R-:W-:Y:S01]  /*ab70*/  F2FP.F16.E4M3.UNPACK_B R12, R3 ;  /* 0x00000003ff0c723e */ /* 0x000fe200020006ff */
[----:B------:R-:W-:Y:S01]  /*ab80*/  FMUL R18, R2, R18 ;  /* 0x0000001202127220 */ /* 0x000fe20000400000 */
[----:B------:R-:W-:-:S03]  /*ab90*/  FFMA R15, R16, R11, R15 ;  /* 0x0000000b100f7223 */ /* 0x000fc6000000000f */
[--C-:B------:R-:W-:Y:S02]  /*aba0*/  HADD2.F32 R11, -RZ, R12.reuse.H0_H0 ;  /* 0x2000000cff0b7230 */ /* 0x100fe40000004100 */
[----:B------:R-:W-:Y:S01]  /*abb0*/  FFMA R18, R16, R13, R18 ;  /* 0x0000000d10127223 */ /* 0x000fe20000000012 */
[----:B------:R-:W-:Y:S02]  /*abc0*/  HADD2.F32 R13, -RZ, R12.H1_H1 ;  /* 0x3000000cff0d7230 */ /* 0x000fe40000004100 */
[----:B------:R-:W-:Y:S01]  /*abd0*/  FMUL R17, R2, R17 ;  /* 0x0000001102117220 */ /* 0x000fe20000400000 */
[----:B------:R-:W-:Y:S01]  /*abe0*/  F2FP.F16.E4M3.UNPACK_B R3, R3.H1 ;  /* 0x00000003ff03723e */ /* 0x000fe200030006ff */
[----:B------:R-:W-:Y:S01]  /*abf0*/  FFMA R12, R16, R11, R0 ;  /* 0x0000000b100c7223 */ /* 0x000fe20000000000 */
[----:B------:R-:W-:Y:S01]  /*ac00*/  F2FP.F16.E4M3.UNPACK_B R0, R4 ;  /* 0x00000004ff00723e */ /* 0x000fe200020006ff */
[----:B--2---:R-:W-:Y:S01]  /*ac10*/  FMUL R20, R2, R20 ;  /* 0x0000001402147220 */ /* 0x004fe20000400000 */
[----:B------:R-:W-:Y:S01]  /*ac20*/  FFMA R17, R16, R7, R17 ;  /* 0x0000000710117223 */ /* 0x000fe20000000011 */
[----:B------:R-:W-:-:S02]  /*ac30*/  HADD2.F32 R7, -RZ, R3.H0_H0 ;  /* 0x20000003ff077230 */ /* 0x000fc40000004100 */
[----:B------:R-:W-:Y:S01]  /*ac40*/  FMUL R19, R2, R19 ;  /* 0x0000001302137220 */ /* 0x000fe20000400000 */
[----:B------:R-:W-:Y:S01]  /*ac50*/  FFMA R13, R16, R13, R20 ;  /* 0x0000000d100d7223 */ /* 0x000fe20000000014 */
[----:B------:R-:W-:Y:S02]  /*ac60*/  HADD2.F32 R3, -RZ, R3.H1_H1 ;  /* 0x30000003ff037230 */ /* 0x000fe40000004100 */
[C---:B------:R-:W-:Y:S01]  /*ac70*/  FMUL R20, R2.reuse, R29 ;  /* 0x0000001d02147220 */ /* 0x040fe20000400000 */
[--C-:B------:R-:W-:Y:S02]  /*ac80*/  HADD2.F32 R11, -RZ, R0.reuse.H0_H0 ;  /* 0x20000000ff0b7230 */ /* 0x100fe40000004100 */
[----:B------:R-:W-:Y:S01]  /*ac90*/  FMUL R22, R2, R22 ;  /* 0x0000001602167220 */ /* 0x000fe20000400000 */
[----:B------:R-:W-:Y:S01]  /*aca0*/  F2FP.F16.E4M3.UNPACK_B R4, R4.H1 ;  /* 0x00000004ff04723e */ /* 0x000fe200030006ff */
[C---:B------:R-:W-:Y:S01]  /*acb0*/  FFMA R19, R16.reuse, R7, R19 ;  /* 0x0000000710137223 */ /* 0x040fe20000000013 */
[C---:B------:R-:W-:Y:S01]  /*acc0*/  FFMA R20, R16.reuse, R3, R20 ;  /* 0x0000000310147223 */ /* 0x040fe20000000014 */
[----:B------:R-:W-:Y:S01]  /*acd0*/  FFMA R22, R16, R11, R22 ;  /* 0x0000000b10167223 */ /* 0x000fe20000000016 */
[----:B------:R-:W-:Y:S01]  /*ace0*/  HADD2.F32 R3, -RZ, R0.H1_H1 ;  /* 0x30000000ff037230 */ /* 0x000fe20000004100 */
[----:B------:R-:W-:Y:S01]  /*acf0*/  F2FP.F16.E4M3.UNPACK_B R0, R5 ;  /* 0x00000005ff00723e */ /* 0x000fe200020006ff */
[----:B------:R-:W-:-:S02]  /*ad00*/  HADD2.F32 R7, -RZ, R4.H0_H0 ;  /* 0x20000004ff077230 */ /* 0x000fc40000004100 */
[----:B------:R-:W-:Y:S02]  /*ad10*/  HADD2.F32 R11, -RZ, R4.H1_H1 ;  /* 0x30000004ff0b7230 */ /* 0x000fe40000004100 */
[C---:B------:R-:W-:Y:S01]  /*ad20*/  FMUL R4, R2.reuse, R24 ;  /* 0x0000001802047220 */ /* 0x040fe20000400000 */
[C---:B------:R-:W-:Y:S01]  /*ad30*/  FMUL R24, R2.reuse, R23 ;  /* 0x0000001702187220 */ /* 0x040fe20000400000 */
[----:B------:R-:W-:Y:S01]  /*ad40*/  F2FP.F16.E4M3.UNPACK_B R5, R5.H1 ;  /* 0x00000005ff05723e */ /* 0x000fe200030006ff */
[----:B------:R-:W-:Y:S01]  /*ad50*/  FMUL R21, R2, R21 ;  /* 0x0000001502157220 */ /* 0x000fe20000400000 */
[C---:B------:R-:W-:Y:S01]  /*ad60*/  FFMA R4, R16.reuse, R7, R4 ;  /* 0x0000000710047223 */ /* 0x040fe20000000004 */
[C---:B------:R-:W-:Y:S01]  /*ad70*/  FFMA R23, R16.reuse, R11, R24 ;  /* 0x0000000b10177223 */ /* 0x040fe20000000018 */
[----:B------:R-:W-:Y:S02]  /*ad80*/  HADD2.F32 R7, -RZ, R0.H1_H1 ;  /* 0x30000000ff077230 */ /* 0x000fe40000004100 */
[----:B------:R-:W-:Y:S01]  /*ad90*/  FFMA R21, R16, R3, R21 ;  /* 0x0000000310157223 */ /* 0x000fe20000000015 */
[----:B------:R-:W-:-:S02]  /*ada0*/  HADD2.F32 R11, -RZ, R5.H0_H0 ;  /* 0x20000005ff0b7230 */ /* 0x000fc40000004100 */
[----:B------:R-:W-:Y:S02]  /*adb0*/  HADD2.F32 R3, -RZ, R0.H0_H0 ;  /* 0x20000000ff037230 */ /* 0x000fe40000004100 */
[----:B------:R-:W-:Y:S01]  /*adc0*/  HADD2.F32 R5, -RZ, R5.H1_H1 ;  /* 0x30000005ff057230 */ /* 0x000fe20000004100 */
[----:B------:R-:W-:Y:S02]  /*add0*/  F2FP.SATFINITE.RELU.E4M3.F32.PACK_AB_MERGE_C R15, R14, R15, RZ ;  /* 0x0000000f0e0f723e */ /* 0x000fe400048078ff */
[----:B------:R-:W-:Y:S02]  /*ade0*/  F2FP.SATFINITE.RELU.E4M3.F32.PACK_AB_MERGE_C R17, R17, R18, RZ ;  /* 0x000000121111723e */ /* 0x000fe400048078ff */
[----:B------:R-:W-:Y:S02]  /*adf0*/  F2FP.SATFINITE.RELU.E4M3.F32.PACK_AB_MERGE_C R13, R13, R12, RZ ;  /* 0x0000000c0d0d723e */ /* 0x000fe400048078ff */
[----:B------:R-:W-:Y:S02]  /*ae00*/  F2FP.SATFINITE.RELU.E4M3.F32.PACK_AB_MERGE_C R19, R20, R19, RZ ;  /* 0x000000131413723e */ /* 0x000fe400048078ff */
[----:B------:R-:W-:-:S02]  /*ae10*/  F2FP.SATFINITE.RELU.E4M3.F32.PACK_AB_MERGE_C R21, R21, R22, RZ ;  /* 0x000000161515723e */ /* 0x000fc400048078ff */
[----:B------:R-:W-:Y:S01]  /*ae20*/  F2FP.SATFINITE.RELU.E4M3.F32.PACK_AB_MERGE_C R23, R23, R4, RZ ;  /* 0x000000041717723e */ /* 0x000fe200048078ff */
[C---:B---3--:R-:W-:Y:S01]  /*ae30*/  FMUL R25, R2.reuse, R25 ;  /* 0x0000001902197220 */ /* 0x048fe20000400000 */
[C---:B----4-:R-:W-:Y:S01]  /*ae40*/  FMUL R0, R2.reuse, R28 ;  /* 0x0000001c02007220 */ /* 0x050fe20000400000 */
[C---:B-----5:R-:W-:Y:S01]  /*ae50*/  FMUL R24, R2.reuse, R27 ;  /* 0x0000001b02187220 */ /* 0x060fe20000400000 */
[----:B------:R-:W-:Y:S01]  /*ae60*/  FMUL R26, R2, R26 ;  /* 0x0000001a021a7220 */ /* 0x000fe20000400000 */
[C---:B------:R-:W-:Y:S01]  /*ae70*/  FFMA R3, R16.reuse, R3, R25 ;  /* 0x0000000310037223 */ /* 0x040fe20000000019 */
[C---:B------:R-:W-:Y:S01]  /*ae80*/  FFMA R0, R16.reuse, R7, R0 ;  /* 0x0000000710007223 */ /* 0x040fe20000000000 */
[C---:B------:R-:W-:Y:S01]  /*ae90*/  FFMA R11, R16.reuse, R11, R24 ;  /* 0x0000000b100b7223 */ /* 0x040fe20000000018 */
[----:B------:R-:W-:-:S03]  /*aea0*/  FFMA R26, R16, R5, R26 ;  /* 0x00000005101a7223 */ /* 0x000fc6000000001a */
[----:B------:R-:W-:Y:S02]  /*aeb0*/  F2FP.SATFINITE.RELU.E4M3.F32.PACK_AB_MERGE_C R3, R0, R3, RZ ;  /* 0x000000030003723e */ /* 0x000fe400048078ff */
[----:B------:R-:W-:Y:S01]  /*aec0*/  F2FP.SATFINITE.RELU.E4M3.F32.PACK_AB_MERGE_C R11, R26, R11, RZ ;  /* 0x0000000b1a0b723e */ /* 0x000fe200048078ff */
[----:B------:R-:W-:Y:S06]  /*aed0*/  @P1 BRA `(.L_x_136) ;  /* 0x0000000000041947 */ /* 0x000fec0003800000 */
[----:B------:R-:W-:-:S04]  /*aee0*/  DEPBAR.LE SB0, 0x1 ;  /* 0x000080400000791a */ /* 0x000fc80000000000 */
.L_x_136:
[----:B------:R-:W2:Y:S01]  /*aef0*/  LDL.LU R25, [R1+0xc4] ;  /* 0x0000c40001197983 */ /* 0x000ea20000300800 */
        /* <DEDUP_REMOVED lines=17> */
[----:B----4-:R-:W-:Y:S01]  /*b010*/  BAR.SYNC.DEFER_BLOCKING 0x1, 0x100 ;  /* 0x0044000000007b1d */ /* 0x010fe20000010000 */
[----:B--2---:R-:W-:-:S05]  /*b020*/  IADD3 R25, P0, R25, UR52, RZ ;  /* 0x0000003419197c10 */ /* 0x004fca000ff1e0ff */
[----:B------:R3:W-:Y:S01]  /*b030*/  STL [R1+0xc4], R25 ;  /* 0x0000c41901007387 */ /* 0x0007e20000100800 */
[----:B------:R-:W-:Y:S07]  /*b040*/  @P1 BRA `(.L_x_138) ;  /* 0x0000000000201947 */ /* 0x000fee0003800000 */
        /* <DEDUP_REMOVED lines=8> */
.L_x_138:
[----:B------:R-:W-:Y:S05]  /*b0d0*/  BSYNC B0 ;  /* 0x0000000000007941 */ /* 0x000fea0003800000 */
.L_x_137:
[----:B------:R-:W2:Y:S01]  /*b0e0*/  LDL.LU R27, [R1+0xc8] ;  /* 0x0000c800011b7983 */ /* 0x000ea20000300800 */
[----:B------:R-:W-:Y:S01]  /*b0f0*/  ULDC.64 UR4, c[0x0][0x8f8] ;  /* 0x00023e0000047ab9 */ /* 0x000fe20000000a00 */
[----:B------:R-:W-:Y:S01]  /*b100*/  UMOV UR41, 0xffffffff ;  /* 0xffffffff00297882 */ /* 0x000fe20000000000 */
[----:B------:R-:W-:Y:S01]  /*b110*/  UMOV UR43, 0xffffffff ;  /* 0xffffffff002b7882 */ /* 0x000fe20000000000 */
[----:B------:R-:W-:Y:S02]  /*b120*/  PRMT R0, RZ, 0x7610, R0 ;  /* 0x00007610ff007816 */ /* 0x000fe40000000000 */
[----:B------:R-:W-:Y:S02]  /*b130*/  MOV R4, 0xffffffff ;  /* 0xffffffff00047802 */ /* 0x000fe40000000f00 */
[----:B--2---:R-:W-:Y:S02]  /*b140*/  IADD3.X R27, R27, UR38, RZ, P0, !PT ;  /* 0x000000261b1b7c10 */ /* 0x004fe400087fe4ff */
[----:B------:R-:W-:-:S03]  /*b150*/  ISETP.GE.U32.AND P0, PT, R25, UR4, PT ;  /* 0x0000000419007c0c */ /* 0x000fc6000bf06070 */
[----:B------:R2:W-:Y:S01]  /*b160*/  STL [R1+0xc8], R27 ;  /* 0x0000c81b01007387 */ /* 0x0005e20000100800 */
[----:B------:R-:W-:-:S13]  /*b170*/  ISETP.GE.U32.AND.EX P0, PT, R27, UR5, PT, P0 ;  /* 0x000000051b007c0c */ /* 0x000fda000bf06100 */
[----:B--2---:R-:W-:Y:S05]  /*b180*/  @P0 BRA `(.L_x_139) ;  /* 0x0000000400740947 */ /* 0x004fea0003800000 */
[----:B---3--:R-:W2:Y:S01]  /*b190*/  S2R R17, SR_CTAID.X ;  /* 0x0000000000117919 */ /* 0x008ea20000002500 */
[----:B------:R-:W3:Y:S01]  /*b1a0*/  LDC.64 R14, c[0x0][0x8d0] ;  /* 0x00023400ff0e7b82 */ /* 0x000ee20000000a00 */
[----:B------:R-:W-:Y:S01]  /*b1b0*/  ULDC UR4, c[0x0][0x150] ;  /* 0x0000540000047ab9 */ /* 0x000fe20000000800 */
[----:B------:R-:W-:Y:S01]  /*b1c0*/  MOV R12, R25 ;  /* 0x00000019000c7202 */ /* 0x000fe20000000f00 */
[----:B------:R-:W4:Y:S01]  /*b1d0*/  S2R R23, SR_CTAID.Y ;  /* 0x0000000000177919 */ /* 0x000f220000002600 */
[----:B------:R-:W-:-:S04]  /*b1e0*/  IMAD.MOV.U32 R13, RZ, RZ, R27 ;  /* 0x000000ffff0d7224 */ /* 0x000fc800078e001b */
[----:B------:R-:W1:Y:S08]  /*b1f0*/  LDC R24, c[0x0][0x144] ;  /* 0x00005100ff187b82 */ /* 0x000e700000000800 */
[----:B------:R-:W1:Y:S08]  /*b200*/  LDC R8, c[0x0][0x8d8] ;  /* 0x00023600ff087b82 */ /* 0x000e700000000800 */
[----:B------:R-:W1:Y:S01]  /*b210*/  LDC.64 R18, c[0x0][0x8c8] ;  /* 0x00023200ff127b82 */ /* 0x000e620000000a00 */
[----:B---3--:R-:W-:-:S04]  /*b220*/  ISETP.NE.U32.AND P0, PT, R14, RZ, PT ;  /* 0x000000ff0e00720c */ /* 0x008fc80003f05070 */
[----:B------:R-:W-:Y:S02]  /*b230*/  ISETP.NE.AND.EX P0, PT, R15, RZ, PT, P0 ;  /* 0x000000ff0f00720c */ /* 0x000fe40003f05300 */
[----:B--2---:R-:W-:-:S05]  /*b240*/  I2FP.F32.U32 R0, R17 ;  /* 0x0000001100007245 */ /* 0x004fca0000201000 */
[----:B------:R-:W-:-:S04]  /*b250*/  FMUL R0, R0, UR4 ;  /* 0x0000000400007c20 */ /* 0x000fc80008400000 */
[----:B------:R2:W3:Y:S02]  /*b260*/  F2I.U32.TRUNC.NTZ R22, R0 ;  /* 0x0000000000167305 */ /* 0x0004e4000020f000 */
[----:B----4-:R-:W-:Y:S05]  /*b270*/  @!P0 BRA `(.L_x_140) ;  /* 0x0000000000288947 */ /* 0x010fea0003800000 */
[----:B--2---:R-:W2:Y:S02]  /*b280*/  LDC R0, c[0x0][0x8dc] ;  /* 0x00023700ff007b82 */ /* 0x004ea40000000800 */
[----:B--2---:R-:W-:-:S04]  /*b290*/  IADD3 R3, P0, R25, R0, RZ ;  /* 0x0000000019037210 */ /* 0x004fc80007f1e0ff */
[----:B------:R-:W-:-:S05]  /*b2a0*/  IADD3.X R11, RZ, R27, RZ, P0, !PT ;  /* 0x0000001bff0b7210 */ /* 0x000fca00007fe4ff */
[----:B------:R-:W-:-:S04]  /*b2b0*/  IMAD.WIDE.U32 R4, R11, R14, RZ ;  /* 0x0000000e0b047225 */ /* 0x000fc800078e00ff */
[----:B------:R-:W-:-:S04]  /*b2c0*/  IMAD.WIDE.U32 R6, P0, R3, R15, R4 ;  /* 0x0000000f03067225 */ /* 0x000fc80007800004 */
[----:B------:R-:W-:Y:S01]  /*b2d0*/  IMAD.WIDE.U32 R4, R3, R14, RZ ;  /* 0x0000000e03047225 */ /* 0x000fe200078e00ff */
[----:B------:R-:W-:-:S03]  /*b2e0*/  IADD3.X R13, RZ, RZ, RZ, P0, !PT ;  /* 0x000000ffff0d7210 */ /* 0x000fc600007fe4ff */
[----:B------:R-:W-:Y:S01]  /*b2f0*/  IMAD.MOV.U32 R12, RZ, RZ, R7 ;  /* 0x000000ffff0c7224 */ /* 0x000fe200078e0007 */
[----:B------:R-:W-:-:S05]  /*b300*/  IADD3 RZ, P0, R5, R6, RZ ;  /* 0x0000000605ff7210 */ /* 0x000fca0007f1e0ff */
[----:B------:R-:W-:-:S08]  /*b310*/  IMAD.WIDE.U32.X R12, R11, R15, R12, P0 ;  /* 0x0000000f0b0c7225 */ /* 0x000fd000000e040c */
.L_x_140:
[-CC-:B-1----:R-:W-:Y:S01]  /*b320*/  SHF.R.U64 R29, R12, R8.reuse, R13.reuse ;  /* 0x000000080c1d7219 */ /* 0x182fe2000000120d */
[----:B------:R-:W1:Y:S01]  /*b330*/  LDC.64 R20, c[0x0][0x8e8] ;  /* 0x00023a00ff147b82 */ /* 0x000e620000000a00 */
[----:B--2---:R-:W-:Y:S01]  /*b340*/  SHF.R.U32.HI R0, RZ, R8, R13 ;  /* 0x00000008ff007219 */ /* 0x004fe2000001160d */
[----:B------:R-:W-:Y:S01]  /*b350*/  IMAD.MOV.U32 R4, RZ, RZ, R25 ;  /* 0x000000ffff047224 */ /* 0x000fe200078e0019 */
[----:B------:R-:W-:Y:S01]  /*b360*/  IADD3 R3, P0, RZ, -R29, RZ ;  /* 0x8000001dff037210 */ /* 0x000fe20007f1e0ff */
[----:B------:R-:W-:Y:S01]  /*b370*/  ULDC UR4, c[0x0][0x154] ;  /* 0x0000550000047ab9 */ /* 0x000fe20000000800 */
[----:B---3--:R-:W-:Y:S02]  /*b380*/  IADD3 R22, -R22, RZ, RZ ;  /* 0x000000ff16167210 */ /* 0x008fe40007ffe1ff */
[----:B------:R-:W-:Y:S01]  /*b390*/  IADD3.X R5, RZ, ~R0, RZ, P0, !PT ;  /* 0x80000000ff057210 */ /* 0x000fe200007fe4ff */
[----:B------:R-:W2:Y:S01]  /*b3a0*/  LDC R6, c[0x0][0x8c0] ;  /* 0x00023000ff067b82 */ /* 0x000ea20000000800 */
[----:B------:R-:W-:-:S03]  /*b3b0*/  MOV R7, 0x1 ;  /* 0x0000000100077802 */ /* 0x000fc60000000f00 */
[----:B------:R-:W-:Y:S01]  /*b3c0*/  IMAD R0, R5, R18, RZ ;  /* 0x0000001205007224 */ /* 0x000fe200078e02ff */
[----:B------:R-:W-:-:S03]  /*b3d0*/  MOV R5, R27 ;  /* 0x0000001b00057202 */ /* 0x000fc60000000f00 */
[----:B------:R-:W3:Y:S01]  /*b3e0*/  LDC R12, c[0x0][0x8b0] ;  /* 0x00022c00ff0c7b82 */ /* 0x000ee20000000800 */
[----:B------:R-:W-:-:S04]  /*b3f0*/  IMAD.WIDE.U32 R4, R3, R18, R4 ;  /* 0x0000001203047225 */ /* 0x000fc800078e0004 */
[----:B------:R-:W-:Y:S01]  /*b400*/  IMAD R3, R3, R19, R0 ;  /* 0x0000001303037224 */ /* 0x000fe200078e0200 */
[----:B------:R-:W-:Y:S02]  /*b410*/  I2FP.F32.U32 R0, R23 ;  /* 0x0000001700007245 */ /* 0x000fe40000201000 */
[----:B------:R-:W4:Y:S01]  /*b420*/  LDC R26, c[0x0][0x900] ;  /* 0x00024000ff1a7b82 */ /* 0x000f220000000800 */
[----:B------:R-:W-:Y:S01]  /*b430*/  IMAD R19, R24, R22, R17 ;  /* 0x0000001618137224 */ /* 0x000fe200078e0211 */
[----:B-1----:R-:W-:Y:S02]  /*b440*/  ISETP.NE.U32.AND P0, PT, R20, RZ, PT ;  /* 0x000000ff1400720c */ /* 0x002fe40003f05070 */
[----:B------:R-:W-:Y:S01]  /*b450*/  IADD3 R3, R5, R3, RZ ;  /* 0x0000000305037210 */ /* 0x000fe20007ffe0ff */
[----:B------:R-:W-:Y:S01]  /*b460*/  FMUL R0, R0, UR4 ;  /* 0x0000000400007c20 */ /* 0x000fe20008400000 */
[----:B------:R-:W-:Y:S01]  /*b470*/  ISETP.NE.AND.EX P0, PT, R21, RZ, PT, P0 ;  /* 0x000000ff1500720c */ /* 0x000fe20003f05300 */
[----:B------:R-:W-:Y:S01]  /*b480*/  IMAD.MOV.U32 R5, RZ, RZ, -0x1 ;  /* 0xffffffffff057424 */ /* 0x000fe200078e00ff */
[----:B------:R-:W1:Y:S01]  /*b490*/  LDC R22, c[0x0][0x148] ;  /* 0x00005200ff167b82 */ /* 0x000e620000000800 */
[-CC-:B--2---:R-:W-:Y:S01]  /*b4a0*/  SHF.R.U64 R14, R4, R6.reuse, R3.reuse ;  /* 0x00000006040e7219 */ /* 0x184fe20000001203 */
[----:B------:R2:W1:Y:S01]  /*b4b0*/  F2I.U32.TRUNC.NTZ R15, R0 ;  /* 0x00000000000f7305 */ /* 0x000462000020f000 */
[----:B------:R-:W-:-:S05]  /*b4c0*/  SHF.R.U32.HI R3, RZ, R6, R3 ;  /* 0x00000006ff037219 */ /* 0x000fca0000011603 */
[----:B------:R-:W1:Y:S01]  /*b4d0*/  LDC R17, c[0x0][0x8a8] ;  /* 0x00022a00ff117b82 */ /* 0x000e620000000800 */
[-CC-:B---3--:R-:W-:Y:S02]  /*b4e0*/  SHF.R.U64 R8, R14, R12.reuse, R3.reuse ;  /* 0x0000000c0e087219 */ /* 0x188fe40000001203 */
[----:B------:R-:W-:-:S05]  /*b4f0*/  SHF.R.U32.HI R3, RZ, R12, R3 ;  /* 0x0000000cff037219 */ /* 0x000fca0000011603 */
[----:B------:R-:W3:Y:S01]  /*b500*/  LDC R24, c[0x0][0x8f0] ;  /* 0x00023c00ff187b82 */ /* 0x000ee20000000800 */
[-C--:B----4-:R-:W-:Y:S02]  /*b510*/  SHF.L.U32 R4, R5, R26.reuse, RZ ;  /* 0x0000001a05047219 */ /* 0x090fe400000006ff */
[-CC-:B------:R-:W-:Y:S02]  /*b520*/  SHF.R.U64 R18, R8, R26.reuse, R3.reuse ;  /* 0x0000001a08127219 */ /* 0x180fe40000001203 */
[----:B------:R-:W-:Y:S02]  /*b530*/  SHF.R.U32.HI R5, RZ, R26, R3 ;  /* 0x0000001aff057219 */ /* 0x000fe40000011603 */
[----:B------:R-:W-:Y:S01]  /*b540*/  LOP3.LUT R25, RZ, R4, RZ, 0x33, !PT ;  /* 0x00000004ff197212 */ /* 0x000fe200078e33ff */
[----:B------:R-:W4:Y:S01]  /*b550*/  LDC R27, c[0x0][0x8e0] ;  /* 0x00023800ff1b7b82 */ /* 0x000f220000000800 */
[----:B------:R-:W-:Y:S02]  /*b560*/  SHF.L.U32 R26, R7, R26, RZ ;  /* 0x0000001a071a7219 */ /* 0x000fe400000006ff */
[----:B------:R-:W-:-:S05]  /*b570*/  MOV R4, R18 ;  /* 0x0000001200047202 */ /* 0x000fca0000000f00 */
[----:B------:R-:W1:Y:S01]  /*b580*/  LDC R28, c[0x0][0x8b8] ;  /* 0x00022e00ff1c7b82 */ /* 0x000e620000000800 */
[----:B--2---:R-:W-:Y:S05]  /*b590*/  @!P0 BRA `(.L_x_141) ;  /* 0x0000000000288947 */ /* 0x004fea0003800000 */
[----:B------:R-:W2:Y:S02]  /*b5a0*/  LDC R3, c[0x0][0x8f4] ;  /* 0x00023d00ff037b82 */ /* 0x000ea40000000800 */
[----:B--2---:R-:W-:-:S05]  /*b5b0*/  IADD3 R3, P0, R18, R3, RZ ;  /* 0x0000000312037210 */ /* 0x004fca0007f1e0ff */
[----:B------:R-:W-:-:S04]  /*b5c0*/  IMAD.X R11, RZ, RZ, R5, P0 ;  /* 0x000000ffff0b7224 */ /* 0x000fc800000e0605 */
[----:B------:R-:W-:-:S04]  /*b5d0*/  IMAD.WIDE.U32 R4, R11, R20, RZ ;  /* 0x000000140b047225 */ /* 0x000fc800078e00ff */
[----:B------:R-:W-:-:S04]  /*b5e0*/  IMAD.WIDE.U32 R6, P0, R3, R21, R4 ;  /* 0x0000001503067225 */ /* 0x000fc80007800004 */
[----:B------:R-:W-:Y:S01]  /*b5f0*/  IMAD.WIDE.U32 R4, R3, R20, RZ ;  /* 0x0000001403047225 */ /* 0x000fe200078e00ff */
[----:B------:R-:W-:Y:S02]  /*b600*/  IADD3.X R13, RZ, RZ, RZ, P0, !PT ;  /* 0x000000ffff0d7210 */ /* 0x000fe400007fe4ff */
[----:B------:R-:W-:Y:S02]  /*b610*/  MOV R12, R7 ;  /* 0x00000007000c7202 */ /* 0x000fe40000000f00 */
[----:B------:R-:W-:-:S05]  /*b620*/  IADD3 RZ, P0, R5, R6, RZ ;  /* 0x0000000605ff7210 */ /* 0x000fca0007f1e0ff */
[----:B------:R-:W-:-:S08]  /*b630*/  IMAD.WIDE.U32.X R4, R11, R21, R12, P0 ;  /* 0x000000150b047225 */ /* 0x000fd000000e040c */
.L_x_141:
[----:B------:R-:W2:Y:S01]  /*b640*/  LDC R3, c[0x0][0x904] ;  /* 0x00024100ff037b82 */ /* 0x000ea20000000800 */
[----:B---3--:R-:W-:Y:S01]  /*b650*/  SHF.R.U64 R0, R4, R24, R5 ;  /* 0x0000001804007219 */ /* 0x008fe20000001205 */
[----:B-1----:R-:W-:Y:S01]  /*b660*/  IMAD.MOV R15, RZ, RZ, -R15 ;  /* 0x000000ffff0f7224 */ /* 0x002fe200078e0a0f */
[----:B------:R-:W-:Y:S02]  /*b670*/  LOP3.LUT R7, R8, R25, RZ, 0xc0, !PT ;  /* 0x0000001908077212 */ /* 0x000fe400078ec0ff */
[----:B------:R-:W-:Y:S02]  /*b680*/  IADD3 R5, R17, -0x1, RZ ;  /* 0xffffffff11057810 */ /* 0x000fe40007ffe0ff */
[----:B------:R-:W-:Y:S01]  /*b690*/  R2UR UR43, R29 ;  /* 0x000000001d2b72ca */ /* 0x000fe200000e0000 */
[----:B------:R-:W-:Y:S01]  /*b6a0*/  IMAD R4, R26, R0, R7 ;  /* 0x000000001a047224 */ /* 0x000fe200078e0207 */
[----:B------:R-:W-:Y:S02]  /*b6b0*/  LOP3.LUT R5, R14, R5, RZ, 0xc0, !PT ;  /* 0x000000050e057212 */ /* 0x000fe400078ec0ff */
[----:B--2---:R-:W-:-:S02]  /*b6c0*/  ISETP.NE.AND P0, PT, R3, 0x1, PT ;  /* 0x000000010300780c */ /* 0x004fc40003f05270 */
[----:B------:R-:W-:-:S05]  /*b6d0*/  IADD3 R3, -R0, RZ, RZ ;  /* 0x000000ff00037210 */ /* 0x000fca0007ffe1ff */
[----:B----4-:R-:W-:-:S04]  /*b6e0*/  IMAD R0, R3, R27, R18 ;  /* 0x0000001b03007224 */ /* 0x010fc800078e0212 */
[----:B------:R-:W-:Y:S02]  /*b6f0*/  IMAD R3, R0, R17, R5 ;  /* 0x0000001100037224 */ /* 0x000fe400078e0205 */
[----:B------:R-:W-:-:S04]  /*b700*/  @P0 IMAD R19, R22, R15, R23 ;  /* 0x0000000f16130224 */ /* 0x000fc800078e0217 */
[----:B------:R-:W-:-:S05]  /*b710*/  IMAD R4, R4, R28, R19 ;  /* 0x0000001c04047224 */ /* 0x000fca00078e0213 */
[----:B------:R-:W-:Y:S02]  /*b720*/  SEL R0, R3, R4, !P0 ;  /* 0x0000000403007207 */ /* 0x000fe40004000000 */
[----:B------:R-:W-:Y:S02]  /*b730*/  SEL R4, R4, R3, !P0 ;  /* 0x0000000304047207 */ /* 0x000fe40004000000 */
[----:B------:R-:W-:Y:S01]  /*b740*/  R2UR UR41, R0 ;  /* 0x00000000002972ca */ /* 0x000fe200000e0000 */
[----:B------:R-:W-:-:S14]  /*b750*/  IMAD.MOV.U32 R0, RZ, RZ, 0x1 ;  /* 0x00000001ff007424 */ /* 0x000fdc00078e00ff */
.L_x_139:
[----:B------:R-:W-:Y:S01]  /*b760*/  UIADD3 UR36, UR58, UR36, URZ ;  /* 0x000000243a247290 */ /* 0x000fe2000fffe03f */
[----:B------:R2:W-:Y:S01]  /*b770*/  STL [R1+0xb8], R9 ;  /* 0x0000b80901007387 */ /* 0x0005e20000100800 */
[----:B------:R-:W-:Y:S02]  /*b780*/  LOP3.LUT P0, RZ, R0, 0xff, RZ, 0xc0, !PT ;  /* 0x000000ff00ff7812 */ /* 0x000fe4000780c0ff */
[----:B------:R-:W-:Y:S01]  /*b790*/  USHF.R.U32.HI UR4, URZ, 0x3, UR36 ;  /* 0x000000033f047899 */ /* 0x000fe20008011624 */
[----:B------:R2:W-:Y:S01]  /*b7a0*/  STL [R1+0xb4], R10 ;  /* 0x0000b40a01007387 */ /* 0x0005e20000100800 */
[----:B------:R-:W-:Y:S02]  /*b7b0*/  UISETP.GT.U32.AND UP0, UPT, UR36, 0x7, UPT ;  /* 0x000000072400788c */ /* 0x000fe4000bf04070 */
[----:B------:R-:W-:Y:S02]  /*b7c0*/  ULOP3.LUT UR4, UR4, 0x1, URZ, 0xc0, !UPT ;  /* 0x0000000104047892 */ /* 0x000fe4000f8ec03f */
[----:B------:R-:W-:-:S02]  /*b7d0*/  UISETP.LT.U32.AND UP1, UPT, UR58, 0x8, UP0 ;  /* 0x000000083a00788c */ /* 0x000fc40008721070 */
[----:B------:R-:W-:Y:S02]  /*b7e0*/  UISETP.NE.U32.AND UP2, UPT, UR4, 0x1, UPT ;  /* 0x000000010400788c */ /* 0x000fe4000bf45070 */
[----:B------:R-:W-:Y:S02]  /*b7f0*/  USEL UR5, URZ, 0x1, !UP1 ;  /* 0x000000013f057887 */ /* 0x000fe4000c800000 */
[----:B------:R-:W-:Y:S02]  /*b800*/  UISETP.GT.U32.AND UP0, UPT, UR58, 0x7, !UP2 ;  /* 0x000000073a00788c */ /* 0x000fe4000d704070 */
[----:B------:R-:W-:Y:S02]  /*b810*/  ULOP3.LUT UR36, UR36, 0x7, URZ, 0xc0, !UPT ;  /* 0x0000000724247892 */ /* 0x000fe4000f8ec03f */
[----:B------:R-:W-:-:S04]  /*b820*/  USEL UR4, URZ, 0x1, !UP0 ;  /* 0x000000013f047887 */ /* 0x000fc8000c000000 */
[----:B------:R-:W-:Y:S01]  /*b830*/  ULOP3.LUT UR49, UR4, UR49, UR5, 0x96, !UPT ;  /* 0x0000003104317292 */ /* 0x000fe2000f8e9605 */
[----:B--2---:R-:W-:Y:S11]  /*b840*/  @P0 BRA `(.L_x_142) ;  /* 0xffffff60001c0947 */ /* 0x004ff6000383ffff */
[----:B------:R-:W-:-:S04]  /*b850*/  DEPBAR.LE SB0, 0x0 ;  /* 0x000080000000791a */ /* 0x000fc80000000000 */
[----:B------:R-:W-:Y:S05]  /*b860*/  EXIT ;  /* 0x000000000000794d */ /* 0x000fea0003800000 */
.L_x_13:
[----:B------:R-:W3:Y:S01]  /*b870*/  LDL R22, [R1+0xc4] ;  /* 0x0000c40001167983 */ /* 0x000ee20000100800 */
[----:B------:R-:W-:-:S03]  /*b880*/  ULDC.64 UR4, c[0x0][0x8f8] ;  /* 0x00023e0000047ab9 */ /* 0x000fc60000000a00 */
[----:B-1----:R-:W4:Y:S01]  /*b890*/  LDL R23, [R1+0xc8] ;  /* 0x0000c80001177983 */ /* 0x002f220000100800 */
[----:B------:R-:W-:Y:S01]  /*b8a0*/  PRMT R6, RZ, 0x7610, R6 ;  /* 0x00007610ff067816 */ /* 0x000fe20000000006 */
[----:B------:R-:W-:Y:S01]  /*b8b0*/  IMAD.MOV.U32 R4, RZ, RZ, -0x1 ;  /* 0xffffffffff047424 */ /* 0x000fe200078e00ff */
[----:B------:R-:W-:Y:S02]  /*b8c0*/  MOV R7, 0xffffffff ;  /* 0xffffffff00077802 */ /* 0x000fe40000000f00 */
[----:B------:R-:W-:Y:S02]  /*b8d0*/  MOV R5, 0xffffffff ;  /* 0xffffffff00057802 */ /* 0x000fe40000000f00 */
[----:B---3--:R-:W-:-:S04]  /*b8e0*/  ISETP.GE.U32.AND P0, PT, R22, UR4, PT ;  /* 0x0000000416007c0c */ /* 0x008fc8000bf06070 */
[----:B----4-:R-:W-:-:S13]  /*b8f0*/  ISETP.GE.U32.AND.EX P0, PT, R23, UR5, PT, P0 ;  /* 0x0000000517007c0c */ /* 0x010fda000bf06100 */
[----:B------:R-:W-:Y:S05]  /*b900*/  @P0 BRA `(.L_x_143) ;  /* 0x0000000400340947 */ /* 0x000fea0003800000 */
[----:B------:R-:W1:Y:S01]  /*b910*/  LDC.64 R14, c[0x0][0x8d0] ;  /* 0x00023400ff0e7b82 */ /* 0x000e620000000a00 */
[----:B------:R-:W-:Y:S02]  /*b920*/  MOV R8, R22 ;  /* 0x0000001600087202 */ /* 0x000fe40000000f00 */
[----:B------:R-:W-:-:S05]  /*b930*/  MOV R9, R23 ;  /* 0x0000001700097202 */ /* 0x000fca0000000f00 */
[----:B------:R-:W3:Y:S08]  /*b940*/  LDC R10, c[0x0][0x8d8] ;  /* 0x00023600ff0a7b82 */ /* 0x000ef00000000800 */
[----:B------:R-:W4:Y:S01]  /*b950*/  LDC.64 R16, c[0x0][0x8c8] ;  /* 0x00023200ff107b82 */ /* 0x000f220000000a00 */
[----:B-1----:R-:W-:-:S04]  /*b960*/  ISETP.NE.U32.AND P0, PT, R14, RZ, PT ;  /* 0x000000ff0e00720c */ /* 0x002fc80003f05070 */
[----:B------:R-:W-:-:S13]  /*b970*/  ISETP.NE.AND.EX P0, PT, R15, RZ, PT, P0 ;  /* 0x000000ff0f00720c */ /* 0x000fda0003f05300 */
[----:B---34-:R-:W-:Y:S05]  /*b980*/  @!P0 BRA `(.L_x_144) ;  /* 0x0000000000288947 */ /* 0x018fea0003800000 */
[----:B------:R-:W1:Y:S02]  /*b990*/  LDC R4, c[0x0][0x8dc] ;  /* 0x00023700ff047b82 */ /* 0x000e640000000800 */
[----:B-1----:R-:W-:-:S05]  /*b9a0*/  IADD3 R9, P0, R22, R4, RZ ;  /* 0x0000000416097210 */ /* 0x002fca0007f1e0ff */
        /* <DEDUP_REMOVED lines=8> */
.L_x_144:
[-CC-:B------:R-:W-:Y:S01]  /*ba30*/  SHF.R.U64 R14, R8, R10.reuse, R9.reuse ;  /* 0x0000000a080e7219 */ /* 0x180fe20000001209 */
[----:B------:R-:W1:Y:S01]  /*ba40*/  LDC.64 R20, c[0x0][0x8e8] ;  /* 0x00023a00ff147b82 */ /* 0x000e620000000a00 */
[----:B------:R-:W-:Y:S02]  /*ba50*/  SHF.R.U32.HI R4, RZ, R10, R9 ;  /* 0x0000000aff047219 */ /* 0x000fe40000011609 */
[----:B------:R-:W-:-:S05]  /*ba60*/  IADD3 R7, P0, RZ, -R14, RZ ;  /* 0x8000000eff077210 */ /* 0x000fca0007f1e0ff */
[----:B------:R-:W3:Y:S01]  /*ba70*/  LDC R8, c[0x0][0x8c0] ;  /* 0x00023000ff087b82 */ /* 0x000ee20000000800 */
[----:B------:R-:W-:Y:S01]  /*ba80*/  IMAD.X R5, RZ, RZ, ~R4, P0 ;  /* 0x000000ffff057224 */ /* 0x000fe200000e0e04 */
[----:B------:R-:W-:-:S03]  /*ba90*/  MOV R4, R22 ;  /* 0x0000001600047202 */ /* 0x000fc60000000f00 */
[-C--:B------:R-:W-:Y:S01]  /*baa0*/  IMAD R6, R5, R16.reuse, RZ ;  /* 0x0000001005067224 */ /* 0x080fe200078e02ff */
[----:B------:R-:W-:Y:S02]  /*bab0*/  MOV R5, R23 ;  /* 0x0000001700057202 */ /* 0x000fe40000000f00 */
[----:B------:R-:W4:Y:S01]  /*bac0*/  LDC R18, c[0x0][0x8b0] ;  /* 0x00022c00ff127b82 */ /* 0x000f220000000800 */
[----:B------:R-:W-:-:S04]  /*bad0*/  IMAD.WIDE.U32 R4, R7, R16, R4 ;  /* 0x0000001007047225 */ /* 0x000fc800078e0004 */
[----:B------:R-:W-:-:S03]  /*bae0*/  IMAD R7, R7, R17, R6 ;  /* 0x0000001107077224 */ /* 0x000fc600078e0206 */
[----:B------:R-:W5:Y:S01]  /*baf0*/  LDC R19, c[0x0][0x900] ;  /* 0x00024000ff137b82 */ /* 0x000f620000000800 */
[----:B-1----:R-:W-:Y:S01]  /*bb00*/  ISETP.NE.U32.AND P0, PT, R20, RZ, PT ;  /* 0x000000ff1400720c */ /* 0x002fe20003f05070 */
[----:B------:R-:W-:Y:S01]  /*bb10*/  IMAD.IADD R5, R5, 0x1, R7 ;  /* 0x0000000105057824 */ /* 0x000fe200078e0207 */
[----:B------:R-:W-:Y:S02]  /*bb20*/  MOV R6, 0xffffffff ;  /* 0xffffffff00067802 */ /* 0x000fe40000000f00 */
[----:B------:R-:W-:-:S03]  /*bb30*/  ISETP.NE.AND.EX P0, PT, R21, RZ, PT, P0 ;  /* 0x000000ff1500720c */ /* 0x000fc60003f05300 */
[----:B------:R-:W1:Y:S01]  /*bb40*/  LDC R17, c[0x0][0x8a8] ;  /* 0x00022a00ff117b82 */ /* 0x000e620000000800 */
[-CC-:B---3--:R-:W-:Y:S02]  /*bb50*/  SHF.R.U64 R10, R4, R8.reuse, R5.reuse ;  /* 0x00000008040a7219 */ /* 0x188fe40000001205 */
[----:B------:R-:W-:-:S05]  /*bb60*/  SHF.R.U32.HI R5, RZ, R8, R5 ;  /* 0x00000008ff057219 */ /* 0x000fca0000011605 */
[----:B------:R-:W3:Y:S01]  /*bb70*/  LDC R22, c[0x0][0x8f0] ;  /* 0x00023c00ff167b82 */ /* 0x000ee20000000800 */
[-CC-:B----4-:R-:W-:Y:S02]  /*bb80*/  SHF.R.U64 R15, R10, R18.reuse, R5.reuse ;  /* 0x000000120a0f7219 */ /* 0x190fe40000001205 */
[----:B------:R-:W-:Y:S02]  /*bb90*/  SHF.R.U32.HI R4, RZ, R18, R5 ;  /* 0x00000012ff047219 */ /* 0x000fe40000011605 */
[----:B------:R-:W-:-:S03]  /*bba0*/  MOV R18, 0x1 ;  /* 0x0000000100127802 */ /* 0x000fc60000000f00 */
[----:B------:R-:W4:Y:S01]  /*bbb0*/  LDC R23, c[0x0][0x8e0] ;  /* 0x00023800ff177b82 */ /* 0x000f220000000800 */
[-CC-:B-----5:R-:W-:Y:S02]  /*bbc0*/  SHF.R.U64 R16, R15, R19.reuse, R4.reuse ;  /* 0x000000130f107219 */ /* 0x1a0fe40000001204 */
[-C--:B------:R-:W-:Y:S02]  /*bbd0*/  SHF.L.U32 R6, R6, R19.reuse, RZ ;  /* 0x0000001306067219 */ /* 0x080fe400000006ff */
[----:B------:R-:W-:Y:S01]  /*bbe0*/  SHF.R.U32.HI R5, RZ, R19, R4 ;  /* 0x00000013ff057219 */ /* 0x000fe20000011604 */
[----:B------:R-:W-:Y:S01]  /*bbf0*/  IMAD.MOV.U32 R4, RZ, RZ, R16 ;  /* 0x000000ffff047224 */ /* 0x000fe200078e0010 */
[----:B------:R-:W-:Y:S01]  /*bc00*/  LOP3.LUT R24, RZ, R6, RZ, 0x33, !PT ;  /* 0x00000006ff187212 */ /* 0x000fe200078e33ff */
[----:B------:R-:W1:Y:S01]  /*bc10*/  LDC R25, c[0x0][0x8b8] ;  /* 0x00022e00ff197b82 */ /* 0x000e620000000800 */
[----:B------:R-:W-:Y:S05]  /*bc20*/  @!P0 BRA `(.L_x_145) ;  /* 0x0000000000288947 */ /* 0x000fea0003800000 */
[----:B------:R-:W5:Y:S02]  /*bc30*/  LDC R9, c[0x0][0x8f4] ;  /* 0x00023d00ff097b82 */ /* 0x000f640000000800 */
[----:B-----5:R-:W-:-:S04]  /*bc40*/  IADD3 R9, P0, R16, R9, RZ ;  /* 0x0000000910097210 */ /* 0x020fc80007f1e0ff */
        /* <DEDUP_REMOVED lines=8> */
.L_x_145:
[----:B------:R-:W5:Y:S01]  /*bcd0*/  LDC R6, c[0x0][0x904] ;  /* 0x00024100ff067b82 */ /* 0x000f620000000800 */
[----:B---3--:R-:W-:Y:S02]  /*bce0*/  SHF.R.U64 R4, R4, R22, R5 ;  /* 0x0000001604047219 */ /* 0x008fe40000001205 */
[----:B------:R-:W-:Y:S02]  /*bcf0*/  SHF.L.U32 R18, R18, R19, RZ ;  /* 0x0000001312127219 */ /* 0x000fe400000006ff */
[----:B------:R-:W-:Y:S02]  /*bd00*/  LOP3.LUT R3, R15, R24, RZ, 0xc0, !PT ;  /* 0x000000180f037212 */ /* 0x000fe400078ec0ff */
[----:B-1----:R-:W-:Y:S02]  /*bd10*/  IADD3 R7, R17, -0x1, RZ ;  /* 0xffffffff11077810 */ /* 0x002fe40007ffe0ff */
[----:B------:R-:W-:Y:S01]  /*bd20*/  IADD3 R5, -R4, RZ, RZ ;  /* 0x000000ff04057210 */ /* 0x000fe20007ffe1ff */
[----:B------:R-:W-:Y:S01]  /*bd30*/  IMAD R3, R18, R4, R3 ;  /* 0x0000000412037224 */ /* 0x000fe200078e0203 */
[----:B------:R-:W-:-:S02]  /*bd40*/  LOP3.LUT R7, R10, R7, RZ, 0xc0, !PT ;  /* 0x000000070a077212 */ /* 0x000fc400078ec0ff */
[----:B------:R-:W-:Y:S02]  /*bd50*/  MOV R4, R14 ;  /* 0x0000000e00047202 */ /* 0x000fe40000000f00 */
[----:B-----5:R-:W-:Y:S01]  /*bd60*/  ISETP.NE.AND P0, PT, R6, 0x1, PT ;  /* 0x000000010600780c */ /* 0x020fe20003f05270 */
[----:B------:R-:W-:-:S12]  /*bd70*/  IMAD.MOV.U32 R6, RZ, RZ, 0x1 ;  /* 0x00000001ff067424 */ /* 0x000fd800078e00ff */
[----:B------:R-:W-:Y:S02]  /*bd80*/  @P0 IMAD R0, R11, R12, R2 ;  /* 0x0000000c0b000224 */ /* 0x000fe400078e0202 */
[----:B----4-:R-:W-:Y:S02]  /*bd90*/  IMAD R2, R5, R23, R16 ;  /* 0x0000001705027224 */ /* 0x010fe400078e0210 */
[----:B------:R-:W-:Y:S02]  /*bda0*/  IMAD R0, R3, R25, R0 ;  /* 0x0000001903007224 */ /* 0x000fe400078e0200 */
[----:B------:R-:W-:-:S05]  /*bdb0*/  IMAD R7, R2, R17, R7 ;  /* 0x0000001102077224 */ /* 0x000fca00078e0207 */
[----:B------:R-:W-:Y:S02]  /*bdc0*/  SEL R5, R7, R0, !P0 ;  /* 0x0000000007057207 */ /* 0x000fe40004000000 */
[----:B------:R-:W-:-:S07]  /*bdd0*/  SEL R7, R0, R7, !P0 ;  /* 0x0000000700077207 */ /* 0x000fce0004000000 */
.L_x_143:
[----:B------:R-:W-:-:S08]  /*bde0*/  NOP ;  /* 0x0000000000007918 */ /* 0x000fd00000000000 */
[----:B------:R-:W1:-:S00]  /*bdf0*/  USETMAXREG.DEALLOC.CTAPOOL 0x28 ;  /* 0x00000028000079c8 */ /* 0x000e4000080e0500 */
[----:B------:R-:W-:-:S06]  /*be00*/  UISETP.NE.AND UP0, UPT, UR46, 0x1, UPT ;  /* 0x000000012e00788c */ /* 0x000fcc000bf05270 */
[----:B------:R-:W-:-:S13]  /*be10*/  PLOP3.LUT P0, PT, PT, PT, UP0, 0x80, 0x0 ;  /* 0x000000000000781c */ /* 0x000fda0003f0f008 */
[----:B--2---:R-:W-:Y:S05]  /*be20*/  @!P0 EXIT ;  /* 0x000000000000894d */ /* 0x004fea0003800000 */
[----:B------:R-:W-:-:S06]  /*be30*/  UISETP.NE.AND UP0, UPT, UR46, URZ, UPT ;  /* 0x0000003f2e00728c */ /* 0x000fcc000bf05270 */
[----:B------:R-:W-:-:S13]  /*be40*/  PLOP3.LUT P0, PT, PT, PT, UP0, 0x80, 0x0 ;  /* 0x000000000000781c */ /* 0x000fda0003f0f008 */
[----:B-1----:R-:W-:Y:S05]  /*be50*/  @!P0 BRA `(.L_x_146) ;  /* 0x0000001800548947 */ /* 0x002fea0003800000 */
[----:B------:R-:W-:-:S04]  /*be60*/  UISETP.NE.AND UP0, UPT, UR48, URZ, UPT ;  /* 0x0000003f3000728c */ /* 0x000fc8000bf05270 */
[----:B------:R-:W-:-:S06]  /*be70*/  UISETP.NE.OR UP0, UPT, UR46, 0x2, UP0 ;  /* 0x000000022e00788c */ /* 0x000fcc0008705670 */
[----:B------:R-:W-:-:S13]  /*be80*/  PLOP3.LUT P0, PT, PT, PT, UP0, 0x80, 0x0 ;  /* 0x000000000000781c */ /* 0x000fda0003f0f008 */
[----:B------:R-:W-:Y:S05]  /*be90*/  @P0 EXIT ;  /* 0x000000000000094d */ /* 0x000fea0003800000 */
[----:B------:R-:W-:-:S13]  /*bea0*/  LOP3.LUT P2, RZ, R6, 0xff, RZ, 0xc0, !PT ;  /* 0x000000ff06ff7812 */ /* 0x000fda000784c0ff */
[----:B------:R-:W-:Y:S05]  /*beb0*/  @!P2 BRA `(.L_x_147) ;  /* 0x000000000018a947 */ /* 0x000fea0003800000 */
[----:B------:R-:W-:Y:S01]  /*bec0*/  UMOV UR4, 0x400 ;  /* 0x0000040000047882 */ /* 0x000fe20000000000 */
[----:B------:R-:W-:Y:S01]  /*bed0*/  MOV R0, RZ ;  /* 0x000000ff00007202 */ /* 0x000fe20000000f00 */
[----:B------:R-:W-:-:S03]  /*bee0*/  ULEA UR4, UR37, UR4, 0x18 ;  /* 0x0000000425047291 */ /* 0x000fc6000f8ec03f */
[----:B------:R-:W-:-:S06]  /*bef0*/  SHF.L.U32 R0, R0, 0x1f, RZ ;  /* 0x0000001f00007819 */ /* 0x000fcc00000006ff */
[----:B------:R-:W1:Y:S02]  /*bf00*/  SYNCS.PHASECHK.TRANS64.TRYWAIT P0, [UR4+0xc8], R0 ;  /* 0x0000c800ff0075a7 */ /* 0x000e640008000144 */
[----:B-1----:R-:W-:Y:S05]  /*bf10*/  @!P0 BRA `(.L_x_148) ;  /* 0x0000002c00a88947 */ /* 0x002fea0003800000 */
.L_x_147:
[----:B------:R-:W-:Y:S01]  /*bf20*/  PRMT R11, RZ, 0x7610, R11 ;  /* 0x00007610ff0b7816 */ /* 0x000fe2000000000b */
[----:B------:R-:W-:Y:S06]  /*bf30*/  @P1 BRA `(.L_x_149) ;  /* 0x00000000002c1947 */ /* 0x000fec0003800000 */
[----:B------:R-:W-:Y:S02]  /*bf40*/  ULDC.64 UR4, c[0x0][0x588] ;  /* 0x0001620000047ab9 */ /* 0x000fe40000000a00 */
[----:B------:R-:W-:-:S04]  /*bf50*/  ISETP.NE.U32.AND P0, PT, RZ, UR4, PT ;  /* 0x00000004ff007c0c */ /* 0x000fc8000bf05070 */
[----:B------:R-:W-:-:S13]  /*bf60*/  ISETP.NE.AND.EX P0, PT, RZ, UR5, PT, P0 ;  /* 0x00000005ff007c0c */ /* 0x000fda000bf05300 */
[----:B------:R-:W-:Y:S05]  /*bf70*/  @!P0 BRA `(.L_x_150) ;  /* 0x0000000000148947 */ /* 0x000fea0003800000 */
[----:B------:R-:W-:Y:S01]  /*bf80*/  IMAD.U32 R2, RZ, RZ, UR50 ;  /* 0x00000032ff027e24 */ /* 0x000fe2000f8e00ff */
[----:B-1----:R-:W-:-:S05]  /*bf90*/  MOV R3, UR51 ;  /* 0x0000003300037c02 */ /* 0x002fca0008000f00 */
[----:B------:R2:W5:Y:S01]  /*bfa0*/  LDG.E R10, desc[UR54][R2.64] ;  /* 0x00000036020a7981 */ /* 0x000562000c1e1900 */
[----:B------:R-:W-:Y:S01]  /*bfb0*/  MOV R11, 0x1 ;  /* 0x00000001000b7802 */ /* 0x000fe20000000f00 */
[----:B------:R-:W-:Y:S06]  /*bfc0*/  BRA `(.L_x_149) ;  /* 0x0000000000087947 */ /* 0x000fec0003800000 */
.L_x_150:
[----:B------:R-:W3:Y:S01]  /*bfd0*/  LDC R10, c[0x0][0x580] ;  /* 0x00016000ff0a7b82 */ /* 0x000ee20000000800 */
[----:B------:R-:W-:-:S07]  /*bfe0*/  IMAD.MOV.U32 R11, RZ, RZ, 0x1 ;  /* 0x00000001ff0b7424 */ /* 0x000fce00078e00ff */
.L_x_149:
[----:B------:R-:W-:Y:S05]  /*bff0*/  @!P2 BRA `(.L_x_151) ;  /* 0x000000140068a947 */ /* 0x000fea0003800000 */
[----:B------:R-:W4:Y:S01]  /*c000*/  LDC R9, c[0x0][0x900] ;  /* 0x00024000ff097b82 */ /* 0x000f220000000800 */
[----:B-1----:R-:W-:Y:S01]  /*c010*/  MOV R0, 0xffffffff ;  /* 0xffffffff00007802 */ /* 0x002fe20000000f00 */
[----:B------:R-:W-:Y:S01]  /*c020*/  ULOP3.LUT UR21, UR39, 0x2, URZ, 0xfc, !UPT ;  /* 0x0000000227157892 */ /* 0x000fe2000f8efc3f */
[----:B--2---:R-:W-:Y:S01]  /*c030*/  MOV R2, 0x1 ;  /* 0x0000000100027802 */ /* 0x004fe20000000f00 */
[----:B------:R-:W-:Y:S01]  /*c040*/  ULDC.64 UR22, c[0x0][0x198] ;  /* 0x0000660000167ab9 */ /* 0x000fe20000000a00 */
[----:B------:R-:W-:Y:S01]  /*c050*/  ULDC.64 UR4, c[0x0][0x588] ;  /* 0x0001620000047ab9 */ /* 0x000fe20000000a00 */
[----:B------:R-:W-:Y:S01]  /*c060*/  ULDC.64 UR6, c[0x0][0x8f8] ;  /* 0x00023e0000067ab9 */ /* 0x000fe20000000a00 */
[----:B------:R-:W-:Y:S01]  /*c070*/  ULDC.64 UR14, c[0x0][0x590] ;  /* 0x00016400000e7ab9 */ /* 0x000fe20000000a00 */
[----:B------:R-:W1:Y:S01]  /*c080*/  LDC R8, c[0x0][0x8a8] ;  /* 0x00022a00ff087b82 */ /* 0x000e620000000800 */
[-C--:B----4-:R-:W-:Y:S02]  /*c090*/  SHF.L.U32 R0, R0, R9.reuse, RZ ;  /* 0x0000000900007219 */ /* 0x090fe400000006ff */
[----:B------:R-:W-:-:S02]  /*c0a0*/  SHF.L.U32 R9, R2, R9, RZ ;  /* 0x0000000902097219 */ /* 0x000fc400000006ff */
[----:B------:R-:W-:Y:S01]  /*c0b0*/  LOP3.LUT R0, RZ, R0, RZ, 0x33, !PT ;  /* 0x00000000ff007212 */ /* 0x000fe200078e33ff */
[----:B-1----:R-:W-:-:S07]  /*c0c0*/  VIADD R8, R8, 0xffffffff ;  /* 0xffffffff08087836 */ /* 0x002fce0000000000 */
.L_x_207:
[----:B------:R-:W-:Y:S02]  /*c0d0*/  ISETP.NE.U32.AND P0, PT, RZ, UR14, PT ;  /* 0x0000000eff007c0c */ /* 0x000fe4000bf05070 */
[----:B------:R-:W-:Y:S02]  /*c0e0*/  R2UR UR43, R7 ;  /* 0x00000000072b72ca */ /* 0x000fe400000e0000 */
[----:B------:R-:W-:Y:S02]  /*c0f0*/  R2UR UR42, R5 ;  /* 0x00000000052a72ca */ /* 0x000fe400000e0000 */
[----:B------:R-:W-:-:S09]  /*c100*/  ISETP.NE.AND.EX P0, PT, RZ, UR15, PT, P0 ;  /* 0x0000000fff007c0c */ /* 0x000fd2000bf05300 */
[----:B------:R-:W-:Y:S02]  /*c110*/  USHF.L.U32 UR43, UR43, 0x7, URZ ;  /* 0x000000072b2b7899 */ /* 0x000fe4000800063f */
[----:B------:R-:W-:Y:S02]  /*c120*/  USHF.L.U32 UR42, UR42, 0x8, URZ ;  /* 0x000000082a2a7899 */ /* 0x000fe4000800063f */
[----:B---34-:R-:W-:Y:S10]  /*c130*/  @!P0 BRA `(.L_x_152) ;  /* 0x00000000002c8947 */ /* 0x018ff40003800000 */
[----:B------:R-:W-:-:S04]  /*c140*/  ISETP.NE.U32.AND P1, PT, RZ, UR4, PT ;  /* 0x00000004ff007c0c */ /* 0x000fc8000bf25070 */
[----:B------:R-:W-:-:S13]  /*c150*/  ISETP.NE.AND.EX P1, PT, RZ, UR5, PT, P1 ;  /* 0x00000005ff007c0c */ /* 0x000fda000bf25310 */
[----:B------:R-:W-:Y:S05]  /*c160*/  @!P1 BRA `(.L_x_153) ;  /* 0x0000000000189947 */ /* 0x000fea0003800000 */
[----:B------:R-:W1:Y:S01]  /*c170*/  LDC.64 R2, c[0x0][0x588] ;  /* 0x00016200ff027b82 */ /* 0x000e620000000a00 */
[----:B------:R-:W-:-:S04]  /*c180*/  IMAD R5, R4, UR14, RZ ;  /* 0x0000000e04057c24 */ /* 0x000fc8000f8e02ff */
[----:B-1----:R-:W-:-:S05]  /*c190*/  IMAD.WIDE R2, R5, 0x4, R2 ;  /* 0x0000000405027825 */ /* 0x002fca00078e0202 */
[----:B---3-5:R2:W5:Y:S01]  /*c1a0*/  LDG.E R10, desc[UR54][R2.64] ;  /* 0x00000036020a7981 */ /* 0x028562000c1e1900 */
[----:B------:R-:W-:Y:S01]  /*c1b0*/  MOV R11, 0x1 ;  /* 0x00000001000b7802 */ /* 0x000fe20000000f00 */
[----:B------:R-:W-:Y:S06]  /*c1c0*/  BRA `(.L_x_152) ;  /* 0x0000000000087947 */ /* 0x000fec0003800000 */
.L_x_153:
[----:B---3-5:R-:W1:Y:S01]  /*c1d0*/  LDC R10, c[0x0][0x580] ;  /* 0x00016000ff0a7b82 */ /* 0x028e620000000800 */
[----:B------:R-:W-:-:S07]  /*c1e0*/  MOV R11, 0x1 ;  /* 0x00000001000b7802 */ /* 0x000fce0000000f00 */
.L_x_152:
[----:B------:R-:W-:Y:S05]  /*c1f0*/  @!P0 BRA `(.L_x_154) ;  /* 0x00000000001c8947 */ /* 0x000fea0003800000 */
[----:B------:R-:W-:-:S13]  /*c200*/  LOP3.LUT P2, RZ, R11, 0xff, RZ, 0xc0, !PT ;  /* 0x000000ff0bff7812 */ /* 0x000fda000784c0ff */
[----:B--2---:R-:W2:Y:S02]  /*c210*/  @!P2 LDC.64 R2, c[0x0][0x588] ;  /* 0x00016200ff02ab82 */ /* 0x004ea40000000a00 */
[----:B--2---:R-:W-:-:S04]  /*c220*/  @!P2 ISETP.NE.U32.AND P0, PT, R2, RZ, PT ;  /* 0x000000ff0200a20c */ /* 0x004fc80003f05070 */
[----:B------:R-:W-:Y:S02]  /*c230*/  @!P2 ISETP.NE.AND.EX P1, PT, R3, RZ, PT, P0 ;  /* 0x000000ff0300a20c */ /* 0x000fe40003f25300 */
[----:B-1-3-5:R-:W-:Y:S02]  /*c240*/  @P2 FSETP.EQ.AND P0, PT, R10, RZ, PT ;  /* 0x000000ff0a00220b */ /* 0x02afe40003f02000 */
[----:B------:R-:W-:Y:S01]  /*c250*/  @!P2 PLOP3.LUT P0, PT, P1, PT, PT, 0x8, 0x0 ;  /* 0x000000000000a81c */ /* 0x000fe20000f0e170 */
[----:B------:R-:W-:-:S12]  /*c260*/  BRA `(.L_x_155) ;  /* 0x0000000000047947 */ /* 0x000fd80003800000 */
.L_x_154:
[----:B-1-3-5:R-:W-:-:S13]  /*c270*/  FSETP.EQ.AND P0, PT, R10, RZ, PT ;  /* 0x000000ff0a00720b */ /* 0x02afda0003f02000 */
.L_x_155:
[----:B------:R-:W-:Y:S01]  /*c280*/  UISETP.NE.AND UP0, UPT, UR21, 0x3, UPT ;  /* 0x000000031500788c */ /* 0x000fe2000bf05270 */
[----:B------:R-:W-:-:S04]  /*c290*/  ELECT P1, URZ, PT ;  /* 0x00000000003f782f */ /* 0x000fc80003820000 */
[----:B------:R-:W-:Y:S02]  /*c2a0*/  PLOP3.LUT P0, PT, P1, P0, PT, 0x20, 0x0 ;  /* 0x000000000000781c */ /* 0x000fe40000f00470 */
[----:B------:R-:W-:-:S13]  /*c2b0*/  PLOP3.LUT P1, PT, PT, PT, UP0, 0x80, 0x0 ;  /* 0x000000000000781c */ /* 0x000fda0003f2f008 */
[----:B------:R-:W-:Y:S05]  /*c2c0*/  @!P1 BRA `(.L_x_156) ;  /* 0x0000000000049947 */ /* 0x000fea0003800000 */
[----:B------:R-:W-:Y:S01]  /*c2d0*/  BPT.TRAP 0x1 ;  /* 0x000000040000795c */ /* 0x000fe20000300000 */
.L_x_156:
[----:B------:R-:W1:Y:S01]  /*c2e0*/  S2UR UR37, SR_CgaCtaId ;  /* 0x00000000002579c3 */ /* 0x000e620000008800 */
[----:B------:R-:W-:Y:S01]  /*c2f0*/  UMOV UR13, 0x400 ;  /* 0x00000400000d7882 */ /* 0x000fe20000000000 */
[----:B--2---:R-:W-:-:S05]  /*c300*/  IMAD.MOV.U32 R2, RZ, RZ, 0x1 ;  /* 0x00000001ff027424 */ /* 0x004fca00078e00ff */
[----:B------:R-:W-:Y:S01]  /*c310*/  SHF.L.U32 R2, R2, 0x1f, RZ ;  /* 0x0000001f02027819 */ /* 0x000fe200000006ff */
[----:B-1----:R-:W-:-:S09]  /*c320*/  ULEA UR13, UR37, UR13, 0x18 ;  /* 0x0000000d250d7291 */ /* 0x002fd2000f8ec03f */
[----:B------:R-:W1:Y:S02]  /*c330*/  SYNCS.PHASECHK.TRANS64.TRYWAIT P2, [UR13+0xa0], R2 ;  /* 0x0000a002ff0075a7 */ /* 0x000e64000804014d */
[----:B-1----:R-:W-:Y:S05]  /*c340*/  @!P2 BRA `(.L_x_157) ;  /* 0x0000002800b4a947 */ /* 0x002fea0003800000 */
.L_x_250:
[----:B------:R-:W-:Y:S04]  /*c350*/  BSSY B0, `(.L_x_158) ;  /* 0x000000e000007945 */ /* 0x000fe80003800000 */
[----:B------:R-:W-:Y:S05]  /*c360*/  @!P0 BRA `(.L_x_159) ;  /* 0x0000000000308947 */ /* 0x000fea0003800000 */
[----:B------:R-:W-:Y:S01]  /*c370*/  R2UR UR44, R4 ;  /* 0x00000000042c72ca */ /* 0x000fe200000e0000 */
[----:B------:R-:W-:Y:S02]  /*c380*/  UIADD3 UR8, UP0, UR22, 0x3f0, URZ ;  /* 0x000003f016087890 */ /* 0x000fe4000ff1e03f */
[----:B------:R-:W-:Y:S02]  /*c390*/  UIADD3 UR40, UR13, 0x100, URZ ;  /* 0x000001000d287890 */ /* 0x000fe4000fffe03f */
[----:B------:R-:W-:Y:S02]  /*c3a0*/  UIADD3 UR41, UR13, 0x80, URZ ;  /* 0x000000800d297890 */ /* 0x000fe4000fffe03f */
[----:B------:R-:W-:Y:S01]  /*c3b0*/  UIADD3.X UR9, URZ, UR23, URZ, UP0, !UPT ;  /* 0x000000173f097290 */ /* 0x000fe200087fe43f */
[----:B------:R-:W-:Y:S01]  /*c3c0*/  UMOV UR10, 0x0 ;  /* 0x00000000000a7882 */ /* 0x000fe20000000000 */
[----:B------:R-:W-:-:S07]  /*c3d0*/  UMOV UR11, 0x10000000 ;  /* 0x10000000000b7882 */ /* 0x000fce0000000000 */
[----:B------:R2:W-:Y:S02]  /*c3e0*/  UTMALDG.3D [UR40], [UR8], desc[UR10] ;  /* 0x00000a28080075b4 */ /* 0x0005e40008011000 */
[----:B--2---:R-:W-:Y:S05]  /*c3f0*/  @!P1 BRA `(.L_x_160) ;  /* 0x0000000000049947 */ /* 0x004fea0003800000 */
[----:B------:R-:W-:Y:S01]  /*c400*/  BPT.TRAP 0x1 ;  /* 0x000000040000795c */ /* 0x000fe20000300000 */
.L_x_160:
[----:B-1----:R-:W1:Y:S02]  /*c410*/  LDC R3, c[0x0][0x800] ;  /* 0x00020000ff037b82 */ /* 0x002e640000000800 */
[----:B-1----:R2:W-:Y:S02]  /*c420*/  SYNCS.ARRIVE.TRANS64.RED.A0TR RZ, [UR13+0x80], R3 ;  /* 0x00008003ffff79a7 */ /* 0x0025e4000830040d */
.L_x_159:
[----:B------:R-:W-:Y:S05]  /*c430*/  BSYNC B0 ;  /* 0x0000000000007941 */ /* 0x000fea0003800000 */
.L_x_158:
[----:B------:R-:W-:Y:S05]  /*c440*/  @!P1 BRA `(.L_x_161) ;  /* 0x0000000000049947 */ /* 0x000fea0003800000 */
[----:B------:R-:W-:Y:S01]  /*c450*/  BPT.TRAP 0x1 ;  /* 0x000000040000795c */ /* 0x000fe20000300000 */
.L_x_161:
[----:B------:R-:W-:-:S04]  /*c460*/  UIADD3 UR33, UR13, 0x80, URZ ;  /* 0x000000800d217890 */ /* 0x000fc8000fffe03f */
[----:B------:R-:W-:-:S09]  /*c470*/  UPRMT UR16, UR37, 0x654, UR33 ;  /* 0x0000065425107896 */ /* 0x000fd20008000021 */
[----:B------:R-:W-:Y:S01]  /*c480*/  SYNCS.ARRIVE.TRANS64.RED.A1T0 RZ, [UR16], RZ ;  /* 0x000000ffffff79a7 */ /* 0x000fe20008100410 */
[----:B------:R-:W-:Y:S05]  /*c490*/  @!P1 BRA `(.L_x_162) ;  /* 0x0000000000049947 */ /* 0x000fea0003800000 */
[----:B------:R-:W-:Y:S01]  /*c4a0*/  BPT.TRAP 0x1 ;  /* 0x000000040000795c */ /* 0x000fe20000300000 */
.L_x_162:
[----:B------:R-:W3:Y:S02]  /*c4b0*/  SYNCS.PHASECHK.TRANS64.TRYWAIT P2, [UR13+0xa8], R2 ;  /* 0x0000a802ff0075a7 */ /* 0x000ee4000804014d */
[----:B---3--:R-:W-:Y:S05]  /*c4c0*/  @!P2 BRA `(.L_x_163) ;  /* 0x00000028006ca947 */ /* 0x008fea0003800000 */
.L_x_251:
[----:B------:R-:W-:Y:S04]  /*c4d0*/  BSSY B0, `(.L_x_164) ;  /* 0x0000010000007945 */ /* 0x000fe80003800000 */
[----:B------:R-:W-:Y:S05]  /*c4e0*/  @!P0 BRA `(.L_x_165) ;  /* 0x0000000000388947 */ /* 0x000fea0003800000 */
[----:B------:R-:W-:Y:S01]  /*c4f0*/  UIADD3 UR18, UP0, UR22, 0x3f0, URZ ;  /* 0x000003f016127890 */ /* 0x000fe2000ff1e03f */
[----:B------:R-:W-:Y:S01]  /*c500*/  R2UR UR12, R4 ;  /* 0x00000000040c72ca */ /* 0x000fe200000e0000 */
[----:B------:R-:W-:Y:S02]  /*c510*/  UIADD3 UR10, UR42, 0x20, URZ ;  /* 0x000000202a0a7890 */ /* 0x000fe4000fffe03f */
[----:B------:R-:W-:Y:S02]  /*c520*/  UIADD3 UR8, UR13, 0x1100, URZ ;  /* 0x000011000d087890 */ /* 0x000fe4000fffe03f */
[----:B------:R-:W-:Y:S02]  /*c530*/  UIADD3 UR9, UR13, 0x88, URZ ;  /* 0x000000880d097890 */ /* 0x000fe4000fffe03f */
[----:B------:R-:W-:Y:S01]  /*c540*/  UIADD3.X UR19, URZ, UR23, URZ, UP0, !UPT ;  /* 0x000000173f137290 */ /* 0x000fe200087fe43f */
[----:B------:R-:W-:Y:S01]  /*c550*/  UMOV UR24, 0x0 ;  /* 0x0000000000187882 */ /* 0x000fe20000000000 */
[----:B------:R-:W-:Y:S01]  /*c560*/  UMOV UR25, 0x10000000 ;  /* 0x1000000000197882 */ /* 0x000fe20000000000 */
[----:B------:R-:W-:-:S06]  /*c570*/  UMOV UR11, UR43 ;  /* 0x0000002b000b7c82 */ /* 0x000fcc0008000000 */
[----:B------:R3:W-:Y:S02]  /*c580*/  UTMALDG.3D [UR8], [UR18], desc[UR24] ;  /* 0x00001808120075b4 */ /* 0x0007e40008011000 */
[----:B---3--:R-:W-:Y:S05]  /*c590*/  @!P1 BRA `(.L_x_166) ;  /* 0x0000000000049947 */ /* 0x008fea0003800000 */
[----:B------:R-:W-:Y:S01]  /*c5a0*/  BPT.TRAP 0x1 ;  /* 0x000000040000795c */ /* 0x000fe20000300000 */
.L_x_166:
[----:B-12---:R-:W1:Y:S02]  /*c5b0*/  LDC R3, c[0x0][0x800] ;  /* 0x00020000ff037b82 */ /* 0x006e640000000800 */
[----:B-1----:R3:W-:Y:S02]  /*c5c0*/  SYNCS.ARRIVE.TRANS64.RED.A0TR RZ, [UR13+0x88], R3 ;  /* 0x00008803ffff79a7 */ /* 0x0027e4000830040d */
.L_x_165:
[----:B------:R-:W-:Y:S05]  /*c5d0*/  BSYNC B0 ;  /* 0x0000000000007941 */ /* 0x000fea0003800000 */
.L_x_164:
[----:B------:R-:W-:Y:S05]  /*c5e0*/  @!P1 BRA `(.L_x_167) ;  /* 0x0000000000049947 */ /* 0x000fea0003800000 */
[----:B------:R-:W-:Y:S01]  /*c5f0*/  BPT.TRAP 0x1 ;  /* 0x000000040000795c */ /* 0x000fe20000300000 */
.L_x_167:
[----:B------:R-:W-:-:S04]  /*c600*/  UIADD3 UR25, UR13, 0x88, URZ ;  /* 0x000000880d197890 */ /* 0x000fc8000fffe03f */
[----:B------:R-:W-:-:S09]  /*c610*/  UPRMT UR18, UR37, 0x654, UR25 ;  /* 0x0000065425127896 */ /* 0x000fd20008000019 */
[----:B------:R-:W-:Y:S01]  /*c620*/  SYNCS.ARRIVE.TRANS64.RED.A1T0 RZ, [UR18], RZ ;  /* 0x000000ffffff79a7 */ /* 0x000fe20008100412 */
[----:B------:R-:W-:Y:S05]  /*c630*/  @!P1 BRA `(.L_x_168) ;  /* 0x0000000000049947 */ /* 0x000fea0003800000 */
[----:B------:R-:W-:Y:S01]  /*c640*/  BPT.TRAP 0x1 ;  /* 0x000000040000795c */ /* 0x000fe20000300000 */
.L_x_168:
[----:B------:R-:W4:Y:S02]  /*c650*/  SYNCS.PHASECHK.TRANS64.TRYWAIT P2, [UR13+0xb0], R2 ;  /* 0x0000b002ff0075a7 */ /* 0x000f24000804014d */
[----:B----4-:R-:W-:Y:S05]  /*c660*/  @!P2 BRA `(.L_x_169) ;  /* 0x00000028001ca947 */ /* 0x010fea0003800000 */
.L_x_252:
        /* <DEDUP_REMOVED lines=12> */
[----:B----4-:R-:W-:Y:S05]  /*c730*/  @!P1 BRA `(.L_x_172) ;  /* 0x0000000000049947 */ /* 0x010fea0003800000 */
[----:B------:R-:W-:Y:S01]  /*c740*/  BPT.TRAP 0x1 ;  /* 0x000000040000795c */ /* 0x000fe20000300000 */
.L_x_172:
[----:B-123--:R-:W1:Y:S02]  /*c750*/  LDC R3, c[0x0][0x800] ;  /* 0x00020000ff037b82 */ /* 0x00ee640000000800 */
[----:B-1----:R4:W-:Y:S02]  /*c760*/  SYNCS.ARRIVE.TRANS64.RED.A0TR RZ, [UR13+0x90], R3 ;  /* 0x00009003ffff79a7 */ /* 0x0029e4000830040d */
.L_x_171:
[----:B------:R-:W-:Y:S05]  /*c770*/  BSYNC B0 ;  /* 0x0000000000007941 */ /* 0x000fea0003800000 */
.L_x_170:
[----:B------:R-:W-:Y:S05]  /*c780*/  @!P1 BRA `(.L_x_173) ;  /* 0x0000000000049947 */ /* 0x000fea0003800000 */
[----:B------:R-:W-:Y:S01]  /*c790*/  BPT.TRAP 0x1 ;  /* 0x000000040000795c */ /* 0x000fe20000300000 */
.L_x_173:
[----:B------:R-:W-:-:S04]  /*c7a0*/  UIADD3 UR17, UR13, 0x90, URZ ;  /* 0x000000900d117890 */ /* 0x000fc8000fffe03f */
[----:B------:R-:W-:-:S09]  /*c7b0*/  UPRMT UR29, UR37, 0x654, UR17 ;  /* 0x00000654251d7896 */ /* 0x000fd20008000011 */
[----:B------:R-:W-:Y:S01]  /*c7c0*/  SYNCS.ARRIVE.TRANS64.RED.A1T0 RZ, [UR29], RZ ;  /* 0x000000ffffff79a7 */ /* 0x000fe2000810041d */
[----:B------:R-:W-:Y:S05]  /*c7d0*/  @!P1 BRA `(.L_x_174) ;  /* 0x0000000000049947 */ /* 0x000fea0003800000 */
[----:B------:R-:W-:Y:S01]  /*c7e0*/  BPT.TRAP 0x1 ;  /* 0x000000040000795c */ /* 0x000fe20000300000 */
.L_x_174:
[----:B------:R-:W5:Y:S02]  /*c7f0*/  SYNCS.PHASECHK.TRANS64.TRYWAIT P2, [UR13+0xb8], R2 ;  /* 0x0000b802ff0075a7 */ /* 0x000f64000804014d */
[----:B-----5:R-:W-:Y:S05]  /*c800*/  @!P2 BRA `(.L_x_175) ;  /* 0x0000002400cca947 */ /* 0x020fea0003800000 */
.L_x_253:
        /* <DEDUP_REMOVED lines=12> */
[----:B-1----:R-:W-:Y:S05]  /*c8d0*/  @!P1 BRA `(.L_x_178) ;  /* 0x0000000000049947 */ /* 0x002fea0003800000 */
[----:B------:R-:W-:Y:S01]  /*c8e0*/  BPT.TRAP 0x1 ;  /* 0x000000040000795c */ /* 0x000fe20000300000 */
.L_x_178:
[----:B------:R-:W1:Y:S02]  /*c8f0*/  LDC R2, c[0x0][0x800] ;  /* 0x00020000ff027b82 */ /* 0x000e640000000800 */
[----:B-1----:R1:W-:Y:S02]  /*c900*/  SYNCS.ARRIVE.TRANS64.RED.A0TR RZ, [UR13+0x98], R2 ;  /* 0x00009802ffff79a7 */ /* 0x0023e4000830040d */
.L_x_177:
[----:B------:R-:W-:Y:S05]  /*c910*/  BSYNC B0 ;  /* 0x0000000000007941 */ /* 0x000fea0003800000 */
.L_x_176:
[----:B------:R-:W-:Y:S05]  /*c920*/  @!P1 BRA `(.L_x_179) ;  /* 0x0000000000049947 */ /* 0x000fea0003800000 */
[----:B------:R-:W-:Y:S01]  /*c930*/  BPT.TRAP 0x1 ;  /* 0x000000040000795c */ /* 0x000fe20000300000 */
.L_x_179:
[----:B------:R-:W-:-:S04]  /*c940*/  UIADD3 UR9, UR13, 0x98, URZ ;  /* 0x000000980d097890 */ /* 0x000fc8000fffe03f */
[----:B------:R-:W-:-:S09]  /*c950*/  UPRMT UR30, UR37, 0x654, UR9 ;  /* 0x00000654251e7896 */ /* 0x000fd20008000009 */
[----:B------:R-:W-:Y:S01]  /*c960*/  SYNCS.ARRIVE.TRANS64.RED.A1T0 RZ, [UR30], RZ ;  /* 0x000000ffffff79a7 */ /* 0x000fe2000810041e */
[----:B------:R-:W-:Y:S05]  /*c970*/  @!P1 BRA `(.L_x_180) ;  /* 0x0000000000049947 */ /* 0x000fea0003800000 */
[----:B------:R-:W-:Y:S01]  /*c980*/  BPT.TRAP 0x1 ;  /* 0x000000040000795c */ /* 0x000fe20000300000 */
.L_x_180:
[----:B-1----:R-:W-:-:S04]  /*c990*/  SHF.L.U32 R2, RZ, 0x1f, RZ ;  /* 0x0000001fff027819 */ /* 0x002fc800000006ff */
[----:B------:R-:W1:Y:S02]  /*c9a0*/  SYNCS.PHASECHK.TRANS64.TRYWAIT P2, [UR13+0xa0], R2 ;  /* 0x0000a002ff0075a7 */ /* 0x000e64000804014d */
[----:B-1----:R-:W-:Y:S05]  /*c9b0*/  @!P2 BRA `(.L_x_181) ;  /* 0x000000240078a947 */ /* 0x002fea0003800000 */
.L_x_254:
        /* <DEDUP_REMOVED lines=13> */
.L_x_184:
[----:B--234-:R-:W1:Y:S02]  /*ca90*/  LDC R3, c[0x0][0x800] ;  /* 0x00020000ff037b82 */ /* 0x01ce640000000800 */
[----:B-1----:R1:W-:Y:S02]  /*caa0*/  SYNCS.ARRIVE.TRANS64.RED.A0TR RZ, [UR13+0x80], R3 ;  /* 0x00008003ffff79a7 */ /* 0x0023e4000830040d */
.L_x_183:
[----:B------:R-:W-:Y:S05]  /*cab0*/  BSYNC B0 ;  /* 0x0000000000007941 */ /* 0x000fea0003800000 */
.L_x_182:
[----:B------:R-:W-:Y:S05]  /*cac0*/  @!P1 BRA `(.L_x_185) ;  /* 0x0000000000049947 */ /* 0x000fea0003800000 */
[----:B------:R-:W-:Y:S01]  /*cad0*/  BPT.TRAP 0x1 ;  /* 0x000000040000795c */ /* 0x000fe20000300000 */
.L_x_185:
[----:B------:R-:W-:Y:S01]  /*cae0*/  SYNCS.ARRIVE.TRANS64.RED.A1T0 RZ, [UR16], RZ ;  /* 0x000000ffffff79a7 */ /* 0x000fe20008100410 */
[----:B------:R-:W-:Y:S05]  /*caf0*/  @!P1 BRA `(.L_x_186) ;  /* 0x0000000000049947 */ /* 0x000fea0003800000 */
[----:B------:R-:W-:Y:S01]  /*cb00*/  BPT.TRAP 0x1 ;  /* 0x000000040000795c */ /* 0x000fe20000300000 */
.L_x_186:
[----:B------:R-:W5:Y:S02]  /*cb10*/  SYNCS.PHASECHK.TRANS64.TRYWAIT P2, [UR13+0xa8], R2 ;  /* 0x0000a802ff0075a7 */ /* 0x000f64000804014d */
[----:B-----5:R-:W-:Y:S05]  /*cb20*/  @!P2 BRA `(.L_x_187) ;  /* 0x000000240034a947 */ /* 0x020fea0003800000 */
.L_x_255:
        /* <DEDUP_REMOVED lines=13> */
.L_x_190:
[----:B--234-:R-:W1:Y:S02]  /*cc00*/  LDC R3, c[0x0][0x800] ;  /* 0x00020000ff037b82 */ /* 0x01ce640000000800 */
[----:B-1----:R1:W-:Y:S02]  /*cc10*/  SYNCS.ARRIVE.TRANS64.RED.A0TR RZ, [UR13+0x88], R3 ;  /* 0x00008803ffff79a7 */ /* 0x0023e4000830040d */
.L_x_189:
[----:B------:R-:W-:Y:S05]  /*cc20*/  BSYNC B0 ;  /* 0x0000000000007941 */ /* 0x000fea0003800000 */
.L_x_188:
[----:B------:R-:W-:Y:S05]  /*cc30*/  @!P1 BRA `(.L_x_191) ;  /* 0x0000000000049947 */ /* 0x000fea0003800000 */
[----:B------:R-:W-:Y:S01]  /*cc40*/  BPT.TRAP 0x1 ;  /* 0x000000040000795c */ /* 0x000fe20000300000 */
.L_x_191:
[----:B------:R-:W-:Y:S01]  /*cc50*/  SYNCS.ARRIVE.TRANS64.RED.A1T0 RZ, [UR18], RZ ;  /* 0x000000ffffff79a7 */ /* 0x000fe20008100412 */
[----:B------:R-:W-:Y:S05]  /*cc60*/  @!P1 BRA `(.L_x_192) ;  /* 0x0000000000049947 */ /* 0x000fea0003800000 */
[----:B------:R-:W-:Y:S01]  /*cc70*/  BPT.TRAP 0x1 ;  /* 0x000000040000795c */ /* 0x000fe20000300000 */
.L_x_192:
[----:B------:R-:W5:Y:S02]  /*cc80*/  SYNCS.PHASECHK.TRANS64.TRYWAIT P2, [UR13+0xb0], R2 ;  /* 0x0000b002ff0075a7 */ /* 0x000f64000804014d */
[----:B-----5:R-:W-:Y:S05]  /*cc90*/  @!P2 BRA `(.L_x_193) ;  /* 0x0000002000f0a947 */ /* 0x020fea0003800000 */
.L_x_256:
        /* <DEDUP_REMOVED lines=13> */
.L_x_196:
[----:B--234-:R-:W1:Y:S02]  /*cd70*/  LDC R3, c[0x0][0x800] ;  /* 0x00020000ff037b82 */ /* 0x01ce640000000800 */
[----:B-1----:R1:W-:Y:S02]  /*cd80*/  SYNCS.ARRIVE.TRANS64.RED.A0TR RZ, [UR13+0x90], R3 ;  /* 0x00009003ffff79a7 */ /* 0x0023e4000830040d */
.L_x_195:
[----:B------:R-:W-:Y:S05]  /*cd90*/  BSYNC B0 ;  /* 0x0000000000007941 */ /* 0x000fea0003800000 */
.L_x_194:
[----:B------:R-:W-:Y:S05]  /*cda0*/  @!P1 BRA `(.L_x_197) ;  /* 0x0000000000049947 */ /* 0x000fea0003800000 */
[----:B------:R-:W-:Y:S01]  /*cdb0*/  BPT.TRAP 0x1 ;  /* 0x000000040000795c */ /* 0x000fe20000300000 */
.L_x_197:
[----:B------:R-:W-:Y:S01]  /*cdc0*/  SYNCS.ARRIVE.TRANS64.RED.A1T0 RZ, [UR29], RZ ;  /* 0x000000ffffff79a7 */ /* 0x000fe2000810041d */
[----:B------:R-:W-:Y:S05]  /*cdd0*/  @!P1 BRA `(.L_x_198) ;  /* 0x0000000000049947 */ /* 0x000fea0003800000 */
[----:B------:R-:W-:Y:S01]  /*cde0*/  BPT.TRAP 0x1 ;  /* 0x000000040000795c */ /* 0x000fe20000300000 */
.L_x_198:
[----:B------:R-:W5:Y:S02]  /*cdf0*/  SYNCS.PHASECHK.TRANS64.TRYWAIT P2, [UR13+0xb8], R2 ;  /* 0x0000b802ff0075a7 */ /* 0x000f64000804014d */
[----:B-----5:R-:W-:Y:S05]  /*ce00*/  @!P2 BRA `(.L_x_199) ;  /* 0x0000002000aca947 */ /* 0x020fea0003800000 */
.L_x_257:
        /* <DEDUP_REMOVED lines=13> */
.L_x_202:
[----:B------:R-:W1:Y:S02]  /*cee0*/  LDC R2, c[0x0][0x800] ;  /* 0x00020000ff027b82 */ /* 0x000e640000000800 */
[----:B-1----:R1:W-:Y:S02]  /*cef0*/  SYNCS.ARRIVE.TRANS64.RED.A0TR RZ, [UR13+0x98], R2 ;  /* 0x00009802ffff79a7 */ /* 0x0023e4000830040d */
.L_x_201:
[----:B------:R-:W-:Y:S05]  /*cf00*/  BSYNC B0 ;  /* 0x0000000000007941 */ /* 0x000fea0003800000 */
.L_x_200:
[----:B------:R-:W-:Y:S05]  /*cf10*/  @!P1 BRA `(.L_x_203) ;  /* 0x0000000000049947 */ /* 0x000fea0003800000 */
[----:B------:R-:W-:Y:S01]  /*cf20*/  BPT.TRAP 0x1 ;  /* 0x000000040000795c */ /* 0x000fe20000300000 */
.L_x_203:
[----:B------:R-:W5:Y:S01]  /*cf30*/  LDL.LU R19, [R1+0xc8] ;  /* 0x0000c80001137983 */ /* 0x000f620000300800 */
[----:B------:R-:W-:Y:S03]  /*cf40*/  SYNCS.ARRIVE.TRANS64.RED.A1T0 RZ, [UR30], RZ ;  /* 0x000000ffffff79a7 */ /* 0x000fe6000810041e */
[----:B------:R-:W2:Y:S01]  /*cf50*/  LDL.LU R18, [R1+0xc4] ;  /* 0x0000c40001127983 */ /* 0x000ea20000300800 */
[----:B-1----:R-:W-:Y:S01]  /*cf60*/  PRMT R2, RZ, 0x7610, R2 ;  /* 0x00007610ff027816 */ /* 0x002fe20000000002 */
[----:B------:R-:W-:Y:S01]  /*cf70*/  IMAD.MOV.U32 R4, RZ, RZ, -0x1 ;  /* 0xffffffffff047424 */ /* 0x000fe200078e00ff */
[----:B------:R-:W-:Y:S02]  /*cf80*/  MOV R7, 0xffffffff ;  /* 0xffffffff00077802 */ /* 0x000fe40000000f00 */
[----:B------:R-:W-:Y:S02]  /*cf90*/  MOV R5, 0xffffffff ;  /* 0xffffffff00057802 */ /* 0x000fe40000000f00 */
[----:B--2---:R-:W-:-:S04]  /*cfa0*/  IADD3 R18, P0, R18, UR52, RZ ;  /* 0x0000003412127c10 */ /* 0x004fc8000ff1e0ff */
[----:B-----5:R-:W-:Y:S01]  /*cfb0*/  IADD3.X R19, R19, UR38, RZ, P0, !PT ;  /* 0x0000002613137c10 */ /* 0x020fe200087fe4ff */
[----:B------:R1:W-:Y:S01]  /*cfc0*/  STL [R1+0xc4], R18 ;  /* 0x0000c41201007387 */ /* 0x0003e20000100800 */
[----:B------:R-:W-:-:S03]  /*cfd0*/  ISETP.GE.U32.AND P0, PT, R18, UR6, PT ;  /* 0x0000000612007c0c */ /* 0x000fc6000bf06070 */
[----:B------:R1:W-:Y:S01]  /*cfe0*/  STL [R1+0xc8], R19 ;  /* 0x0000c81301007387 */ /* 0x0003e20000100800 */
[----:B------:R-:W-:-:S13]  /*cff0*/  ISETP.GE.U32.AND.EX P0, PT, R19, UR7, PT, P0 ;  /* 0x0000000713007c0c */ /* 0x000fda000bf06100 */
[----:B-1----:R-:W-:Y:S05]  /*d000*/  @P0 BRA `(.L_x_204) ;  /* 0x00000004005c0947 */ /* 0x002fea0003800000 */
[----:B------:R-:W1:Y:S01]  /*d010*/  LDC.64 R14, c[0x0][0x8d0] ;  /* 0x00023400ff0e7b82 */ /* 0x000e620000000a00 */
[----:B------:R-:W-:Y:S02]  /*d020*/  MOV R2, R18 ;  /* 0x0000001200027202 */ /* 0x000fe40000000f00 */
[----:B---34-:R-:W-:-:S05]  /*d030*/  MOV R3, R19 ;  /* 0x0000001300037202 */ /* 0x018fca0000000f00 */
[----:B------:R-:W2:Y:S08]  /*d040*/  LDC R16, c[0x0][0x8d8] ;  /* 0x00023600ff107b82 */ /* 0x000eb00000000800 */
[----:B------:R-:W3:Y:S01]  /*d050*/  LDC.64 R12, c[0x0][0x8c8] ;  /* 0x00023200ff0c7b82 */ /* 0x000ee20000000a00 */
[----:B-1----:R-:W-:-:S04]  /*d060*/  ISETP.NE.U32.AND P0, PT, R14, RZ, PT ;  /* 0x000000ff0e00720c */ /* 0x002fc80003f05070 */
[----:B------:R-:W-:-:S13]  /*d070*/  ISETP.NE.AND.EX P0, PT, R15, RZ, PT, P0 ;  /* 0x000000ff0f00720c */ /* 0x000fda0003f05300 */
[----:B--23--:R-:W-:Y:S05]  /*d080*/  @!P0 BRA `(.L_x_205) ;  /* 0x0000000000288947 */ /* 0x00cfea0003800000 */
        /* <DEDUP_REMOVED lines=10> */
.L_x_205:
[-CC-:B------:R-:W-:Y:S01]  /*d130*/  SHF.R.U64 R14, R2, R16.reuse, R3.reuse ;  /* 0x00000010020e7219 */ /* 0x180fe20000001203 */
[----:B------:R-:W1:Y:S01]  /*d140*/  LDC.64 R6, c[0x0][0x8e8] ;  /* 0x00023a00ff067b82 */ /* 0x000e620000000a00 */
[----:B------:R-:W-:Y:S01]  /*d150*/  SHF.R.U32.HI R2, RZ, R16, R3 ;  /* 0x00000010ff027219 */ /* 0x000fe20000011603 */
[----:B------:R-:W2:Y:S01]  /*d160*/  S2R R15, SR_CTAID.X ;  /* 0x00000000000f7919 */ /* 0x000ea20000002500 */
[----:B------:R-:W-:Y:S01]  /*d170*/  IADD3 R17, P0, RZ, -R14, RZ ;  /* 0x8000000eff117210 */ /* 0x000fe20007f1e0ff */
[----:B------:R-:W-:-:S04]  /*d180*/  ULDC UR8, c[0x0][0x150] ;  /* 0x0000540000087ab9 */ /* 0x000fc80000000800 */
[----:B------:R-:W3:Y:S01]  /*d190*/  LDC R4, c[0x0][0x8c0] ;  /* 0x00023000ff047b82 */ /* 0x000ee20000000800 */
[----:B------:R-:W-:-:S04]  /*d1a0*/  IMAD.X R3, RZ, RZ, ~R2, P0 ;  /* 0x000000ffff037224 */ /* 0x000fc800000e0e02 */
[----:B------:R-:W-:Y:S01]  /*d1b0*/  IMAD R2, R3, R12, RZ ;  /* 0x0000000c03027224 */ /* 0x000fe200078e02ff */
[----:B------:R-:W-:Y:S02]  /*d1c0*/  MOV R3, R19 ;  /* 0x0000001300037202 */ /* 0x000fe40000000f00 */
[----:B------:R-:W4:Y:S01]  /*d1d0*/  LDC R21, c[0x0][0x8b0] ;  /* 0x00022c00ff157b82 */ /* 0x000f220000000800 */
[C---:B------:R-:W-:Y:S01]  /*d1e0*/  IMAD R5, R17.reuse, R13, R2 ;  /* 0x0000000d11057224 */ /* 0x040fe200078e0202 */
[----:B------:R-:W-:Y:S01]  /*d1f0*/  MOV R2, R18 ;  /* 0x0000001200027202 */ /* 0x000fe20000000f00 */
[----:B------:R-:W2:Y:S04]  /*d200*/  S2R R13, SR_CTAID.Y ;  /* 0x00000000000d7919 */ /* 0x000ea80000002600 */
[----:B------:R-:W-:Y:S01]  /*d210*/  IMAD.WIDE.U32 R2, R17, R12, R2 ;  /* 0x0000000c11027225 */ /* 0x000fe200078e0002 */
[----:B------:R-:W5:Y:S01]  /*d220*/  LDC R23, c[0x0][0x900] ;  /* 0x00024000ff177b82 */ /* 0x000f620000000800 */
[----:B-1----:R-:W-:-:S02]  /*d230*/  ISETP.NE.U32.AND P0, PT, R6, RZ, PT ;  /* 0x000000ff0600720c */ /* 0x002fc40003f05070 */
[----:B------:R-:W-:Y:S02]  /*d240*/  IMAD.IADD R3, R3, 0x1, R5 ;  /* 0x0000000103037824 */ /* 0x000fe400078e0205 */
[----:B------:R-:W-:-:S03]  /*d250*/  ISETP.NE.AND.EX P0, PT, R7, RZ, PT, P0 ;  /* 0x000000ff0700720c */ /* 0x000fc60003f05300 */
[-CC-:B---3--:R-:W-:Y:S02]  /*d260*/  SHF.R.U64 R17, R2, R4.reuse, R3.reuse ;  /* 0x0000000402117219 */ /* 0x188fe40000001203 */
[----:B------:R-:W-:Y:S02]  /*d270*/  SHF.R.U32.HI R2, RZ, R4, R3 ;  /* 0x00000004ff027219 */ /* 0x000fe40000011603 */
[----:B--2---:R-:W-:Y:S02]  /*d280*/  I2FP.F32.U32 R3, R15 ;  /* 0x0000000f00037245 */ /* 0x004fe40000201000 */
[----:B----4-:R-:W-:-:S03]  /*d290*/  SHF.R.U64 R19, R17, R21, R2 ;  /* 0x0000001511137219 */ /* 0x010fc60000001202 */
[----:B------:R-:W-:Y:S01]  /*d2a0*/  FMUL R16, R3, UR8 ;  /* 0x0000000803107c20 */ /* 0x000fe20008400000 */
[----:B------:R-:W-:-:S04]  /*d2b0*/  SHF.R.U32.HI R2, RZ, R21, R2 ;  /* 0x00000015ff027219 */ /* 0x000fc80000011602 */
[-CC-:B-----5:R-:W-:Y:S02]  /*d2c0*/  SHF.R.U64 R12, R19, R23.reuse, R2.reuse ;  /* 0x00000017130c7219 */ /* 0x1a0fe40000001202 */
[----:B------:R-:W-:Y:S02]  /*d2d0*/  SHF.R.U32.HI R21, RZ, R23, R2 ;  /* 0x00000017ff157219 */ /* 0x000fe40000011602 */
[----:B------:R-:W-:Y:S02]  /*d2e0*/  MOV R2, R12 ;  /* 0x0000000c00027202 */ /* 0x000fe40000000f00 */
[----:B------:R-:W-:Y:S01]  /*d2f0*/  MOV R3, R21 ;  /* 0x0000001500037202 */ /* 0x000fe20000000f00 */
[----:B------:R-:W-:Y:S06]  /*d300*/  @!P0 BRA `(.L_x_206) ;  /* 0x0000000000288947 */ /* 0x000fec0003800000 */
[----:B------:R-:W1:Y:S02]  /*d310*/  LDC R3, c[0x0][0x8f4] ;  /* 0x00023d00ff037b82 */ /* 0x000e640000000800 */
[----:B-1----:R-:W-:-:S05]  /*d320*/  IADD3 R3, P0, R12, R3, RZ ;  /* 0x000000030c037210 */ /* 0x002fca0007f1e0ff */
[----:B------:R-:W-:-:S04]  /*d330*/  IMAD.X R21, RZ, RZ, R21, P0 ;  /* 0x000000ffff157224 */ /* 0x000fc800000e0615 */
[----:B------:R-:W-:-:S04]  /*d340*/  IMAD.WIDE.U32 R4, R21, R6, RZ ;  /* 0x0000000615047225 */ /* 0x000fc800078e00ff */
[----:B------:R-:W-:-:S04]  /*d350*/  IMAD.WIDE.U32 R4, P0, R3, R7, R4 ;  /* 0x0000000703047225 */ /* 0x000fc80007800004 */
[----:B------:R-:W-:Y:S01]  /*d360*/  IMAD.WIDE.U32 R2, R3, R6, RZ ;  /* 0x0000000603027225 */ /* 0x000fe200078e00ff */
[----:B------:R-:W-:-:S04]  /*d370*/  MOV R2, R5 ;  /* 0x0000000500027202 */ /* 0x000fc80000000f00 */
[----:B------:R-:W-:Y:S02]  /*d380*/  IADD3 RZ, P1, R3, R4, RZ ;  /* 0x0000000403ff7210 */ /* 0x000fe40007f3e0ff */
[----:B------:R-:W-:-:S03]  /*d390*/  IADD3.X R3, RZ, RZ, RZ, P0, !PT ;  /* 0x000000ffff037210 */ /* 0x000fc600007fe4ff */
[----:B------:R-:W-:-:S08]  /*d3a0*/  IMAD.WIDE.U32.X R2, R21, R7, R2, P1 ;  /* 0x0000000715027225 */ /* 0x000fd000008e0402 */
.L_x_206:
[----:B------:R-:W1:Y:S01]  /*d3b0*/  LDC R24, c[0x0][0x904] ;  /* 0x00024100ff187b82 */ /* 0x000e620000000800 */
[----:B------:R-:W-:Y:S01]  /*d3c0*/  I2FP.F32.U32 R5, R13 ;  /* 0x0000000d00057245 */ /* 0x000fe20000201000 */
[----:B------:R-:W-:Y:S01]  /*d3d0*/  ULDC UR8, c[0x0][0x154] ;  /* 0x0000550000087ab9 */ /* 0x000fe20000000800 */
[----:B------:R-:W2:Y:S01]  /*d3e0*/  F2I.U32.TRUNC.NTZ R16, R16 ;  /* 0x0000001000107305 */ /* 0x000ea2000020f000 */
[----:B------:R-:W-:Y:S02]  /*d3f0*/  LOP3.LUT R17, R17, R8, RZ, 0xc0, !PT ;  /* 0x0000000811117212 */ /* 0x000fe400078ec0ff */
[----:B------:R-:W-:Y:S02]  /*d400*/  FMUL R6, R5, UR8 ;  /* 0x0000000805067c20 */ /* 0x000fe40008400000 */
[----:B------:R-:W3:Y:S04]  /*d410*/  LDC R20, c[0x0][0x8f0] ;  /* 0x00023c00ff147b82 */ /* 0x000ee80000000800 */
[----:B------:R-:W4:Y:S04]  /*d420*/  F2I.U32.TRUNC.NTZ R6, R6 ;  /* 0x0000000600067305 */ /* 0x000f28000020f000 */
[----:B------:R-:W5:Y:S01]  /*d430*/  LDC R4, c[0x0][0x144] ;  /* 0x00005100ff047b82 */ /* 0x000f620000000800 */
[----:B--2---:R-:W-:-:S07]  /*d440*/  IMAD.MOV R5, RZ, RZ, -R16 ;  /* 0x000000ffff057224 */ /* 0x004fce00078e0a10 */
[----:B------:R-:W2:Y:S01]  /*d450*/  LDC R18, c[0x0][0x148] ;  /* 0x00005200ff127b82 */ /* 0x000ea20000000800 */
[----:B-1----:R-:W-:-:S07]  /*d460*/  ISETP.NE.AND P0, PT, R24, 0x1, PT ;  /* 0x000000011800780c */ /* 0x002fce0003f05270 */
[----:B------:R-:W1:Y:S01]  /*d470*/  LDC R21, c[0x0][0x8e0] ;  /* 0x00023800ff157b82 */ /* 0x000e620000000800 */
[----:B---3--:R-:W-:Y:S02]  /*d480*/  SHF.R.U64 R3, R2, R20, R3 ;  /* 0x0000001402037219 */ /* 0x008fe40000001203 */
[----:B------:R-:W-:-:S05]  /*d490*/  LOP3.LUT R2, R19, R0, RZ, 0xc0, !PT ;  /* 0x0000000013027212 */ /* 0x000fca00078ec0ff */
[----:B------:R-:W3:Y:S01]  /*d4a0*/  LDC R22, c[0x0][0x8b8] ;  /* 0x00022e00ff167b82 */ /* 0x000ee20000000800 */
[----:B-----5:R-:W-:Y:S01]  /*d4b0*/  IMAD R7, R4, R5, R15 ;  /* 0x0000000504077224 */ /* 0x020fe200078e020f */
[----:B----4-:R-:W-:Y:S01]  /*d4c0*/  IADD3 R4, -R6, RZ, RZ ;  /* 0x000000ff06047210 */ /* 0x010fe20007ffe1ff */
[----:B------:R-:W-:Y:S01]  /*d4d0*/  IMAD R2, R9, R3, R2 ;  /* 0x0000000309027224 */ /* 0x000fe200078e0202 */
[----:B------:R-:W-:-:S04]  /*d4e0*/  IADD3 R5, -R3, RZ, RZ ;  /* 0x000000ff03057210 */ /* 0x000fc80007ffe1ff */
[----:B------:R-:W4:Y:S01]  /*d4f0*/  LDC R23, c[0x0][0x8a8] ;  /* 0x00022a00ff177b82 */ /* 0x000f220000000800 */
[----:B--2---:R-:W-:Y:S01]  /*d500*/  @P0 IMAD R7, R18, R4, R13 ;  /* 0x0000000412070224 */ /* 0x004fe200078e020d */
[----:B------:R-:W-:Y:S01]  /*d510*/  MOV R4, R14 ;  /* 0x0000000e00047202 */ /* 0x000fe20000000f00 */
[----:B-1----:R-:W-:Y:S02]  /*d520*/  IMAD R12, R5, R21, R12 ;  /* 0x00000015050c7224 */ /* 0x002fe400078e020c */
[----:B---3--:R-:W-:Y:S02]  /*d530*/  IMAD R7, R2, R22, R7 ;  /* 0x0000001602077224 */ /* 0x008fe400078e0207 */
[----:B------:R-:W-:Y:S02]  /*d540*/  IMAD.MOV.U32 R2, RZ, RZ, 0x1 ;  /* 0x00000001ff027424 */ /* 0x000fe400078e00ff */
[----:B----4-:R-:W-:-:S05]  /*d550*/  IMAD R12, R12, R23, R17 ;  /* 0x000000170c0c7224 */ /* 0x010fca00078e0211 */
[----:B------:R-:W-:Y:S02]  /*d560*/  SEL R5, R12, R7, !P0 ;  /* 0x000000070c057207 */ /* 0x000fe40004000000 */
[----:B------:R-:W-:-:S07]  /*d570*/  SEL R7, R7, R12, !P0 ;  /* 0x0000000c07077207 */ /* 0x000fce0004000000 */
.L_x_204:
[----:B------:R-:W-:-:S13]  /*d580*/  LOP3.LUT P0, RZ, R2, 0xff, RZ, 0xc0, !PT ;  /* 0x000000ff02ff7812 */ /* 0x000fda000780c0ff */
[----:B------:R-:W-:Y:S05]  /*d590*/  @P0 BRA `(.L_x_207) ;  /* 0xffffffe800cc0947 */ /* 0x000fea000383ffff */
.L_x_151:
[----:B------:R-:W-:Y:S01]  /*d5a0*/  ELECT P0, URZ, PT ;  /* 0x00000000003f782f */ /* 0x000fe20003800000 */
[----:B------:R-:W-:-:S12]  /*d5b0*/  BSSY B0, `(.L_x_208) ;  /* 0x000001e000007945 */ /* 0x000fd80003800000 */
[----:B------:R-:W-:Y:S05]  /*d5c0*/  @!P0 BRA `(.L_x_209) ;  /* 0x0000000000708947 */ /* 0x000fea0003800000 */
[----:B------:R-:W-:-:S06]  /*d5d0*/  ULOP3.LUT UR4, UR39, 0x2, URZ, 0xfc, !UPT ;  /* 0x0000000227047892 */ /* 0x000fcc000f8efc3f */
[----:B-1----:R-:W-:-:S04]  /*d5e0*/  MOV R0, UR4 ;  /* 0x0000000400007c02 */ /* 0x002fc80008000f00 */
[----:B------:R-:W-:-:S13]  /*d5f0*/  ISETP.NE.AND P0, PT, R0, 0x3, PT ;  /* 0x000000030000780c */ /* 0x000fda0003f05270 */
[----:B------:R-:W-:Y:S05]  /*d600*/  @!P0 BRA `(.L_x_210) ;  /* 0x0000000000048947 */ /* 0x000fea0003800000 */
[----:B------:R-:W-:Y:S01]  /*d610*/  BPT.TRAP 0x1 ;  /* 0x000000040000795c */ /* 0x000fe20000300000 */
.L_x_210:
[----:B--234-:R-:W-:Y:S01]  /*d620*/  IMAD.U32 R3, RZ, RZ, UR37 ;  /* 0x00000025ff037e24 */ /* 0x01cfe2000f8e00ff */
[----:B------:R-:W-:Y:S02]  /*d630*/  MOV R0, 0x400 ;  /* 0x0000040000007802 */ /* 0x000fe40000000f00 */
[----:B------:R-:W-:Y:S02]  /*d640*/  MOV R2, 0x1 ;  /* 0x0000000100027802 */ /* 0x000fe40000000f00 */
[----:B------:R-:W-:Y:S02]  /*d650*/  LEA R0, R3, R0, 0x18 ;  /* 0x0000000003007211 */ /* 0x000fe400078ec0ff */
[----:B------:R-:W-:-:S04]  /*d660*/  SHF.L.U32 R3, R2, 0x1f, RZ ;  /* 0x0000001f02037819 */ /* 0x000fc800000006ff */
[----:B------:R-:W1:Y:S02]  /*d670*/  SYNCS.PHASECHK.TRANS64.TRYWAIT P1, [R0+URZ+0xa0], R3 ;  /* 0x0000a003000075a7 */ /* 0x000e64000802017f */
[----:B-1----:R-:W-:Y:S05]  /*d680*/  @!P1 BRA `(.L_x_211) ;  /* 0x0000001800a49947 */ /* 0x002fea0003800000 */
.L_x_258:
[----:B------:R-:W-:Y:S05]  /*d690*/  @!P0 BRA `(.L_x_212) ;  /* 0x0000000000048947 */ /* 0x000fea0003800000 */
[----:B------:R-:W-:Y:S01]  /*d6a0*/  BPT.TRAP 0x1 ;  /* 0x000000040000795c */ /* 0x000fe20000300000 */
.L_x_212:
[----:B------:R-:W2:Y:S02]  /*d6b0*/  SYNCS.PHASECHK.TRANS64.TRYWAIT P1, [R0+URZ+0xa8], R3 ;  /* 0x0000a803000075a7 */ /* 0x000ea4000802017f */
[----:B--2---:R-:W-:Y:S05]  /*d6c0*/  @!P1 BRA `(.L_x_213) ;  /* 0x0000001800a89947 */ /* 0x004fea0003800000 */
.L_x_259:
[----:B------:R-:W-:Y:S05]  /*d6d0*/  @!P0 BRA `(.L_x_214) ;  /* 0x0000000000048947 */ /* 0x000fea0003800000 */
[----:B------:R-:W-:Y:S01]  /*d6e0*/  BPT.TRAP 0x1 ;  /* 0x000000040000795c */ /* 0x000fe20000300000 */
.L_x_214:
[----:B------:R-:W3:Y:S02]  /*d6f0*/  SYNCS.PHASECHK.TRANS64.TRYWAIT P1, [R0+URZ+0xb0], R3 ;  /* 0x0000b003000075a7 */ /* 0x000ee4000802017f */
[----:B---3--:R-:W-:Y:S05]  /*d700*/  @!P1 BRA `(.L_x_215) ;  /* 0x0000001800ac9947 */ /* 0x008fea0003800000 */
.L_x_260:
[----:B------:R-:W-:Y:S05]  /*d710*/  @!P0 BRA `(.L_x_216) ;  /* 0x0000000000048947 */ /* 0x000fea0003800000 */
[----:B------:R-:W-:Y:S01]  /*d720*/  BPT.TRAP 0x1 ;  /* 0x000000040000795c */ /* 0x000fe20000300000 */
.L_x_216:
[----:B-123--:R-:W-:-:S04]  /*d730*/  MOV R3, 0x1 ;  /* 0x0000000100037802 */ /* 0x00efc80000000f00 */
[----:B------:R-:W-:-:S07]  /*d740*/  SHF.L.U32 R3, R3, 0x1f, RZ ;  /* 0x0000001f03037819 */ /* 0x000fce00000006ff */
.L_x_217:
[----:B-1----:R1:W2:Y:S02]  /*d750*/  SYNCS.PHASECHK.TRANS64.TRYWAIT P0, [R0+URZ+0xb8], R3 ;  /* 0x0000b803000075a7 */ /* 0x0022a4000800017f */
[----:B--2---:R-:W-:Y:S05]  /*d760*/  @!P0 NANOSLEEP.SYNCS 0x989680 ;  /* 0x009896800000895d */ /* 0x004fea0003900000 */
[----:B------:R-:W2:Y:S02]  /*d770*/  @!P0 SYNCS.PHASECHK.TRANS64 P0, [R0+URZ+0xb8], R3 ;  /* 0x0000b803000085a7 */ /* 0x000ea4000800007f */
[----:B--2---:R-:W-:Y:S05]  /*d780*/  @!P0 BRA `(.L_x_217) ;  /* 0xfffffffc00f08947 */ /* 0x004fea000383ffff */
.L_x_209:
[----:B------:R-:W-:Y:S05]  /*d790*/  BSYNC B0 ;  /* 0x0000000000007941 */ /* 0x000fea0003800000 */
.L_x_208:
[----:B------:R-:W-:Y:S05]  /*d7a0*/  EXIT ;  /* 0x000000000000794d */ /* 0x000fea0003800000 */
.L_x_146:
[----:B------:R-:W-:Y:S01]  /*d7b0*/  LOP3.LUT P0, RZ, R6, 0xff, RZ, 0xc0, !PT ;  /* 0x000000ff06ff7812 */ /* 0x000fe2000780c0ff */
[----:B------:R-:W-:Y:S01]  /*d7c0*/  IMAD.MOV.U32 R9, RZ, RZ, 0x1 ;  /* 0x00000001ff097424 */ /* 0x000fe200078e00ff */
[----:B------:R-:W-:-:S11]  /*d7d0*/  MOV R8, RZ ;  /* 0x000000ff00087202 */ /* 0x000fd60000000f00 */
[----:B------:R-:W-:Y:S05]  /*d7e0*/  @!P0 BRA `(.L_x_218) ;  /* 0x0000000c00508947 */ /* 0x000fea0003800000 */
[----:B------:R-:W-:Y:S01]  /*d7f0*/  ULDC UR4, c[0x0][0x28c] ;  /* 0x0000a30000047ab9 */ /* 0x000fe20000000800 */
[----:B------:R-:W-:Y:S01]  /*d800*/  ULDC UR17, c[0x0][0x900] ;  /* 0x0002400000117ab9 */ /* 0x000fe20000000800 */
[----:B------:R-:W-:Y:S01]  /*d810*/  UIADD3 UR4, UR4, 0x3f, URZ ;  /* 0x0000003f04047890 */ /* 0x000fe2000fffe03f */
[----:B------:R-:W-:Y:S01]  /*d820*/  BSSY B0, `(.L_x_218) ;  /* 0x00000d0000007945 */ /* 0x000fe20003800000 */
[----:B------:R-:W-:Y:S01]  /*d830*/  UMOV UR6, 0xffffffff ;  /* 0xffffffff00067882 */ /* 0x000fe20000000000 */
[----:B------:R-:W-:Y:S01]  /*d840*/  USHF.L.U32 UR13, UR37, 0x7, URZ ;  /* 0x00000007250d7899 */ /* 0x000fe2000800063f */
[----:B------:R-:W-:Y:S01]  /*d850*/  MOV R0, 0x1 ;  /* 0x0000000100007802 */ /* 0x000fe20000000f00 */
[----:B------:R-:W-:Y:S01]  /*d860*/  USHF.R.S32.HI UR5, URZ, 0x1f, UR4 ;  /* 0x0000001f3f057899 */ /* 0x000fe20008011404 */
[----:B------:R-:W-:Y:S01]  /*d870*/  IMAD.MOV.U32 R9, RZ, RZ, 0x1 ;  /* 0x00000001ff097424 */ /* 0x000fe200078e00ff */
[----:B------:R-:W-:Y:S01]  /*d880*/  USHF.L.U32 UR14, UR37, 0xd, URZ ;  /* 0x0000000d250e7899 */ /* 0x000fe2000800063f */
[----:B------:R-:W-:Y:S01]  /*d890*/  MOV R8, RZ ;  /* 0x000000ff00087202 */ /* 0x000fe20000000f00 */
[----:B------:R-:W-:-:S02]  /*d8a0*/  ULEA.HI UR5, UR5, UR4, URZ, 0x6 ;  /* 0x0000000405057291 */ /* 0x000fc4000f8f303f */
[----:B------:R-:W-:Y:S02]  /*d8b0*/  USHF.L.U32 UR6, UR6, UR17, URZ ;  /* 0x0000001106067299 */ /* 0x000fe4000800063f */
[----:B------:R-:W-:Y:S01]  /*d8c0*/  USHF.R.S32.HI UR16, URZ, 0x6, UR5 ;  /* 0x000000063f107899 */ /* 0x000fe20008011405 */
[----:B------:R-:W-:Y:S01]  /*d8d0*/  ULDC UR15, c[0x0][0x8a8] ;  /* 0x00022a00000f7ab9 */ /* 0x000fe20000000800 */
[----:B------:R-:W-:Y:S01]  /*d8e0*/  UMOV UR7, 0x1 ;  /* 0x0000000100077882 */ /* 0x000fe20000000000 */
[----:B------:R-:W-:Y:S02]  /*d8f0*/  ULOP3.LUT UR26, UR45, 0x2, URZ, 0xfc, !UPT ;  /* 0x000000022d1a7892 */ /* 0x000fe4000f8efc3f */
[----:B------:R-:W-:Y:S02]  /*d900*/  ULOP3.LUT UR13, UR13, 0x80, URZ, 0xc0, !UPT ;  /* 0x000000800d0d7892 */ /* 0x000fe4000f8ec03f */
[----:B------:R-:W-:Y:S02]  /*d910*/  ULOP3.LUT UR14, UR14, 0x2000, URZ, 0xc0, !UPT ;  /* 0x000020000e0e7892 */ /* 0x000fe4000f8ec03f */
[----:B------:R-:W-:-:S02]  /*d920*/  UIADD3 UR15, UR15, -0x1, URZ ;  /* 0xffffffff0f0f7890 */ /* 0x000fc4000fffe03f */
[----:B------:R-:W-:Y:S02]  /*d930*/  USHF.L.U32 UR17, UR7, UR17, URZ ;  /* 0x0000001107117299 */ /* 0x000fe4000800063f */
[----:B------:R-:W-:Y:S02]  /*d940*/  ULOP3.LUT UR18, URZ, UR6, URZ, 0x33, !UPT ;  /* 0x000000063f127292 */ /* 0x000fe4000f8e333f */
[----:B------:R-:W-:Y:S01]  /*d950*/  UIADD3 UR27, UR16, 0x1, URZ ;  /* 0x00000001101b7890 */ /* 0x000fe2000fffe03f */
[----:B------:R-:W-:-:S11]  /*d960*/  ULDC.64 UR22, c[0x0][0x198] ;  /* 0x0000660000167ab9 */ /* 0x000fd60000000a00 */
.L_x_229:
[----:B------:R-:W-:-:S03]  /*d970*/  UMOV UR4, 0xffffffff ;  /* 0xffffffff00047882 */ /* 0x000fc60000000000 */
[----:B------:R-:W-:Y:S05]  /*d980*/  BRA.DIV UR4, `(.L_x_219) ;  /* 0x0000001a04207947 */ /* 0x000fea000b800000 */
[----:B------:R-:W-:-:S13]  /*d990*/  ELECT P0, URZ, PT ;  /* 0x00000000003f782f */ /* 0x000fda0003800000 */
.L_x_263:
[----:B------:R-:W1:Y:S01]  /*d9a0*/  LDC R2, c[0x0][0x28c] ;  /* 0x0000a300ff027b82 */ /* 0x000e620000000800 */
[----:B------:R-:W-:Y:S01]  /*d9b0*/  BSSY B1, `(.L_x_220) ;  /* 0x000003a000017945 */ /* 0x000fe20003800000 */
[----:B-1----:R-:W-:-:S13]  /*d9c0*/  ISETP.LT.OR P0, PT, R2, 0x1, !P0 ;  /* 0x000000010200780c */ /* 0x002fda0004701670 */
[----:B------:R-:W-:Y:S05]  /*d9d0*/  @P0 BRA `(.L_x_221) ;  /* 0x0000000000dc0947 */ /* 0x000fea0003800000 */
[----:B------:R-:W-:Y:S01]  /*d9e0*/  LEA R10, R5, UR13, 0x8 ;  /* 0x0000000d050a7c11 */ /* 0x000fe2000f8e40ff */
[----:B------:R-:W-:Y:S01]  /*d9f0*/  IMAD.MOV.U32 R11, RZ, RZ, RZ ;  /* 0x000000ffff0b7224 */ /* 0x000fe200078e00ff */
[----:B------:R-:W-:Y:S01]  /*da00*/  SHF.L.U32 R7, R7, 0x7, RZ ;  /* 0x0000000707077819 */ /* 0x000fe200000006ff */
[----:B------:R-:W-:Y:S01]  /*da10*/  IMAD.MOV.U32 R3, RZ, RZ, R8 ;  /* 0x000000ffff037224 */ /* 0x000fe200078e0008 */
[----:B------:R-:W-:Y:S02]  /*da20*/  MOV R13, UR27 ;  /* 0x0000001b000d7c02 */ /* 0x000fe40008000f00 */
[----:B------:R-:W-:-:S07]  /*da30*/  MOV R2, R9 ;  /* 0x0000000900027202 */ /* 0x000fce0000000f00 */
.L_x_224:
[----:B------:R-:W1:Y:S01]  /*da40*/  S2R R6, SR_CgaCtaId ;  /* 0x0000000000067919 */ /* 0x000e620000008800 */
[----:B------:R-:W-:Y:S01]  /*da50*/  MOV R5, 0x400 ;  /* 0x0000040000057802 */ /* 0x000fe20000000f00 */
[----:B------:R-:W2:Y:S03]  /*da60*/  S2R R15, SR_TID.X ;  /* 0x00000000000f7919 */ /* 0x000ea60000002100 */
[----:B-1----:R-:W-:Y:S02]  /*da70*/  LEA R14, R6, R5, 0x18 ;  /* 0x00000005060e7211 */ /* 0x002fe400078ec0ff */
[----:B------:R-:W-:Y:S02]  /*da80*/  SHF.L.U32 R5, R2, 0x1f, RZ ;  /* 0x0000001f02057819 */ /* 0x000fe400000006ff */
[----:B------:R-:W-:Y:S02]  /*da90*/  LEA R12, R3, R14, 0x3 ;  /* 0x0000000e030c7211 */ /* 0x000fe400078e18ff */
[----:B--2---:R-:W-:-:S02]  /*daa0*/  LOP3.LUT P1, RZ, R15, 0x7f, RZ, 0xc0, !PT ;  /* 0x0000007f0fff7812 */ /* 0x004fc4000782c0ff */
[----:B------:R-:W1:Y:S11]  /*dab0*/  SYNCS.PHASECHK.TRANS64.TRYWAIT P0, [R12+URZ+0x40], R5 ;  /* 0x000040050c0075a7 */ /* 0x000e76000800017f */
[----:B------:R-:W2:Y:S01]  /*dac0*/  @!P1 LDC R6, c[0x0][0x500] ;  /* 0x00014000ff069b82 */ /* 0x000ea20000000800 */
[----:B-1----:R-:W-:Y:S05]  /*dad0*/  @!P0 BRA `(.L_x_222) ;  /* 0x0000001400f08947 */ /* 0x002fea0003800000 */
.L_x_264:
[----:B------:R-:W-:Y:S01]  /*dae0*/  UPRMT UR4, UR26, 0x9910, URZ ;  /* 0x000099101a047896 */ /* 0x000fe2000800003f */
[----:B--2---:R2:W-:Y:S03]  /*daf0*/  @!P1 SYNCS.ARRIVE.TRANS64 RZ, [R12+URZ], R6 ;  /* 0x000000060cff99a7 */ /* 0x0045e6000800003f */
[----:B------:R-:W-:-:S06]  /*db00*/  UISETP.NE.AND UP0, UPT, UR4, 0x2, UPT ;  /* 0x000000020400788c */ /* 0x000fcc000bf05270 */
[----:B------:R-:W-:-:S13]  /*db10*/  PLOP3.LUT P0, PT, PT, PT, UP0, 0x80, 0x0 ;  /* 0x000000000000781c */ /* 0x000fda0003f0f008 */
[----:B--2---:R-:W-:Y:S05]  /*db20*/  @P0 BRA `(.L_x_223) ;  /* 0x0000000000040947 */ /* 0x004fea0003800000 */
[----:B------:R-:W-:Y:S01]  /*db30*/  BPT.TRAP 0x1 ;  /* 0x000000040000795c */ /* 0x000fe20000300000 */
.L_x_223:
[C---:B-1----:R-:W-:Y:S01]  /*db40*/  LEA R5, R3.reuse, R14, 0xd ;  /* 0x0000000e03057211 */ /* 0x042fe200078e68ff */
[----:B------:R-:W-:Y:S01]  /*db50*/  UIADD3 UR4, UP0, UR22, 0xf0, URZ ;  /* 0x000000f016047890 */ /* 0x000fe2000ff1e03f */
[----:B------:R-:W-:Y:S01]  /*db60*/  R2UR UR8, R3 ;  /* 0x00000000030872ca */ /* 0x000fe200000e0000 */
[----:B------:R-:W-:Y:S01]  /*db70*/  UIADD3 UR24, UP1, UR22, 0x1f0, URZ ;  /* 0x000001f016187890 */ /* 0x000fe2000ff3e03f */
[----:B------:R-:W-:Y:S01]  /*db80*/  R2UR UR5, R5 ;  /* 0x00000000050572ca */ /* 0x000fe200000e0000 */
[----:B------:R-:W-:Y:S01]  /*db90*/  VIADD R3, R3, 0x1 ;  /* 0x0000000103037836 */ /* 0x000fe20000000000 */
[----:B------:R-:W-:Y:S01]  /*dba0*/  R2UR UR20, R14 ;  /* 0x000000000e1472ca */ /* 0x000fe200000e0000 */
[----:B------:R-:W-:Y:S01]  /*dbb0*/  UIADD3.X UR25, URZ, UR23, URZ, UP1, !UPT ;  /* 0x000000173f197290 */ /* 0x000fe20008ffe43f */
[----:B------:R-:W-:Y:S01]  /*dbc0*/  R2UR UR9, R12 ;  /* 0x000000000c0972ca */ /* 0x000fe200000e0000 */
[----:B------:R-:W-:Y:S01]  /*dbd0*/  UMOV UR6, 0x0 ;  /* 0x0000000000067882 */ /* 0x000fe20000000000 */
[----:B------:R-:W-:Y:S01]  /*dbe0*/  R2UR UR11, R7 ;  /* 0x00000000070b72ca */ /* 0x000fe200000e0000 */
[----:B------:R-:W-:Y:S01]  /*dbf0*/  UMOV UR7, 0x10000000 ;  /* 0x1000000000077882 */ /* 0x000fe20000000000 */
[----:B------:R-:W-:Y:S01]  /*dc00*/  R2UR UR10, R11 ;  /* 0x000000000b0a72ca */ /* 0x000fe200000e0000 */
[----:B------:R-:W-:Y:S01]  /*dc10*/  UMOV UR28, 0x30000 ;  /* 0x00030000001c7882 */ /* 0x000fe20000000000 */
[----:B------:R-:W-:Y:S01]  /*dc20*/  R2UR UR12, R4 ;  /* 0x00000000040c72ca */ /* 0x000fe200000e0000 */
[----:B------:R-:W-:Y:S01]  /*dc30*/  ULEA UR8, UR8, UR14, 0xe ;  /* 0x0000000e08087291 */ /* 0x000fe2000f8e703f */
[----:B------:R-:W-:Y:S01]  /*dc40*/  IADD3 R13, R13, -0x1, RZ ;  /* 0xffffffff0d0d7810 */ /* 0x000fe20007ffe0ff */
[----:B------:R-:W-:Y:S01]  /*dc50*/  UIADD3 UR19, UR5, 0x6200, URZ ;  /* 0x0000620005137890 */ /* 0x000fe2000fffe03f */
[----:B------:R-:W-:Y:S01]  /*dc60*/  R2UR UR21, R10 ;  /* 0x000000000a1572ca */ /* 0x000fe200000e0000 */
[----:B------:R-:W-:Y:S01]  /*dc70*/  UIADD3.X UR5, URZ, UR23, URZ, UP0, !UPT ;  /* 0x000000173f057290 */ /* 0x000fe200087fe43f */
[----:B------:R-:W-:Y:S01]  /*dc80*/  ISETP.GT.AND P1, PT, R13, 0x1, PT ;  /* 0x000000010d00780c */ /* 0x000fe20003f24270 */
[----:B------:R-:W-:Y:S01]  /*dc90*/  UIADD3 UR20, UR20, 0x16200, UR8 ;  /* 0x0001620014147890 */ /* 0x000fe2000fffe008 */
[----:B------:R-:W-:-:S02]  /*dca0*/  ISETP.NE.AND P0, PT, R3, 0x8, PT ;  /* 0x000000080300780c */ /* 0x000fc40003f05270 */
[----:B------:R-:W-:Y:S01]  /*dcb0*/  UMOV UR8, UR19 ;  /* 0x0000001300087c82 */ /* 0x000fe20008000000 */
[----:B------:R-:W-:Y:S02]  /*dcc0*/  IADD3 R11, R11, 0x40, RZ ;  /* 0x000000400b0b7810 */ /* 0x000fe40007ffe0ff */
[----:B------:R-:W-:Y:S01]  /*dcd0*/  SEL R5, RZ, 0x1, P0 ;  /* 0x00000001ff057807 */ /* 0x000fe20000000000 */
[----:B------:R1:W-:Y:S01]  /*dce0*/  UTMALDG.3D [UR8], [UR4], desc[UR6] ;  /* 0x00000608040075b4 */ /* 0x0003e20008011000 */
[----:B------:R-:W-:Y:S02]  /*dcf0*/  SEL R3, R3, RZ, P0 ;  /* 0x000000ff03037207 */ /* 0x000fe40000000000 */
[----:B------:R-:W-:Y:S01]  /*dd00*/  LOP3.LUT R2, R2, R5, RZ, 0x3c, !PT ;  /* 0x0000000502027212 */ /* 0x000fe200078e3cff */
[----:B-1----:R-:W-:Y:S01]  /*dd10*/  UMOV UR8, UR20 ;  /* 0x0000001400087c82 */ /* 0x002fe20008000000 */
[----:B------:R-:W-:Y:S02]  /*dd20*/  UMOV UR11, UR21 ;  /* 0x00000015000b7c82 */ /* 0x000fe40008000000 */
[----:B------:R1:W-:Y:S02]  /*dd30*/  UTMALDG.3D.MULTICAST [UR8], [UR24], UR28, desc[UR6] ;  /* 0x00000608180073b4 */ /* 0x0003e4000801181c */
[----:B-1----:R-:W-:Y:S05]  /*dd40*/  @P1 BRA `(.L_x_224) ;  /* 0xfffffffc003c1947 */ /* 0x002fea000383ffff */
.L_x_221:
[----:B------:R-:W-:Y:S05]  /*dd50*/  BSYNC B1 ;  /* 0x0000000000017941 */ /* 0x000fea0003800000 */
.L_x_220:
[----:B------:R-:W2:Y:S01]  /*dd60*/  LDL.LU R14, [R1+0xc8] ;  /* 0x0000c800010e7983 */ /* 0x000ea20000300800 */
[----:B------:R-:W-:Y:S01]  /*dd70*/  LOP3.LUT P2, RZ, R0, 0xff, RZ, 0xc0, !PT ;  /* 0x000000ff00ff7812 */ /* 0x000fe2000784c0ff */
[----:B------:R-:W-:Y:S01]  /*dd80*/  VIADD R8, R8, UR16 ;  /* 0x0000001008087c36 */ /* 0x000fe20008000000 */
[----:B------:R-:W-:Y:S01]  /*dd90*/  MOV R4, UR16 ;  /* 0x0000001000047c02 */ /* 0x000fe20008000f00 */
[----:B------:R-:W3:Y:S01]  /*dda0*/  LDL.LU R12, [R1+0xc4] ;  /* 0x0000c400010c7983 */ /* 0x000ee20000300800 */
[----:B------:R-:W-:Y:S01]  /*ddb0*/  ULDC.64 UR4, c[0x0][0x8f8] ;  /* 0x00023e0000047ab9 */ /* 0x000fe20000000a00 */
[----:B------:R-:W-:Y:S01]  /*ddc0*/  BSSY B1, `(.L_x_225) ;  /* 0x0000073000017945 */ /* 0x000fe20003800000 */
[----:B------:R-:W-:Y:S01]  /*ddd0*/  SHF.R.U32.HI R0, RZ, 0x3, R8 ;  /* 0x00000003ff007819 */ /* 0x000fe20000011608 */
[----:B------:R-:W-:Y:S01]  /*dde0*/  IMAD.MOV.U32 R7, RZ, RZ, -0x1 ;  /* 0xffffffffff077424 */ /* 0x000fe200078e00ff */
[----:B------:R-:W-:Y:S02]  /*ddf0*/  ISETP.GT.U32.AND P0, PT, R8, 0x7, PT ;  /* 0x000000070800780c */ /* 0x000fe40003f04070 */
[----:B------:R-:W-:-:S02]  /*de00*/  LOP3.LUT R0, R0, 0x1, RZ, 0xc0, !PT ;  /* 0x0000000100007812 */ /* 0x000fc400078ec0ff */
[----:B------:R-:W-:Y:S01]  /*de10*/  ISETP.LT.U32.AND P0, PT, R4, 0x8, P0 ;  /* 0x000000080400780c */ /* 0x000fe20000701070 */
[----:B------:R-:W1:Y:S01]  /*de20*/  @P2 S2R R3, SR_CgaCtaId ;  /* 0x0000000000032919 */ /* 0x000e620000008800 */
[----:B------:R-:W-:Y:S02]  /*de30*/  @P2 MOV R2, 0x400 ;  /* 0x0000040000022802 */ /* 0x000fe40000000f00 */
[----:B------:R-:W-:Y:S02]  /*de40*/  ISETP.NE.U32.AND P1, PT, R0, 0x1, PT ;  /* 0x000000010000780c */ /* 0x000fe40003f25070 */
[----:B------:R-:W-:Y:S02]  /*de50*/  MOV R0, UR16 ;  /* 0x0000001000007c02 */ /* 0x000fe40008000f00 */
[----:B------:R-:W-:Y:S02]  /*de60*/  MOV R5, 0xffffffff ;  /* 0xffffffff00057802 */ /* 0x000fe40000000f00 */
[----:B------:R-:W-:-:S02]  /*de70*/  ISETP.GT.U32.AND P1, PT, R0, 0x7, !P1 ;  /* 0x000000070000780c */ /* 0x000fc40004f24070 */
[----:B------:R-:W-:Y:S02]  /*de80*/  SEL R0, RZ, 0x1, !P0 ;  /* 0x00000001ff007807 */ /* 0x000fe40004000000 */
[----:B------:R-:W-:Y:S02]  /*de90*/  MOV R4, 0xffffffff ;  /* 0xffffffff00047802 */ /* 0x000fe40000000f00 */
[----:B------:R-:W-:Y:S02]  /*dea0*/  LOP3.LUT R8, R8, 0x7, RZ, 0xc0, !PT ;  /* 0x0000000708087812 */ /* 0x000fe400078ec0ff */
[----:B-1----:R-:W-:-:S04]  /*deb0*/  @P2 LEA R2, R3, R2, 0x18 ;  /* 0x0000000203022211 */ /* 0x002fc800078ec0ff */
[----:B------:R1:W-:Y:S02]  /*dec0*/  @P2 SYNCS.ARRIVE.TRANS64.A1T0 RZ, [R2+URZ+0xc8], RZ ;  /* 0x0000c8ff02ff29a7 */ /* 0x0003e4000810003f */
[----:B-1----:R-:W-:-:S04]  /*ded0*/  SEL R2, RZ, 0x1, !P1 ;  /* 0x00000001ff027807 */ /* 0x002fc80004800000 */
[----:B------:R-:W-:Y:S02]  /*dee0*/  LOP3.LUT R9, R2, R9, R0, 0x96, !PT ;  /* 0x0000000902097212 */ /* 0x000fe400078e9600 */
[----:B------:R-:W-:Y:S02]  /*def0*/  PRMT R2, RZ, 0x7610, R2 ;  /* 0x00007610ff027816 */ /* 0x000fe40000000002 */
[----:B------:R-:W-:Y:S02]  /*df00*/  PRMT R0, RZ, 0x7610, R0 ;  /* 0x00007610ff007816 */ /* 0x000fe40000000000 */
[----:B---3--:R-:W-:-:S04]  /*df10*/  IADD3 R12, P2, R12, UR52, RZ ;  /* 0x000000340c0c7c10 */ /* 0x008fc8000ff5e0ff */
[----:B--2---:R-:W-:Y:S01]  /*df20*/  IADD3.X R14, R14, UR38, RZ, P2, !PT ;  /* 0x000000260e0e7c10 */ /* 0x004fe200097fe4ff */
[----:B------:R1:W-:Y:S01]  /*df30*/  STL [R1+0xc4], R12 ;  /* 0x0000c40c01007387 */ /* 0x0003e20000100800 */
[----:B------:R-:W-:-:S03]  /*df40*/  ISETP.GE.U32.AND P2, PT, R12, UR4, PT ;  /* 0x000000040c007c0c */ /* 0x000fc6000bf46070 */
[----:B------:R1:W-:Y:S01]  /*df50*/  STL [R1+0xc8], R14 ;  /* 0x0000c80e01007387 */ /* 0x0003e20000100800 */
[----:B------:R-:W-:-:S13]  /*df60*/  ISETP.GE.U32.AND.EX P0, PT, R14, UR5, PT, P2 ;  /* 0x000000050e007c0c */ /* 0x000fda000bf06120 */
[----:B-1----:R-:W-:Y:S05]  /*df70*/  @P0 BRA `(.L_x_226) ;  /* 0x00000004005c0947 */ /* 0x002fea0003800000 */
[----:B------:R-:W-:Y:S01]  /*df80*/  ULDC.64 UR4, c[0x0][0x8d0] ;  /* 0x0002340000047ab9 */ /* 0x000fe20000000a00 */
[----:B------:R-:W1:Y:S01]  /*df90*/  S2R R11, SR_CTAID.X ;  /* 0x00000000000b7919 */ /* 0x000e620000002500 */
[----:B------:R-:W-:Y:S01]  /*dfa0*/  ISETP.NE.U32.AND P0, PT, RZ, UR4, PT ;  /* 0x00000004ff007c0c */ /* 0x000fe2000bf05070 */
[----:B------:R-:W-:Y:S01]  /*dfb0*/  ULDC UR7, c[0x0][0x8d8] ;  /* 0x0002360000077ab9 */ /* 0x000fe20000000800 */
[----:B------:R-:W-:Y:S01]  /*dfc0*/  IMAD.MOV.U32 R2, RZ, RZ, R12 ;  /* 0x000000ffff027224 */ /* 0x000fe200078e000c */
[----:B------:R-:W2:Y:S01]  /*dfd0*/  S2R R10, SR_CTAID.Y ;  /* 0x00000000000a7919 */ /* 0x000ea20000002600 */
[----:B------:R-:W-:Y:S02]  /*dfe0*/  ISETP.NE.AND.EX P0, PT, RZ, UR5, PT, P0 ;  /* 0x00000005ff007c0c */ /* 0x000fe4000bf05300 */
[----:B------:R-:W-:-:S11]  /*dff0*/  MOV R3, R14 ;  /* 0x0000000e00037202 */ /* 0x000fd60000000f00 */
[----:B------:R-:W-:Y:S05]  /*e000*/  @!P0 BRA `(.L_x_227) ;  /* 0x0000000000288947 */ /* 0x000fea0003800000 */
[----:B------:R-:W-:Y:S02]  /*e010*/  ULDC UR6, c[0x0][0x8dc] ;  /* 0x0002370000067ab9 */ /* 0x000fe40000000800 */
[----:B------:R-:W-:-:S04]  /*e020*/  IADD3 R7, P0, R12, UR6, RZ ;  /* 0x000000060c077c10 */ /* 0x000fc8000ff1e0ff */
[----:B------:R-:W-:-:S05]  /*e030*/  IADD3.X R13, RZ, R14, RZ, P0, !PT ;  /* 0x0000000eff0d7210 */ /* 0x000fca00007fe4ff */
[----:B------:R-:W-:-:S04]  /*e040*/  IMAD.WIDE.U32 R4, R13, UR4, RZ ;  /* 0x000000040d047c25 */ /* 0x000fc8000f8e00ff */
[----:B------:R-:W-:-:S04]  /*e050*/  IMAD.WIDE.U32 R4, P0, R7, UR5, R4 ;  /* 0x0000000507047c25 */ /* 0x000fc8000f800004 */
[----:B------:R-:W-:Y:S01]  /*e060*/  IMAD.WIDE.U32 R6, R7, UR4, RZ ;  /* 0x0000000407067c25 */ /* 0x000fe2000f8e00ff */
[----:B------:R-:W-:-:S03]  /*e070*/  MOV R2, R5 ;  /* 0x0000000500027202 */ /* 0x000fc60000000f00 */
[----:B------:R-:W-:Y:S01]  /*e080*/  IMAD.X R3, RZ, RZ, RZ, P0 ;  /* 0x000000ffff037224 */ /* 0x000fe200000e06ff */
[----:B------:R-:W-:-:S05]  /*e090*/  IADD3 RZ, P0, R7, R4, RZ ;  /* 0x0000000407ff7210 */ /* 0x000fca0007f1e0ff */
[----:B------:R-:W-:-:S08]  /*e0a0*/  IMAD.WIDE.U32.X R2, R13, UR5, R2, P0 ;  /* 0x000000050d027c25 */ /* 0x000fd000080e0402 */
.L_x_227:
[--C-:B------:R-:W-:Y:S01]  /*e0b0*/  SHF.R.U64 R6, R2, UR7, R3.reuse ;  /* 0x0000000702067c19 */ /* 0x100fe20008001203 */
[----:B------:R-:W-:Y:S01]  /*e0c0*/  ULDC.64 UR4, c[0x0][0x8c8] ;  /* 0x0002320000047ab9 */ /* 0x000fe20000000a00 */
[----:B------:R-:W-:Y:S01]  /*e0d0*/  SHF.R.U32.HI R2, RZ, UR7, R3 ;  /* 0x00000007ff027c19 */ /* 0x000fe20008011603 */
[----:B------:R-:W3:Y:S01]  /*e0e0*/  LDC R16, c[0x0][0x144] ;  /* 0x00005100ff107b82 */ /* 0x000ee20000000800 */
[----:B------:R-:W-:Y:S01]  /*e0f0*/  IADD3 R5, P0, RZ, -R6, RZ ;  /* 0x80000006ff057210 */ /* 0x000fe20007f1e0ff */
[----:B------:R-:W-:Y:S01]  /*e100*/  ULDC.64 UR8, c[0x0][0x8e8] ;  /* 0x00023a0000087ab9 */ /* 0x000fe20000000a00 */
[----:B------:R-:W-:Y:S01]  /*e110*/  MOV R3, R14 ;  /* 0x0000000e00037202 */ /* 0x000fe20000000f00 */
[----:B------:R-:W-:Y:S01]  /*e120*/  ULDC UR6, c[0x0][0x8b0] ;  /* 0x00022c0000067ab9 */ /* 0x000fe20000000800 */
[----:B------:R-:W-:Y:S02]  /*e130*/  IADD3.X R2, RZ, ~R2, RZ, P0, !PT ;  /* 0x80000002ff027210 */ /* 0x000fe400007fe4ff */
[----:B-1----:R-:W-:Y:S01]  /*e140*/  I2FP.F32.U32 R7, R11 ;  /* 0x0000000b00077245 */ /* 0x002fe20000201000 */
[----:B------:R-:W1:Y:S01]  /*e150*/  LDC R13, c[0x0][0x148] ;  /* 0x00005200ff0d7b82 */ /* 0x000e620000000800 */
[----:B------:R-:W-:Y:S01]  /*e160*/  ISETP.NE.U32.AND P0, PT, RZ, UR8, PT ;  /* 0x00000008ff007c0c */ /* 0x000fe2000bf05070 */
[----:B------:R-:W-:-:S02]  /*e170*/  IMAD R4, R2, UR4, RZ ;  /* 0x0000000402047c24 */ /* 0x000fc4000f8e02ff */
[----:B------:R-:W-:Y:S01]  /*e180*/  IMAD.MOV.U32 R2, RZ, RZ, R12 ;  /* 0x000000ffff027224 */ /* 0x000fe200078e000c */
[----:B------:R-:W-:-:S03]  /*e190*/  ISETP.NE.AND.EX P0, PT, RZ, UR9, PT, P0 ;  /* 0x00000009ff007c0c */ /* 0x000fc6000bf05300 */
[----:B------:R-:W-:Y:S01]  /*e1a0*/  IMAD.WIDE.U32 R2, R5, UR4, R2 ;  /* 0x0000000405027c25 */ /* 0x000fe2000f8e0002 */
[----:B------:R-:W-:-:S03]  /*e1b0*/  ULDC UR4, c[0x0][0x150] ;  /* 0x0000540000047ab9 */ /* 0x000fc60000000800 */
[----:B------:R-:W-:Y:S02]  /*e1c0*/  IMAD R5, R5, UR5, R4 ;  /* 0x0000000505057c24 */ /* 0x000fe4000f8e0204 */
[----:B------:R-:W-:Y:S01]  /*e1d0*/  FMUL R4, R7, UR4 ;  /* 0x0000000407047c20 */ /* 0x000fe20008400000 */
[----:B------:R-:W-:Y:S01]  /*e1e0*/  ULDC UR4, c[0x0][0x8c0] ;  /* 0x0002300000047ab9 */ /* 0x000fe20000000800 */
[----:B------:R-:W-:Y:S01]  /*e1f0*/  ULDC UR5, c[0x0][0x154] ;  /* 0x0000550000057ab9 */ /* 0x000fe20000000800 */
[----:B------:R-:W-:-:S03]  /*e200*/  IADD3 R3, R3, R5, RZ ;  /* 0x0000000503037210 */ /* 0x000fc60007ffe0ff */
[----:B------:R-:W4:Y:S01]  /*e210*/  F2I.U32.TRUNC.NTZ R4, R4 ;  /* 0x0000000400047305 */ /* 0x000f22000020f000 */
[----:B------:R-:W-:Y:S02]  /*e220*/  SHF.R.U64 R7, R2, UR4, R3 ;  /* 0x0000000402077c19 */ /* 0x000fe40008001203 */
[----:B--2---:R-:W-:-:S05]  /*e230*/  I2FP.F32.U32 R2, R10 ;  /* 0x0000000a00027245 */ /* 0x004fca0000201000 */
[----:B------:R-:W-:Y:S01]  /*e240*/  FMUL R5, R2, UR5 ;  /* 0x0000000502057c20 */ /* 0x000fe20008400000 */
[----:B------:R-:W-:Y:S01]  /*e250*/  SHF.R.U32.HI R2, RZ, UR4, R3 ;  /* 0x00000004ff027c19 */ /* 0x000fe20008011603 */
[----:B------:R-:W-:Y:S02]  /*e260*/  ULDC UR4, c[0x0][0x900] ;  /* 0x0002400000047ab9 */ /* 0x000fe40000000800 */
[----:B------:R2:W1:Y:S01]  /*e270*/  F2I.U32.TRUNC.NTZ R15, R5 ;  /* 0x00000005000f7305 */ /* 0x000462000020f000 */
[--C-:B------:R-:W-:Y:S02]  /*e280*/  SHF.R.U64 R14, R7, UR6, R2.reuse ;  /* 0x00000006070e7c19 */ /* 0x100fe40008001202 */
[----:B------:R-:W-:Y:S01]  /*e290*/  SHF.R.U32.HI R3, RZ, UR6, R2 ;  /* 0x00000006ff037c19 */ /* 0x000fe20008011602 */
[----:B----4-:R-:W-:-:S03]  /*e2a0*/  IMAD.MOV R2, RZ, RZ, -R4 ;  /* 0x000000ffff027224 */ /* 0x010fc600078e0a04 */
[----:B------:R-:W-:Y:S01]  /*e2b0*/  SHF.R.U64 R12, R14, UR4, R3 ;  /* 0x000000040e0c7c19 */ /* 0x000fe20008001203 */
[----:B---3--:R-:W-:Y:S01]  /*e2c0*/  IMAD R17, R16, R2, R11 ;  /* 0x0000000210117224 */ /* 0x008fe200078e020b */
[----:B------:R-:W-:Y:S02]  /*e2d0*/  SHF.R.U32.HI R4, RZ, UR4, R3 ;  /* 0x00000004ff047c19 */ /* 0x000fe40008011603 */
[----:B------:R-:W-:Y:S02]  /*e2e0*/  MOV R2, R12 ;  /* 0x0000000c00027202 */ /* 0x000fe40000000f00 */
[----:B------:R-:W-:Y:S01]  /*e2f0*/  MOV R3, R4 ;  /* 0x0000000400037202 */ /* 0x000fe20000000f00 */
[----:B--2---:R-:W-:Y:S06]  /*e300*/  @!P0 BRA `(.L_x_228) ;  /* 0x0000000000288947 */ /* 0x004fec0003800000 */
[----:B------:R-:W-:Y:S02]  /*e310*/  ULDC UR4, c[0x0][0x8f4] ;  /* 0x00023d0000047ab9 */ /* 0x000fe40000000800 */
[----:B------:R-:W-:-:S05]  /*e320*/  IADD3 R3, P0, R12, UR4, RZ ;  /* 0x000000040c037c10 */ /* 0x000fca000ff1e0ff */
[----:B------:R-:W-:-:S04]  /*e330*/  IMAD.X R11, RZ, RZ, R4, P0 ;  /* 0x000000ffff0b7224 */ /* 0x000fc800000e0604 */
[----:B------:R-:W-:-:S04]  /*e340*/  IMAD.WIDE.U32 R4, R11, UR8, RZ ;  /* 0x000000080b047c25 */ /* 0x000fc8000f8e00ff */
[----:B------:R-:W-:-:S04]  /*e350*/  IMAD.WIDE.U32 R4, P0, R3, UR9, R4 ;  /* 0x0000000903047c25 */ /* 0x000fc8000f800004 */
[----:B------:R-:W-:Y:S01]  /*e360*/  IMAD.WIDE.U32 R2, R3, UR8, RZ ;  /* 0x0000000803027c25 */ /* 0x000fe2000f8e00ff */
[----:B------:R-:W-:-:S04]  /*e370*/  MOV R2, R5 ;  /* 0x0000000500027202 */ /* 0x000fc80000000f00 */
[----:B------:R-:W-:Y:S02]  /*e380*/  IADD3 RZ, P1, R3, R4, RZ ;  /* 0x0000000403ff7210 */ /* 0x000fe40007f3e0ff */
[----:B------:R-:W-:-:S03]  /*e390*/  IADD3.X R3, RZ, RZ, RZ, P0, !PT ;  /* 0x000000ffff037210 */ /* 0x000fc600007fe4ff */
[----:B------:R-:W-:-:S08]  /*e3a0*/  IMAD.WIDE.U32.X R2, R11, UR9, R2, P1 ;  /* 0x000000090b027c25 */ /* 0x000fd000088e0402 */
.L_x_228:
[----:B------:R-:W2:Y:S01]  /*e3b0*/  LDC R4, c[0x0][0x904] ;  /* 0x00024100ff047b82 */ /* 0x000ea20000000800 */
[----:B------:R-:W-:Y:S01]  /*e3c0*/  ULDC UR4, c[0x0][0x8f0] ;  /* 0x00023c0000047ab9 */ /* 0x000fe20000000800 */
[----:B------:R-:W-:Y:S01]  /*e3d0*/  LOP3.LUT R14, R14, UR18, RZ, 0xc0, !PT ;  /* 0x000000120e0e7c12 */ /* 0x000fe2000f8ec0ff */
[----:B-1----:R-:W-:Y:S01]  /*e3e0*/  IMAD.MOV R15, RZ, RZ, -R15 ;  /* 0x000000ffff0f7224 */ /* 0x002fe200078e0a0f */
[----:B------:R-:W-:Y:S01]  /*e3f0*/  SHF.R.U64 R3, R2, UR4, R3 ;  /* 0x0000000402037c19 */ /* 0x000fe20008001203 */
[----:B------:R-:W-:Y:S01]  /*e400*/  ULDC UR4, c[0x0][0x8e0] ;  /* 0x0002380000047ab9 */ /* 0x000fe20000000800 */
[----:B------:R-:W-:Y:S01]  /*e410*/  ULDC UR5, c[0x0][0x8b8] ;  /* 0x00022e0000057ab9 */ /* 0x000fe20000000800 */
[----:B------:R-:W-:Y:S02]  /*e420*/  MOV R2, 0x1 ;  /* 0x0000000100027802 */ /* 0x000fe40000000f00 */
[C---:B------:R-:W-:Y:S01]  /*e430*/  IADD3 R5, -R3.reuse, RZ, RZ ;  /* 0x000000ff03057210 */ /* 0x040fe20007ffe1ff */
[----:B------:R-:W-:Y:S01]  /*e440*/  IMAD R14, R3, UR17, R14 ;  /* 0x00000011030e7c24 */ /* 0x000fe2000f8e020e */
[----:B------:R-:W-:-:S03]  /*e450*/  LOP3.LUT R3, R7, UR15, RZ, 0xc0, !PT ;  /* 0x0000000f07037c12 */ /* 0x000fc6000f8ec0ff */
[----:B------:R-:W-:Y:S01]  /*e460*/  IMAD R12, R5, UR4, R12 ;  /* 0x00000004050c7c24 */ /* 0x000fe2000f8e020c */
[----:B------:R-:W-:-:S03]  /*e470*/  ULDC UR4, c[0x0][0x8a8] ;  /* 0x00022a0000047ab9 */ /* 0x000fc60000000800 */
[----:B------:R-:W-:Y:S01]  /*e480*/  IMAD R12, R12, UR4, R3 ;  /* 0x000000040c0c7c24 */ /* 0x000fe2000f8e0203 */
[----:B--2---:R-:W-:Y:S01]  /*e490*/  ISETP.NE.AND P0, PT, R4, 0x1, PT ;  /* 0x000000010400780c */ /* 0x004fe20003f05270 */
[----:B------:R-:W-:-:S12]  /*e4a0*/  IMAD.MOV.U32 R4, RZ, RZ, R6 ;  /* 0x000000ffff047224 */ /* 0x000fd800078e0006 */
[----:B------:R-:W-:-:S04]  /*e4b0*/  @P0 IMAD R17, R13, R15, R10 ;  /* 0x0000000f0d110224 */ /* 0x000fc800078e020a */
[----:B------:R-:W-:-:S05]  /*e4c0*/  IMAD R7, R14, UR5, R17 ;  /* 0x000000050e077c24 */ /* 0x000fca000f8e0211 */
[----:B------:R-:W-:Y:S02]  /*e4d0*/  SEL R5, R12, R7, !P0 ;  /* 0x000000070c057207 */ /* 0x000fe40004000000 */
[----:B------:R-:W-:-:S07]  /*e4e0*/  SEL R7, R7, R12, !P0 ;  /* 0x0000000c07077207 */ /* 0x000fce0004000000 */
.L_x_226:
[----:B------:R-:W-:Y:S05]  /*e4f0*/  BSYNC B1 ;  /* 0x0000000000017941 */ /* 0x000fea0003800000 */
.L_x_225:
[----:B------:R-:W-:-:S13]  /*e500*/  LOP3.LUT P0, RZ, R2, 0xff, RZ, 0xc0, !PT ;  /* 0x000000ff02ff7812 */ /* 0x000fda000780c0ff */
[----:B------:R-:W-:Y:S05]  /*e510*/  @P0 BRA `(.L_x_229) ;  /* 0xfffffff400140947 */ /* 0x000fea000383ffff */
[----:B------:R-:W-:Y:S05]  /*e520*/  BSYNC B0 ;  /* 0x0000000000007941 */ /* 0x000fea0003800000 */
.L_x_218:
[----:B------:R-:W-:-:S03]  /*e530*/  UMOV UR4, 0xffffffff ;  /* 0xffffffff00047882 */ /* 0x000fc60000000000 */
[----:B------:R-:W-:Y:S05]  /*e540*/  BRA.DIV UR4, `(.L_x_230) ;  /* 0x0000000e04687947 */ /* 0x000fea000b800000 */
[----:B------:R-:W-:-:S13]  /*e550*/  ELECT P0, URZ, PT ;  /* 0x00000000003f782f */ /* 0x000fda0003800000 */
.L_x_267:
[----:B------:R-:W-:Y:S04]  /*e560*/  BSSY B0, `(.L_x_231) ;  /* 0x0000050000007945 */ /* 0x000fe80003800000 */
[----:B------:R-:W-:Y:S05]  /*e570*/  @!P0 BRA `(.L_x_232) ;  /* 0x0000000400388947 */ /* 0x000fea0003800000 */
[----:B------:R-:W-:-:S04]  /*e580*/  ULOP3.LUT UR4, UR45, 0x2, URZ, 0xfc, !UPT ;  /* 0x000000022d047892 */ /* 0x000fc8000f8efc3f */
[----:B------:R-:W-:-:S06]  /*e590*/  UISETP.NE.AND UP0, UPT, UR4, 0x3, UPT ;  /* 0x000000030400788c */ /* 0x000fcc000bf05270 */
[----:B------:R-:W-:-:S13]  /*e5a0*/  PLOP3.LUT P0, PT, PT, PT, UP0, 0x80, 0x0 ;  /* 0x000000000000781c */ /* 0x000fda0003f0f008 */
[----:B------:R-:W-:Y:S05]  /*e5b0*/  @!P0 BRA `(.L_x_233) ;  /* 0x0000000000048947 */ /* 0x000fea0003800000 */
[----:B------:R-:W-:Y:S01]  /*e5c0*/  BPT.TRAP 0x1 ;  /* 0x000000040000795c */ /* 0x000fe20000300000 */
.L_x_233:
[----:B------:R-:W1:Y:S01]  /*e5d0*/  S2R R3, SR_CgaCtaId ;  /* 0x0000000000037919 */ /* 0x000e620000008800 */
[----:B------:R-:W-:Y:S02]  /*e5e0*/  MOV R0, 0x400 ;  /* 0x0000040000007802 */ /* 0x000fe40000000f00 */
[----:B------:R-:W-:Y:S02]  /*e5f0*/  SHF.L.U32 R2, R9, 0x1f, RZ ;  /* 0x0000001f09027819 */ /* 0x000fe400000006ff */
[----:B-1----:R-:W-:-:S04]  /*e600*/  LEA R3, R3, R0, 0x18 ;  /* 0x0000000003037211 */ /* 0x002fc800078ec0ff */
[----:B------:R-:W-:-:S04]  /*e610*/  IADD3 R3, R3, 0x40, RZ ;  /* 0x0000004003037810 */ /* 0x000fc80007ffe0ff */
[C---:B------:R-:W-:Y:S01]  /*e620*/  LEA R5, R8.reuse, R3, 0x3 ;  /* 0x0000000308057211 */ /* 0x040fe200078e18ff */
[----:B------:R-:W-:-:S03]  /*e630*/  VIADD R8, R8, 0x1 ;  /* 0x0000000108087836 */ /* 0x000fc60000000000 */
[----:B------:R-:W1:Y:S02]  /*e640*/  SYNCS.PHASECHK.TRANS64.TRYWAIT P0, [R5+URZ], R2 ;  /* 0x00000002050075a7 */ /* 0x000e64000800017f */
[----:B------:R-:W-:-:S04]  /*e650*/  ISETP.NE.AND P1, PT, R8, 0x8, PT ;  /* 0x000000080800780c */ /* 0x000fc80003f25270 */
[----:B------:R-:W-:Y:S02]  /*e660*/  SEL R0, RZ, 0x1, P1 ;  /* 0x00000001ff007807 */ /* 0x000fe40000800000 */
[----:B------:R-:W-:Y:S02]  /*e670*/  SEL R8, R8, RZ, P1 ;  /* 0x000000ff08087207 */ /* 0x000fe40000800000 */
[----:B------:R-:W-:Y:S02]  /*e680*/  LOP3.LUT R9, R9, R0, RZ, 0x3c, !PT ;  /* 0x0000000009097212 */ /* 0x000fe400078e3cff */
[----:B------:R-:W-:Y:S02]  /*e690*/  LEA R7, R8, R3, 0x3 ;  /* 0x0000000308077211 */ /* 0x000fe400078e18ff */
[----:B------:R-:W-:Y:S01]  /*e6a0*/  SHF.L.U32 R4, R9, 0x1f, RZ ;  /* 0x0000001f09047819 */ /* 0x000fe200000006ff */
[----:B-1----:R-:W-:Y:S06]  /*e6b0*/  @!P0 BRA `(.L_x_234) ;  /* 0x0000000c00308947 */ /* 0x002fec0003800000 */
.L_x_268:
[----:B------:R-:W2:Y:S01]  /*e6c0*/  SYNCS.PHASECHK.TRANS64.TRYWAIT P0, [R7+URZ], R4 ;  /* 0x00000004070075a7 */ /* 0x000ea2000800017f */
[----:B------:R-:W-:-:S04]  /*e6d0*/  IADD3 R0, R8, 0x1, RZ ;  /* 0x0000000108007810 */ /* 0x000fc80007ffe0ff */
[----:B------:R-:W-:-:S04]  /*e6e0*/  ISETP.NE.AND P1, PT, R0, 0x8, PT ;  /* 0x000000080000780c */ /* 0x000fc80003f25270 */
[----:B-1----:R-:W-:Y:S02]  /*e6f0*/  SEL R2, RZ, 0x1, P1 ;  /* 0x00000001ff027807 */ /* 0x002fe40000800000 */
[----:B------:R-:W-:Y:S02]  /*e700*/  SEL R0, R0, RZ, P1 ;  /* 0x000000ff00007207 */ /* 0x000fe40000800000 */
[----:B------:R-:W-:-:S03]  /*e710*/  LOP3.LUT R9, R9, R2, RZ, 0x3c, !PT ;  /* 0x0000000209097212 */ /* 0x000fc600078e3cff */
[----:B------:R-:W-:Y:S01]  /*e720*/  IMAD R6, R0, 0x8, R3 ;  /* 0x0000000800067824 */ /* 0x000fe200078e0203 */
[----:B------:R-:W-:Y:S01]  /*e730*/  SHF.L.U32 R5, R9, 0x1f, RZ ;  /* 0x0000001f09057819 */ /* 0x000fe200000006ff */
[----:B--2---:R-:W-:Y:S06]  /*e740*/  @!P0 BRA `(.L_x_235) ;  /* 0x0000000c00208947 */ /* 0x004fec0003800000 */
.L_x_269:
[----:B------:R-:W2:Y:S01]  /*e750*/  SYNCS.PHASECHK.TRANS64.TRYWAIT P0, [R6+URZ], R5 ;  /* 0x00000005060075a7 */ /* 0x000ea2000800017f */
[----:B------:R-:W-:-:S04]  /*e760*/  IADD3 R0, R0, 0x1, RZ ;  /* 0x0000000100007810 */ /* 0x000fc80007ffe0ff */
[----:B------:R-:W-:-:S04]  /*e770*/  ISETP.NE.AND P1, PT, R0, 0x8, PT ;  /* 0x000000080000780c */ /* 0x000fc80003f25270 */
[----:B------:R-:W-:Y:S02]  /*e780*/  SEL R2, RZ, 0x1, P1 ;  /* 0x00000001ff027807 */ /* 0x000fe40000800000 */
[----:B------:R-:W-:Y:S02]  /*e790*/  SEL R0, R0, RZ, P1 ;  /* 0x000000ff00007207 */ /* 0x000fe40000800000 */
[----:B------:R-:W-:Y:S02]  /*e7a0*/  LOP3.LUT R9, R9, R2, RZ, 0x3c, !PT ;  /* 0x0000000209097212 */ /* 0x000fe400078e3cff */
[----:B-1----:R-:W-:Y:S02]  /*e7b0*/  LEA R7, R0, R3, 0x3 ;  /* 0x0000000300077211 */ /* 0x002fe400078e18ff */
[----:B------:R-:W-:Y:S01]  /*e7c0*/  SHF.L.U32 R4, R9, 0x1f, RZ ;  /* 0x0000001f09047819 */ /* 0x000fe200000006ff */
[----:B--2---:R-:W-:Y:S06]  /*e7d0*/  @!P0 BRA `(.L_x_236) ;  /* 0x0000000c00108947 */ /* 0x004fec0003800000 */
.L_x_270:
[----:B------:R-:W2:Y:S01]  /*e7e0*/  SYNCS.PHASECHK.TRANS64.TRYWAIT P0, [R7+URZ], R4 ;  /* 0x00000004070075a7 */ /* 0x000ea2000800017f */
[----:B------:R-:W-:-:S05]  /*e7f0*/  VIADD R0, R0, 0x1 ;  /* 0x0000000100007836 */ /* 0x000fca0000000000 */
[----:B------:R-:W-:-:S04]  /*e800*/  ISETP.NE.AND P1, PT, R0, 0x8, PT ;  /* 0x000000080000780c */ /* 0x000fc80003f25270 */
[----:B------:R-:W-:Y:S02]  /*e810*/  SEL R2, RZ, 0x1, P1 ;  /* 0x00000001ff027807 */ /* 0x000fe40000800000 */
[----:B------:R-:W-:Y:S02]  /*e820*/  SEL R0, R0, RZ, P1 ;  /* 0x000000ff00007207 */ /* 0x000fe40000800000 */
[----:B------:R-:W-:Y:S02]  /*e830*/  LOP3.LUT R9, R9, R2, RZ, 0x3c, !PT ;  /* 0x0000000209097212 */ /* 0x000fe400078e3cff */
[----:B-1----:R-:W-:Y:S02]  /*e840*/  LEA R6, R0, R3, 0x3 ;  /* 0x0000000300067211 */ /* 0x002fe400078e18ff */
[----:B------:R-:W-:Y:S01]  /*e850*/  SHF.L.U32 R5, R9, 0x1f, RZ ;  /* 0x0000001f09057819 */ /* 0x000fe200000006ff */
[----:B--2---:R-:W-:Y:S06]  /*e860*/  @!P0 BRA `(.L_x_237) ;  /* 0x0000000c00008947 */ /* 0x004fec0003800000 */
.L_x_271:
[----:B------:R-:W2:Y:S01]  /*e870*/  SYNCS.PHASECHK.TRANS64.TRYWAIT P0, [R6+URZ], R5 ;  /* 0x00000005060075a7 */ /* 0x000ea2000800017f */
[----:B------:R-:W-:-:S04]  /*e880*/  IADD3 R0, R0, 0x1, RZ ;  /* 0x0000000100007810 */ /* 0x000fc80007ffe0ff */
[----:B------:R-:W-:-:S04]  /*e890*/  ISETP.NE.AND P1, PT, R0, 0x8, PT ;  /* 0x000000080000780c */ /* 0x000fc80003f25270 */
[----:B------:R-:W-:Y:S02]  /*e8a0*/  SEL R2, RZ, 0x1, P1 ;  /* 0x00000001ff027807 */ /* 0x000fe40000800000 */
[----:B------:R-:W-:Y:S02]  /*e8b0*/  SEL R0, R0, RZ, P1 ;  /* 0x000000ff00007207 */ /* 0x000fe40000800000 */
[----:B------:R-:W-:-:S03]  /*e8c0*/  LOP3.LUT R9, R9, R2, RZ, 0x3c, !PT ;  /* 0x0000000209097212 */ /* 0x000fc600078e3cff */
[----:B-1----:R-:W-:Y:S01]  /*e8d0*/  IMAD R7, R0, 0x8, R3 ;  /* 0x0000000800077824 */ /* 0x002fe200078e0203 */
[----:B------:R-:W-:Y:S01]  /*e8e0*/  SHF.L.U32 R4, R9, 0x1f, RZ ;  /* 0x0000001f09047819 */ /* 0x000fe200000006ff */
[----:B--2---:R-:W-:Y:S06]  /*e8f0*/  @!P0 BRA `(.L_x_238) ;  /* 0x0000000800f08947 */ /* 0x004fec0003800000 */
.L_x_272:
        /* <DEDUP_REMOVED lines=9> */
.L_x_273:
[----:B------:R-:W2:Y:S01]  /*e990*/  SYNCS.PHASECHK.TRANS64.TRYWAIT P0, [R6+URZ], R5 ;  /* 0x00000005060075a7 */ /* 0x000ea2000800017f */
[----:B------:R-:W-:-:S05]  /*e9a0*/  VIADD R0, R0, 0x1 ;  /* 0x0000000100007836 */ /* 0x000fca0000000000 */
[----:B------:R-:W-:-:S04]  /*e9b0*/  ISETP.NE.AND P1, PT, R0, 0x8, PT ;  /* 0x000000080000780c */ /* 0x000fc80003f25270 */
[----:B------:R-:W-:Y:S02]  /*e9c0*/  SEL R2, RZ, 0x1, P1 ;  /* 0x00000001ff027807 */ /* 0x000fe40000800000 */
[----:B------:R-:W-:Y:S02]  /*e9d0*/  SEL R0, R0, RZ, P1 ;  /* 0x000000ff00007207 */ /* 0x000fe40000800000 */
[----:B------:R-:W-:Y:S01]  /*e9e0*/  LOP3.LUT R2, R9, R2, RZ, 0x3c, !PT ;  /* 0x0000000209027212 */ /* 0x000fe200078e3cff */
[----:B--2---:R-:W-:Y:S06]  /*e9f0*/  @!P0 BRA `(.L_x_240) ;  /* 0x0000000800d88947 */ /* 0x004fec0003800000 */
.L_x_274:
[----:B------:R-:W-:Y:S02]  /*ea00*/  LEA R3, R0, R3, 0x3 ;  /* 0x0000000300037211 */ /* 0x000fe400078e18ff */
[----:B------:R-:W-:-:S07]  /*ea10*/  SHF.L.U32 R0, R2, 0x1f, RZ ;  /* 0x0000001f02007819 */ /* 0x000fce00000006ff */
.L_x_241:
[----:B---3--:R3:W4:Y:S02]  /*ea20*/  SYNCS.PHASECHK.TRANS64.TRYWAIT P0, [R3+URZ], R0 ;  /* 0x00000000030075a7 */ /* 0x008724000800017f */
[----:B----4-:R-:W-:Y:S05]  /*ea30*/  @!P0 NANOSLEEP.SYNCS 0x989680 ;  /* 0x009896800000895d */ /* 0x010fea0003900000 */
[----:B------:R-:W4:Y:S02]  /*ea40*/  @!P0 SYNCS.PHASECHK.TRANS64 P0, [R3+URZ], R0 ;  /* 0x00000000030085a7 */ /* 0x000f24000800007f */
[----:B----4-:R-:W-:Y:S05]  /*ea50*/  @!P0 BRA `(.L_x_241) ;  /* 0xfffffffc00f08947 */ /* 0x010fea000383ffff */
.L_x_232:
[----:B------:R-:W-:Y:S05]  /*ea60*/  BSYNC B0 ;  /* 0x0000000000007941 */ /* 0x000fea0003800000 */
.L_x_231:
[----:B------:R-:W-:Y:S05]  /*ea70*/  EXIT ;  /* 0x000000000000794d */ /* 0x000fea0003800000 */
.L_x_25:
[----:B---3--:R-:W-:-:S04]  /*ea80*/  MOV R3, UR4 ;  /* 0x0000000400037c02 */ /* 0x008fc80008000f00 */
[----:B------:R3:W4:Y:S03]  /*ea90*/  SYNCS.PHASECHK.TRANS64.TRYWAIT P0, [R3+URZ], R0 ;  /* 0x00000000030075a7 */ /* 0x000726000800017f */
[----:B----4-:R-:W-:Y:S05]  /*eaa0*/  @!P0 NANOSLEEP.SYNCS 0x989680 ;  /* 0x009896800000895d */ /* 0x010fea0003900000 */
[----:B------:R-:W4:Y:S02]  /*eab0*/  @!P0 SYNCS.PHASECHK.TRANS64 P0, [R3+URZ], R0 ;  /* 0x00000000030085a7 */ /* 0x000f24000800007f */
[----:B----4-:R-:W-:Y:S05]  /*eac0*/  @!P0 BRA `(.L_x_25) ;  /* 0xfffffffc00ec8947 */ /* 0x010fea000383ffff */
[----:B------:R-:W-:Y:S05]  /*ead0*/  BRA `(.L_x_24) ;  /* 0xffffff3800647947 */ /* 0x000fea000383ffff */
.L_x_31:
[----:B---3--:R-:W-:-:S04]  /*eae0*/  IMAD.U32 R5, RZ, RZ, UR6 ;  /* 0x00000006ff057e24 */ /* 0x008fc8000f8e00ff */
[----:B------:R3:W4:Y:S03]  /*eaf0*/  SYNCS.PHASECHK.TRANS64.TRYWAIT P0, [R5+URZ], R3 ;  /* 0x00000003050075a7 */ /* 0x000726000800017f */
[----:B----4-:R-:W-:Y:S05]  /*eb00*/  @!P0 NANOSLEEP.SYNCS 0x989680 ;  /* 0x009896800000895d */ /* 0x010fea0003900000 */
[----:B------:R-:W4:Y:S02]  /*eb10*/  @!P0 SYNCS.PHASECHK.TRANS64 P0, [R5+URZ], R3 ;  /* 0x00000003050085a7 */ /* 0x000f24000800007f */
[----:B----4-:R-:W-:Y:S05]  /*eb20*/  @!P0 BRA `(.L_x_31) ;  /* 0xfffffffc00ec8947 */ /* 0x010fea000383ffff */
[----:B------:R-:W-:Y:S05]  /*eb30*/  BRA `(.L_x_30) ;  /* 0xffffff4c00347947 */ /* 0x000fea000383ffff */
.L_x_55:
[----:B-1----:R1:W3:Y:S02]  /*eb40*/  SYNCS.PHASECHK.TRANS64.TRYWAIT P2, [R13+URZ+0x80], R0 ;  /* 0x000080000d0075a7 */ /* 0x0022e4000804017f */
[----:B---3--:R-:W-:Y:S05]  /*eb50*/  @!P2 NANOSLEEP.SYNCS 0x989680 ;  /* 0x009896800000a95d */ /* 0x008fea0003900000 */
[----:B------:R-:W3:Y:S02]  /*eb60*/  @!P2 SYNCS.PHASECHK.TRANS64 P2, [R13+URZ+0x80], R0 ;  /* 0x000080000d00a5a7 */ /* 0x000ee4000804007f */
[----:B---3--:R-:W-:Y:S05]  /*eb70*/  @!P2 BRA `(.L_x_55) ;  /* 0xfffffffc00f0a947 */ /* 0x008fea000383ffff */
[----:B------:R-:W-:Y:S05]  /*eb80*/  BRA `(.L_x_242) ;  /* 0xffffff7400507947 */ /* 0x000fea000383ffff */
.L_x_66:
[----:B-1----:R1:W4:Y:S02]  /*eb90*/  SYNCS.PHASECHK.TRANS64.TRYWAIT P3, [R14+URZ+0x80], R9 ;  /* 0x000080090e0075a7 */ /* 0x002324000806017f */
[----:B----4-:R-:W-:Y:S05]  /*eba0*/  @!P3 NANOSLEEP.SYNCS 0x989680 ;  /* 0x009896800000b95d */ /* 0x010fea0003900000 */
[----:B------:R-:W4:Y:S02]  /*ebb0*/  @!P3 SYNCS.PHASECHK.TRANS64 P3, [R14+URZ+0x80], R9 ;  /* 0x000080090e00b5a7 */ /* 0x000f24000806007f */
[----:B----4-:R-:W-:Y:S05]  /*ebc0*/  @!P3 BRA `(.L_x_66) ;  /* 0xfffffffc00f0b947 */ /* 0x010fea000383ffff */
[----:B------:R-:W-:Y:S05]  /*ebd0*/  BRA `(.L_x_243) ;  /* 0xffffff80000c7947 */ /* 0x000fea000383ffff */
.L_x_77:
[----:B-1----:R1:W4:Y:S02]  /*ebe0*/  SYNCS.PHASECHK.TRANS64.TRYWAIT P3, [R13+URZ+0x80], R10 ;  /* 0x0000800a0d0075a7 */ /* 0x002324000806017f */
[----:B----4-:R-:W-:Y:S05]  /*ebf0*/  @!P3 NANOSLEEP.SYNCS 0x989680 ;  /* 0x009896800000b95d */ /* 0x010fea0003900000 */
[----:B------:R-:W4:Y:S02]  /*ec00*/  @!P3 SYNCS.PHASECHK.TRANS64 P3, [R13+URZ+0x80], R10 ;  /* 0x0000800a0d00b5a7 */ /* 0x000f24000806007f */
[----:B----4-:R-:W-:Y:S05]  /*ec10*/  @!P3 BRA `(.L_x_77) ;  /* 0xfffffffc00f0b947 */ /* 0x010fea000383ffff */
[----:B------:R-:W-:Y:S05]  /*ec20*/  BRA `(.L_x_244) ;  /* 0xffffff8800547947 */ /* 0x000fea000383ffff */
.L_x_88:
[----:B----4-:R4:W1:Y:S02]  /*ec30*/  SYNCS.PHASECHK.TRANS64.TRYWAIT P3, [R11+URZ+0x80], R12 ;  /* 0x0000800c0b0075a7 */ /* 0x010864000806017f */
[----:B-1----:R-:W-:Y:S05]  /*ec40*/  @!P3 NANOSLEEP.SYNCS 0x989680 ;  /* 0x009896800000b95d */ /* 0x002fea0003900000 */
[----:B------:R-:W1:Y:S02]  /*ec50*/  @!P3 SYNCS.PHASECHK.TRANS64 P3, [R11+URZ+0x80], R12 ;  /* 0x0000800c0b00b5a7 */ /* 0x000e64000806007f */
[----:B-1----:R-:W-:Y:S05]  /*ec60*/  @!P3 BRA `(.L_x_88) ;  /* 0xfffffffc00f0b947 */ /* 0x002fea000383ffff */
[----:B------:R-:W-:Y:S05]  /*ec70*/  BRA `(.L_x_245) ;  /* 0xffffff9000947947 */ /* 0x000fea000383ffff */
.L_x_99:
[----:B----4-:R4:W1:Y:S02]  /*ec80*/  SYNCS.PHASECHK.TRANS64.TRYWAIT P3, [R11+URZ+0x80], R12 ;  /* 0x0000800c0b0075a7 */ /* 0x010864000806017f */
[----:B-1----:R-:W-:Y:S05]  /*ec90*/  @!P3 NANOSLEEP.SYNCS 0x989680 ;  /* 0x009896800000b95d */ /* 0x002fea0003900000 */
[----:B------:R-:W1:Y:S02]  /*eca0*/  @!P3 SYNCS.PHASECHK.TRANS64 P3, [R11+URZ+0x80], R12 ;  /* 0x0000800c0b00b5a7 */ /* 0x000e64000806007f */
[----:B-1----:R-:W-:Y:S05]  /*ecb0*/  @!P3 BRA `(.L_x_99) ;  /* 0xfffffffc00f0b947 */ /* 0x002fea000383ffff */
[----:B------:R-:W-:Y:S05]  /*ecc0*/  BRA `(.L_x_246) ;  /* 0xffffff9800ec7947 */ /* 0x000fea000383ffff */
.L_x_110:
[----:B----4-:R4:W1:Y:S02]  /*ecd0*/  SYNCS.PHASECHK.TRANS64.TRYWAIT P3, [R11+URZ+0x80], R12 ;  /* 0x0000800c0b0075a7 */ /* 0x010864000806017f */
[----:B-1----:R-:W-:Y:S05]  /*ece0*/  @!P3 NANOSLEEP.SYNCS 0x989680 ;  /* 0x009896800000b95d */ /* 0x002fea0003900000 */
[----:B------:R-:W1:Y:S02]  /*ecf0*/  @!P3 SYNCS.PHASECHK.TRANS64 P3, [R11+URZ+0x80], R12 ;  /* 0x0000800c0b00b5a7 */ /* 0x000e64000806007f */
[----:B-1----:R-:W-:Y:S05]  /*ed00*/  @!P3 BRA `(.L_x_110) ;  /* 0xfffffffc00f0b947 */ /* 0x002fea000383ffff */
[----:B------:R-:W-:Y:S05]  /*ed10*/  BRA `(.L_x_247) ;  /* 0xffffffa400447947 */ /* 0x000fea000383ffff */
.L_x_121:
[----:B--2---:R2:W3:Y:S02]  /*ed20*/  SYNCS.PHASECHK.TRANS64.TRYWAIT P3, [R11+URZ+0x80], R12 ;  /* 0x0000800c0b0075a7 */ /* 0x0044e4000806017f */
[----:B---3--:R-:W-:Y:S05]  /*ed30*/  @!P3 NANOSLEEP.SYNCS 0x989680 ;  /* 0x009896800000b95d */ /* 0x008fea0003900000 */
[----:B------:R-:W3:Y:S02]  /*ed40*/  @!P3 SYNCS.PHASECHK.TRANS64 P3, [R11+URZ+0x80], R12 ;  /* 0x0000800c0b00b5a7 */ /* 0x000ee4000806007f */
[----:B---3--:R-:W-:Y:S05]  /*ed50*/  @!P3 BRA `(.L_x_121) ;  /* 0xfffffffc00f0b947 */ /* 0x008fea000383ffff */
[----:B------:R-:W-:Y:S05]  /*ed60*/  BRA `(.L_x_248) ;  /* 0xffffffac00d07947 */ /* 0x000fea000383ffff */
.L_x_132:
[----:B--2---:R2:W3:Y:S02]  /*ed70*/  SYNCS.PHASECHK.TRANS64.TRYWAIT P0, [R12+URZ+0x80], R11 ;  /* 0x0000800b0c0075a7 */ /* 0x0044e4000800017f */
[----:B---3--:R-:W-:Y:S05]  /*ed80*/  @!P0 NANOSLEEP.SYNCS 0x989680 ;  /* 0x009896800000895d */ /* 0x008fea0003900000 */
[----:B------:R-:W3:Y:S02]  /*ed90*/  @!P0 SYNCS.PHASECHK.TRANS64 P0, [R12+URZ+0x80], R11 ;  /* 0x0000800b0c0085a7 */ /* 0x000ee4000800007f */
[----:B---3--:R-:W-:Y:S05]  /*eda0*/  @!P0 BRA `(.L_x_132) ;  /* 0xfffffffc00f08947 */ /* 0x008fea000383ffff */
[----:B------:R-:W-:Y:S05]  /*edb0*/  BRA `(.L_x_249) ;  /* 0xffffffb800687947 */ /* 0x000fea000383ffff */
.L_x_148:
[----:B-1----:R-:W-:-:S04]  /*edc0*/  MOV R3, UR4 ;  /* 0x0000000400037c02 */ /* 0x002fc80008000f00 */
[----:B------:R1:W2:Y:S03]  /*edd0*/  SYNCS.PHASECHK.TRANS64.TRYWAIT P0, [R3+URZ+0xc8], R0 ;  /* 0x0000c800030075a7 */ /* 0x0002a6000800017f */
[----:B--2---:R-:W-:Y:S05]  /*ede0*/  @!P0 NANOSLEEP.SYNCS 0x989680 ;  /* 0x009896800000895d */ /* 0x004fea0003900000 */
[----:B------:R-:W2:Y:S02]  /*edf0*/  @!P0 SYNCS.PHASECHK.TRANS64 P0, [R3+URZ+0xc8], R0 ;  /* 0x0000c800030085a7 */ /* 0x000ea4000800007f */
[----:B--2---:R-:W-:Y:S05]  /*ee00*/  @!P0 BRA `(.L_x_148) ;  /* 0xfffffffc00ec8947 */ /* 0x004fea000383ffff */
[----:B------:R-:W-:Y:S05]  /*ee10*/  BRA `(.L_x_147) ;  /* 0xffffffd000407947 */ /* 0x000fea000383ffff */
.L_x_157:
[----:B-1----:R-:W-:-:S04]  /*ee20*/  MOV R3, UR13 ;  /* 0x0000000d00037c02 */ /* 0x002fc80008000f00 */
[----:B------:R1:W2:Y:S03]  /*ee30*/  SYNCS.PHASECHK.TRANS64.TRYWAIT P2, [R3+URZ+0xa0], R2 ;  /* 0x0000a002030075a7 */ /* 0x0002a6000804017f */
[----:B--2---:R-:W-:Y:S05]  /*ee40*/  @!P2 NANOSLEEP.SYNCS 0x989680 ;  /* 0x009896800000a95d */ /* 0x004fea0003900000 */
[----:B------:R-:W2:Y:S02]  /*ee50*/  @!P2 SYNCS.PHASECHK.TRANS64 P2, [R3+URZ+0xa0], R2 ;  /* 0x0000a0020300a5a7 */ /* 0x000ea4000804007f */
[----:B--2---:R-:W-:Y:S05]  /*ee60*/  @!P2 BRA `(.L_x_157) ;  /* 0xfffffffc00eca947 */ /* 0x004fea000383ffff */
[----:B------:R-:W-:Y:S05]  /*ee70*/  BRA `(.L_x_250) ;  /* 0xffffffd400347947 */ /* 0x000fea000383ffff */
.L_x_163:
[----:B-12---:R-:W-:-:S04]  /*ee80*/  IMAD.U32 R3, RZ, RZ, UR13 ;  /* 0x0000000dff037e24 */ /* 0x006fc8000f8e00ff */
[----:B------:R1:W2:Y:S03]  /*ee90*/  SYNCS.PHASECHK.TRANS64.TRYWAIT P2, [R3+URZ+0xa8], R2 ;  /* 0x0000a802030075a7 */ /* 0x0002a6000804017f */
[----:B--2---:R-:W-:Y:S05]  /*eea0*/  @!P2 NANOSLEEP.SYNCS 0x989680 ;  /* 0x009896800000a95d */ /* 0x004fea0003900000 */
[----:B------:R-:W2:Y:S02]  /*eeb0*/  @!P2 SYNCS.PHASECHK.TRANS64 P2, [R3+URZ+0xa8], R2 ;  /* 0x0000a8020300a5a7 */ /* 0x000ea4000804007f */
[----:B--2---:R-:W-:Y:S05]  /*eec0*/  @!P2 BRA `(.L_x_163) ;  /* 0xfffffffc00eca947 */ /* 0x004fea000383ffff */
[----:B------:R-:W-:Y:S05]  /*eed0*/  BRA `(.L_x_251) ;  /* 0xffffffd4007c7947 */ /* 0x000fea000383ffff */
.L_x_169:
[----:B-123--:R-:W-:-:S04]  /*eee0*/  MOV R3, UR13 ;  /* 0x0000000d00037c02 */ /* 0x00efc80008000f00 */
[----:B------:R1:W2:Y:S03]  /*eef0*/  SYNCS.PHASECHK.TRANS64.TRYWAIT P2, [R3+URZ+0xb0], R2 ;  /* 0x0000b002030075a7 */ /* 0x0002a6000804017f */
[----:B--2---:R-:W-:Y:S05]  /*ef00*/  @!P2 NANOSLEEP.SYNCS 0x989680 ;  /* 0x009896800000a95d */ /* 0x004fea0003900000 */
[----:B------:R-:W2:Y:S02]  /*ef10*/  @!P2 SYNCS.PHASECHK.TRANS64 P2, [R3+URZ+0xb0], R2 ;  /* 0x0000b0020300a5a7 */ /* 0x000ea4000804007f */
[----:B--2---:R-:W-:Y:S05]  /*ef20*/  @!P2 BRA `(.L_x_169) ;  /* 0xfffffffc00eca947 */ /* 0x004fea000383ffff */
[----:B------:R-:W-:Y:S05]  /*ef30*/  BRA `(.L_x_252) ;  /* 0xffffffd400cc7947 */ /* 0x000fea000383ffff */
.L_x_175:
[----:B-1234-:R-:W-:-:S04]  /*ef40*/  MOV R3, UR13 ;  /* 0x0000000d00037c02 */ /* 0x01efc80008000f00 */
[----:B------:R1:W2:Y:S03]  /*ef50*/  SYNCS.PHASECHK.TRANS64.TRYWAIT P2, [R3+URZ+0xb8], R2 ;  /* 0x0000b802030075a7 */ /* 0x0002a6000804017f */
[----:B--2---:R-:W-:Y:S05]  /*ef60*/  @!P2 NANOSLEEP.SYNCS 0x989680 ;  /* 0x009896800000a95d */ /* 0x004fea0003900000 */
[----:B------:R-:W2:Y:S02]  /*ef70*/  @!P2 SYNCS.PHASECHK.TRANS64 P2, [R3+URZ+0xb8], R2 ;  /* 0x0000b8020300a5a7 */ /* 0x000ea4000804007f */
[----:B--2---:R-:W-:Y:S05]  /*ef80*/  @!P2 BRA `(.L_x_175) ;  /* 0xfffffffc00eca947 */ /* 0x004fea000383ffff */
[----:B------:R-:W-:Y:S05]  /*ef90*/  BRA `(.L_x_253) ;  /* 0xffffffd8001c7947 */ /* 0x000fea000383ffff */
.L_x_181:
[----:B-1234-:R-:W-:-:S04]  /*efa0*/  IMAD.U32 R3, RZ, RZ, UR13 ;  /* 0x0000000dff037e24 */ /* 0x01efc8000f8e00ff */
[----:B------:R1:W2:Y:S03]  /*efb0*/  SYNCS.PHASECHK.TRANS64.TRYWAIT P2, [R3+URZ+0xa0], R2 ;  /* 0x0000a002030075a7 */ /* 0x0002a6000804017f */
[----:B--2---:R-:W-:Y:S05]  /*efc0*/  @!P2 NANOSLEEP.SYNCS 0x989680 ;  /* 0x009896800000a95d */ /* 0x004fea0003900000 */
[----:B------:R-:W2:Y:S02]  /*efd0*/  @!P2 SYNCS.PHASECHK.TRANS64 P2, [R3+URZ+0xa0], R2 ;  /* 0x0000a0020300a5a7 */ /* 0x000ea4000804007f */
[----:B--2---:R-:W-:Y:S05]  /*efe0*/  @!P2 BRA `(.L_x_181) ;  /* 0xfffffffc00eca947 */ /* 0x004fea000383ffff */
[----:B------:R-:W-:Y:S05]  /*eff0*/  BRA `(.L_x_254) ;  /* 0xffffffd800707947 */ /* 0x000fea000383ffff */
.L_x_187:
[----:B-1234-:R-:W-:-:S04]  /*f000*/  MOV R3, UR13 ;  /* 0x0000000d00037c02 */ /* 0x01efc80008000f00 */
[----:B------:R1:W2:Y:S03]  /*f010*/  SYNCS.PHASECHK.TRANS64.TRYWAIT P2, [R3+URZ+0xa8], R2 ;  /* 0x0000a802030075a7 */ /* 0x0002a6000804017f */
[----:B--2---:R-:W-:Y:S05]  /*f020*/  @!P2 NANOSLEEP.SYNCS 0x989680 ;  /* 0x009896800000a95d */ /* 0x004fea0003900000 */
[----:B------:R-:W2:Y:S02]  /*f030*/  @!P2 SYNCS.PHASECHK.TRANS64 P2, [R3+URZ+0xa8], R2 ;  /* 0x0000a8020300a5a7 */ /* 0x000ea4000804007f */
[----:B--2---:R-:W-:Y:S05]  /*f040*/  @!P2 BRA `(.L_x_187) ;  /* 0xfffffffc00eca947 */ /* 0x004fea000383ffff */
[----:B------:R-:W-:Y:S05]  /*f050*/  BRA `(.L_x_255) ;  /* 0xffffffd800b47947 */ /* 0x000fea000383ffff */
.L_x_193:
[----:B-1234-:R-:W-:-:S04]  /*f060*/  MOV R3, UR13 ;  /* 0x0000000d00037c02 */ /* 0x01efc80008000f00 */
[----:B------:R1:W2:Y:S03]  /*f070*/  SYNCS.PHASECHK.TRANS64.TRYWAIT P2, [R3+URZ+0xb0], R2 ;  /* 0x0000b002030075a7 */ /* 0x0002a6000804017f */
[----:B--2---:R-:W-:Y:S05]  /*f080*/  @!P2 NANOSLEEP.SYNCS 0x989680 ;  /* 0x009896800000a95d */ /* 0x004fea0003900000 */
[----:B------:R-:W2:Y:S02]  /*f090*/  @!P2 SYNCS.PHASECHK.TRANS64 P2, [R3+URZ+0xb0], R2 ;  /* 0x0000b0020300a5a7 */ /* 0x000ea4000804007f */
[----:B--2---:R-:W-:Y:S05]  /*f0a0*/  @!P2 BRA `(.L_x_193) ;  /* 0xfffffffc00eca947 */ /* 0x004fea000383ffff */
[----:B------:R-:W-:Y:S05]  /*f0b0*/  BRA `(.L_x_256) ;  /* 0xffffffd800f87947 */ /* 0x000fea000383ffff */
.L_x_199:
[----:B-1234-:R-:W-:-:S04]  /*f0c0*/  IMAD.U32 R3, RZ, RZ, UR13 ;  /* 0x0000000dff037e24 */ /* 0x01efc8000f8e00ff */
[----:B------:R1:W2:Y:S03]  /*f0d0*/  SYNCS.PHASECHK.TRANS64.TRYWAIT P2, [R3+URZ+0xb8], R2 ;  /* 0x0000b802030075a7 */ /* 0x0002a6000804017f */
[----:B--2---:R-:W-:Y:S05]  /*f0e0*/  @!P2 NANOSLEEP.SYNCS 0x989680 ;  /* 0x009896800000a95d */ /* 0x004fea0003900000 */
[----:B------:R-:W2:Y:S02]  /*f0f0*/  @!P2 SYNCS.PHASECHK.TRANS64 P2, [R3+URZ+0xb8], R2 ;  /* 0x0000b8020300a5a7 */ /* 0x000ea4000804007f */
[----:B--2---:R-:W-:Y:S05]  /*f100*/  @!P2 BRA `(.L_x_199) ;  /* 0xfffffffc00eca947 */ /* 0x004fea000383ffff */
[----:B------:R-:W-:Y:S05]  /*f110*/  BRA `(.L_x_257) ;  /* 0xffffffdc003c7947 */ /* 0x000fea000383ffff */
.L_x_211:
[----:B-1----:R1:W2:Y:S02]  /*f120*/  SYNCS.PHASECHK.TRANS64.TRYWAIT P1, [R0+URZ+0xa0], R3 ;  /* 0x0000a003000075a7 */ /* 0x0022a4000802017f */
[----:B--2---:R-:W-:Y:S05]  /*f130*/  @!P1 NANOSLEEP.SYNCS 0x989680 ;  /* 0x009896800000995d */ /* 0x004fea0003900000 */
[----:B------:R-:W2:Y:S02]  /*f140*/  @!P1 SYNCS.PHASECHK.TRANS64 P1, [R0+URZ+0xa0], R3 ;  /* 0x0000a003000095a7 */ /* 0x000ea4000802007f */
[----:B--2---:R-:W-:Y:S05]  /*f150*/  @!P1 BRA `(.L_x_211) ;  /* 0xfffffffc00f09947 */ /* 0x004fea000383ffff */
[----:B------:R-:W-:Y:S05]  /*f160*/  BRA `(.L_x_258) ;  /* 0xffffffe400487947 */ /* 0x000fea000383ffff */
.L_x_213:
[----:B--2---:R2:W3:Y:S02]  /*f170*/  SYNCS.PHASECHK.TRANS64.TRYWAIT P1, [R0+URZ+0xa8], R3 ;  /* 0x0000a803000075a7 */ /* 0x0044e4000802017f */
[----:B---3--:R-:W-:Y:S05]  /*f180*/  @!P1 NANOSLEEP.SYNCS 0x989680 ;  /* 0x009896800000995d */ /* 0x008fea0003900000 */
[----:B------:R-:W3:Y:S02]  /*f190*/  @!P1 SYNCS.PHASECHK.TRANS64 P1, [R0+URZ+0xa8], R3 ;  /* 0x0000a803000095a7 */ /* 0x000ee4000802007f */
[----:B---3--:R-:W-:Y:S05]  /*f1a0*/  @!P1 BRA `(.L_x_213) ;  /* 0xfffffffc00f09947 */ /* 0x008fea000383ffff */
[----:B------:R-:W-:Y:S05]  /*f1b0*/  BRA `(.L_x_259) ;  /* 0xffffffe400447947 */ /* 0x000fea000383ffff */
.L_x_215:
[----:B---3--:R3:W4:Y:S02]  /*f1c0*/  SYNCS.PHASECHK.TRANS64.TRYWAIT P1, [R0+URZ+0xb0], R3 ;  /* 0x0000b003000075a7 */ /* 0x008724000802017f */
[----:B----4-:R-:W-:Y:S05]  /*f1d0*/  @!P1 NANOSLEEP.SYNCS 0x989680 ;  /* 0x009896800000995d */ /* 0x010fea0003900000 */
[----:B------:R-:W4:Y:S02]  /*f1e0*/  @!P1 SYNCS.PHASECHK.TRANS64 P1, [R0+URZ+0xb0], R3 ;  /* 0x0000b003000095a7 */ /* 0x000f24000802007f */
[----:B----4-:R-:W-:Y:S05]  /*f1f0*/  @!P1 BRA `(.L_x_215) ;  /* 0xfffffffc00f09947 */ /* 0x010fea000383ffff */
[----:B------:R-:W-:Y:S05]  /*f200*/  BRA `(.L_x_260) ;  /* 0xffffffe400407947 */ /* 0x000fea000383ffff */
.L_x_219:
[----:B------:R-:W-:Y:S01]  /*f210*/  BSSY B1, `(.L_x_261) ;  /* 0x0000006000017945 */ /* 0x000fe20003800000 */
[----:B------:R-:W-:-:S07]  /*f220*/  MOV R15, 0xffffffff ;  /* 0xffffffff000f7802 */ /* 0x000fce0000000f00 */
[----:B------:R-:W-:Y:S05]  /*f230*/  WARPSYNC.COLLECTIVE R15, `(.L_x_262) ;  /* 0x000000000f0c7348 */ /* 0x000fea0003c00000 */
[----:B------:R-:W-:Y:S02]  /*f240*/  ELECT P6, UR62, PT ;  /* 0x00000000003e782f */ /* 0x000fe400038c0000 */
[----:B------:R-:W-:Y:S01]  /*f250*/  MOV R14, UR62 ;  /* 0x0000003e000e7c02 */ /* 0x000fe20008000f00 */
[----:B------:R-:W-:Y:S10]  /*f260*/  ENDCOLLECTIVE ;  /* 0x000000000000791b */ /* 0x000ff40003800000 */
.L_x_262:
[----:B------:R-:W-:Y:S05]  /*f270*/  BSYNC B1 ;  /* 0x0000000000017941 */ /* 0x000fea0003800000 */
.L_x_261:
[----:B------:R-:W-:Y:S01]  /*f280*/  PLOP3.LUT P0, PT, P6, PT, PT, 0x80, 0x0 ;  /* 0x000000000000781c */ /* 0x000fe2000370f070 */
[----:B------:R-:W-:-:S12]  /*f290*/  BRA `(.L_x_263) ;  /* 0xffffffe400c07947 */ /* 0x000fd8000383ffff */
.L_x_222:
[----:B-1----:R1:W3:Y:S02]  /*f2a0*/  SYNCS.PHASECHK.TRANS64.TRYWAIT P0, [R12+URZ+0x40], R5 ;  /* 0x000040050c0075a7 */ /* 0x0022e4000800017f */
[----:B---3--:R-:W-:Y:S05]  /*f2b0*/  @!P0 NANOSLEEP.SYNCS 0x989680 ;  /* 0x009896800000895d */ /* 0x008fea0003900000 */
[----:B------:R-:W3:Y:S02]  /*f2c0*/  @!P0 SYNCS.PHASECHK.TRANS64 P0, [R12+URZ+0x40], R5 ;  /* 0x000040050c0085a7 */ /* 0x000ee4000800007f */
[----:B---3--:R-:W-:Y:S05]  /*f2d0*/  @!P0 BRA `(.L_x_222) ;  /* 0xfffffffc00f08947 */ /* 0x008fea000383ffff */
[----:B------:R-:W-:Y:S05]  /*f2e0*/  BRA `(.L_x_264) ;  /* 0xffffffe400fc7947 */ /* 0x000fea000383ffff */
.L_x_230:
[----:B------:R-:W-:Y:S01]  /*f2f0*/  BSSY B0, `(.L_x_265) ;  /* 0x0000006000007945 */ /* 0x000fe20003800000 */
[----:B------:R-:W-:-:S07]  /*f300*/  MOV R15, 0xffffffff ;  /* 0xffffffff000f7802 */ /* 0x000fce0000000f00 */
[----:B------:R-:W-:Y:S05]  /*f310*/  WARPSYNC.COLLECTIVE R15, `(.L_x_266) ;  /* 0x000000000f0c7348 */ /* 0x000fea0003c00000 */
[----:B------:R-:W-:Y:S02]  /*f320*/  ELECT P6, UR62, PT ;  /* 0x00000000003e782f */ /* 0x000fe400038c0000 */
[----:B------:R-:W-:Y:S01]  /*f330*/  MOV R14, UR62 ;  /* 0x0000003e000e7c02 */ /* 0x000fe20008000f00 */
[----:B------:R-:W-:Y:S10]  /*f340*/  ENDCOLLECTIVE ;  /* 0x000000000000791b */ /* 0x000ff40003800000 */
.L_x_266:
[----:B------:R-:W-:Y:S05]  /*f350*/  BSYNC B0 ;  /* 0x0000000000007941 */ /* 0x000fea0003800000 */
.L_x_265:
[----:B------:R-:W-:Y:S01]  /*f360*/  PLOP3.LUT P0, PT, P6, PT, PT, 0x80, 0x0 ;  /* 0x000000000000781c */ /* 0x000fe2000370f070 */
[----:B------:R-:W-:-:S12]  /*f370*/  BRA `(.L_x_267) ;  /* 0xfffffff000787947 */ /* 0x000fd8000383ffff */
.L_x_234:
[----:B-1----:R1:W2:Y:S02]  /*f380*/  SYNCS.PHASECHK.TRANS64.TRYWAIT P0, [R5+URZ], R2 ;  /* 0x00000002050075a7 */ /* 0x0022a4000800017f */
[----:B--2---:R-:W-:Y:S05]  /*f390*/  @!P0 NANOSLEEP.SYNCS 0x989680 ;  /* 0x009896800000895d */ /* 0x004fea0003900000 */
[----:B------:R-:W2:Y:S02]  /*f3a0*/  @!P0 SYNCS.PHASECHK.TRANS64 P0, [R5+URZ], R2 ;  /* 0x00000002050085a7 */ /* 0x000ea4000800007f */
[----:B--2---:R-:W-:Y:S05]  /*f3b0*/  @!P0 BRA `(.L_x_234) ;  /* 0xfffffffc00f08947 */ /* 0x004fea000383ffff */
[----:B------:R-:W-:Y:S05]  /*f3c0*/  BRA `(.L_x_268) ;  /* 0xfffffff000bc7947 */ /* 0x000fea000383ffff */
.L_x_235:
[----:B-1----:R1:W2:Y:S02]  /*f3d0*/  SYNCS.PHASECHK.TRANS64.TRYWAIT P0, [R7+URZ], R4 ;  /* 0x00000004070075a7 */ /* 0x0022a4000800017f */
[----:B--2---:R-:W-:Y:S05]  /*f3e0*/  @!P0 NANOSLEEP.SYNCS 0x989680 ;  /* 0x009896800000895d */ /* 0x004fea0003900000 */
[----:B------:R-:W2:Y:S02]  /*f3f0*/  @!P0 SYNCS.PHASECHK.TRANS64 P0, [R7+URZ], R4 ;  /* 0x00000004070085a7 */ /* 0x000ea4000800007f */
[----:B--2---:R-:W-:Y:S05]  /*f400*/  @!P0 BRA `(.L_x_235) ;  /* 0xfffffffc00f08947 */ /* 0x004fea000383ffff */
[----:B------:R-:W-:Y:S05]  /*f410*/  BRA `(.L_x_269) ;  /* 0xfffffff000cc7947 */ /* 0x000fea000383ffff */
.L_x_236:
[----:B-1----:R1:W2:Y:S02]  /*f420*/  SYNCS.PHASECHK.TRANS64.TRYWAIT P0, [R6+URZ], R5 ;  /* 0x00000005060075a7 */ /* 0x0022a4000800017f */
[----:B--2---:R-:W-:Y:S05]  /*f430*/  @!P0 NANOSLEEP.SYNCS 0x989680 ;  /* 0x009896800000895d */ /* 0x004fea0003900000 */
[----:B------:R-:W2:Y:S02]  /*f440*/  @!P0 SYNCS.PHASECHK.TRANS64 P0, [R6+URZ], R5 ;  /* 0x00000005060085a7 */ /* 0x000ea4000800007f */
[----:B--2---:R-:W-:Y:S05]  /*f450*/  @!P0 BRA `(.L_x_236) ;  /* 0xfffffffc00f08947 */ /* 0x004fea000383ffff */
[----:B------:R-:W-:Y:S05]  /*f460*/  BRA `(.L_x_270) ;  /* 0xfffffff000dc7947 */ /* 0x000fea000383ffff */
.L_x_237:
[----:B-1----:R1:W2:Y:S02]  /*f470*/  SYNCS.PHASECHK.TRANS64.TRYWAIT P0, [R7+URZ], R4 ;  /* 0x00000004070075a7 */ /* 0x0022a4000800017f */
[----:B--2---:R-:W-:Y:S05]  /*f480*/  @!P0 NANOSLEEP.SYNCS 0x989680 ;  /* 0x009896800000895d */ /* 0x004fea0003900000 */
[----:B------:R-:W2:Y:S02]  /*f490*/  @!P0 SYNCS.PHASECHK.TRANS64 P0, [R7+URZ], R4 ;  /* 0x00000004070085a7 */ /* 0x000ea4000800007f */
[----:B--2---:R-:W-:Y:S05]  /*f4a0*/  @!P0 BRA `(.L_x_237) ;  /* 0xfffffffc00f08947 */ /* 0x004fea000383ffff */
[----:B------:R-:W-:Y:S05]  /*f4b0*/  BRA `(.L_x_271) ;  /* 0xfffffff000ec7947 */ /* 0x000fea000383ffff */
.L_x_238:
[----:B-1----:R1:W2:Y:S02]  /*f4c0*/  SYNCS.PHASECHK.TRANS64.TRYWAIT P0, [R6+URZ], R5 ;  /* 0x00000005060075a7 */ /* 0x0022a4000800017f */
[----:B--2---:R-:W-:Y:S05]  /*f4d0*/  @!P0 NANOSLEEP.SYNCS 0x989680 ;  /* 0x009896800000895d */ /* 0x004fea0003900000 */
[----:B------:R-:W2:Y:S02]  /*f4e0*/  @!P0 SYNCS.PHASECHK.TRANS64 P0, [R6+URZ], R5 ;  /* 0x00000005060085a7 */ /* 0x000ea4000800007f */
[----:B--2---:R-:W-:Y:S05]  /*f4f0*/  @!P0 BRA `(.L_x_238) ;  /* 0xfffffffc00f08947 */ /* 0x004fea000383ffff */
[----:B------:R-:W-:Y:S05]  /*f500*/  BRA `(.L_x_272) ;  /* 0xfffffff000fc7947 */ /* 0x000fea000383ffff */
.L_x_239:
[----:B-1----:R1:W2:Y:S02]  /*f510*/  SYNCS.PHASECHK.TRANS64.TRYWAIT P0, [R7+URZ], R4 ;  /* 0x00000004070075a7 */ /* 0x0022a4000800017f */
[----:B--2---:R-:W-:Y:S05]  /*f520*/  @!P0 NANOSLEEP.SYNCS 0x989680 ;  /* 0x009896800000895d */ /* 0x004fea0003900000 */
[----:B------:R-:W2:Y:S02]  /*f530*/  @!P0 SYNCS.PHASECHK.TRANS64 P0, [R7+URZ], R4 ;  /* 0x00000004070085a7 */ /* 0x000ea4000800007f */
[----:B--2---:R-:W-:Y:S05]  /*f540*/  @!P0 BRA `(.L_x_239) ;  /* 0xfffffffc00f08947 */ /* 0x004fea000383ffff */
[----:B------:R-:W-:Y:S05]  /*f550*/  BRA `(.L_x_273) ;  /* 0xfffffff4000c7947 */ /* 0x000fea000383ffff */
.L_x_240:
[----:B--2---:R2:W3:Y:S02]  /*f560*/  SYNCS.PHASECHK.TRANS64.TRYWAIT P0, [R6+URZ], R5 ;  /* 0x00000005060075a7 */ /* 0x0044e4000800017f */
[----:B---3--:R-:W-:Y:S05]  /*f570*/  @!P0 NANOSLEEP.SYNCS 0x989680 ;  /* 0x009896800000895d */ /* 0x008fea0003900000 */
[----:B------:R-:W3:Y:S02]  /*f580*/  @!P0 SYNCS.PHASECHK.TRANS64 P0, [R6+URZ], R5 ;  /* 0x00000005060085a7 */ /* 0x000ee4000800007f */
[----:B---3--:R-:W-:Y:S05]  /*f590*/  @!P0 BRA `(.L_x_240) ;  /* 0xfffffffc00f08947 */ /* 0x008fea000383ffff */
[----:B------:R-:W-:Y:S05]  /*f5a0*/  BRA `(.L_x_274) ;  /* 0xfffffff400147947 */ /* 0x000fea000383ffff */
.L_x_275:
[----:B------:R-:W-:-:S00]  /*f5b0*/  BRA `(.L_x_275) ;  /* 0xfffffffc00fc7947 */ /* 0x000fc0000383ffff */
[----:B------:R-:W-:-:S00]  /*f5c0*/  NOP ;  /* 0x0000000000007918 */ /* 0x000fc00000000000 */
        /* <DEDUP_REMOVED lines=11> */
.L_x_276:


//--------------------- .nv.global.init           --------------------------
	.section	.nv.global.init,"aw",@progbits
.nv.global.init:
	.type		$str$24,@object
	.size		$str$24,($str$25 - $str$24)
$str$24:
        /*0000*/ 	.byte	0x28, 0x61, 0x64, 0x64, 0x72, 0x65, 0x73, 0x73, 0x20, 0x26, 0x20, 0x6d, 0x61, 0x73, 0x6b, 0x29
        /*0010*/ 	.byte	0x20, 0x3d, 0x3d, 0x20, 0x30, 0x00
	.type		$str$25,@object
	.size		$str$25,(__unnamed_1 - $str$25)
$str$25:
        /*0016*/ 	.byte	0x2f, 0x74, 0x6d, 0x70, 0x2f, 0x63, 0x75, 0x74, 0x6c, 0x61, 0x73, 0x73, 0x5f, 0x73, 0x77, 0x65
        /*0026*/ 	.byte	0x65, 0x70, 0x5f, 0x73, 0x72, 0x63, 0x2f, 0x69, 0x6e, 0x63, 0x6c, 0x75, 0x64, 0x65, 0x2f, 0x63
        /*0036*/ 	.byte	0x75, 0x74, 0x65, 0x2f, 0x70, 0x6f, 0x69, 0x6e, 0x74, 0x65, 0x72, 0x5f, 0x66, 0x6c, 0x61, 0x67
        /*0046*/ 	.byte	0x67, 0x65, 0x64, 0x2e, 0x68, 0x70, 0x70, 0x00
	.type		__unnamed_1,@object
	.size		__unnamed_1,(__unnamed_2 - __unnamed_1)
__unnamed_1:
        /* <DEDUP_REMOVED lines=28> */
        /*020e*/ 	.byte	0x3a, 0x43, 0x3c, 0x34, 0x30, 0x39, 0x36, 0x3e, 0x3e, 0x3e, 0x3e, 0x3e, 0x5d, 0x00
	.type		__unnamed_2,@object
	.size		__unnamed_2,(.L_1 - __unnamed_2)
__unnamed_2:
        /* <DEDUP_REMOVED lines=29> */
.L_1:


//--------------------- .nv.shared._ZN7cutlass13device_kernelINS_4gemm6kernel13GemmUniversalIN4cute5tupleIJiiiiEEENS1_10collective13CollectiveMmaINS1_37MainloopSm90TmaGmmaWarpSpecializedFP8ILi8ENS5_IJNS4_1CILi2EEENSA_ILi1EEESC_EEENS1_35KernelTmaWarpSpecializedCooperativeEEENS5_IJNSA_ILi128EEENSA_ILi256EEENSA_ILi64EEEEEENS_12float_e4m3_tENS5_IJlSC_lEEESK_SL_NS4_8TiledMMAINS4_8MMA_AtomIJNS4_4SM904GMMA31MMA_64x256x32_F32E4M3E4M3_SS_TNILNSP_7ScaleInE1ELSR_1EEEEEENS4_6LayoutISD_NS5_IJSC_NSA_ILi0EEESV_EEEEENS5_IJNS4_10UnderscoreESY_SY_EEEEENS4_13SM90_TMA_LOADENS4_14ComposedLayoutINS4_7SwizzleILi2ELi4ELi3EEENS4_18smem_ptr_flag_bitsILi8EEENSU_INS5_IJNSA_ILi8EEESI_EEENS5_IJSI_SC_EEEEEEEvNS4_8identityENS4_23SM90_TMA_LOAD_MULTICASTES1B_vS1C_EENS_8epilogue10collective18CollectiveEpilogueINS1F_22Sm90TmaWarpSpecializedILi4ELi2ELi16ELb0ELb0EEEJSJ_NS5_IJSG_NSA_ILi32EEEEEESK_SL_SK_SL_NS1F_6fusion15FusionCallbacksIS1J_NS1M_13LinCombEltActINS1F_6thread4ReLuESK_fSK_fLNS_15FloatRoundStyleE2EEESJ_S1L_JEEES11_NS12_INS13_ILi1ELi4ELi3EEES16_NSU_INS5_IJS17_S1K_EEENS5_IJS1K_SC_EEEEEEENS4_39AutoVectorizingCopyWithAssumedAlignmentILi128EEENS4_14SM90_TMA_STOREES1Y_S20_NS4_9Copy_AtomIJNS4_17SM90_U32x4_STSM_NENS_6half_tEEEEvEEEvvEEEEvNT_6ParamsE --------------------------
	.section	.nv.shared._ZN7cutlass13device_kernelINS_4gemm6kernel13GemmUniversalIN4cute5tupleIJiiiiEEENS1_10collective13CollectiveMmaINS1_37MainloopSm90TmaGmmaWarpSpecializedFP8ILi8ENS5_IJNS4_1CILi2EEENSA_ILi1EEESC_EEENS1_35KernelTmaWarpSpecializedCooperativeEEENS5_IJNSA_ILi128EEENSA_ILi256EEENSA_ILi64EEEEEENS_12float_e4m3_tENS5_IJlSC_lEEESK_SL_NS4_8TiledMMAINS4_8MMA_AtomIJNS4_4SM904GMMA31MMA_64x256x32_F32E4M3E4M3_SS_TNILNSP_7ScaleInE1ELSR_1EEEEEENS4_6LayoutISD_NS5_IJSC_NSA_ILi0EEESV_EEEEENS5_IJNS4_10UnderscoreESY_SY_EEEEENS4_13SM90_TMA_LOADENS4_14ComposedLayoutINS4_7SwizzleILi2ELi4ELi3EEENS4_18smem_ptr_flag_bitsILi8EEENSU_INS5_IJNSA_ILi8EEESI_EEENS5_IJSI_SC_EEEEEEEvNS4_8identityENS4_23SM90_TMA_LOAD_MULTICASTES1B_vS1C_EENS_8epilogue10collective18CollectiveEpilogueINS1F_22Sm90TmaWarpSpecializedILi4ELi2ELi16ELb0ELb0EEEJSJ_NS5_IJSG_NSA_ILi32EEEEEESK_SL_SK_SL_NS1F_6fusion15FusionCallbacksIS1J_NS1M_13LinCombEltActINS1F_6thread4ReLuESK_fSK_fLNS_15FloatRoundStyleE2EEESJ_S1L_JEEES11_NS12_INS13_ILi1ELi4ELi3EEES16_NSU_INS5_IJS17_S1K_EEENS5_IJS1K_SC_EEEEEEENS4_39AutoVectorizingCopyWithAssumedAlignmentILi128EEENS4_14SM90_TMA_STOREES1Y_S20_NS4_9Copy_AtomIJNS4_17SM90_U32x4_STSM_NENS_6half_tEEEEvEEEvvEEEEvNT_6ParamsE,"aw",@nobits
	.sectionflags	@""
	.align	16
	.zero		1024


//--------------------- .nv.shared.reserved.0     --------------------------
	.section	.nv.shared.reserved.0,"aw",@nobits
	.weak		__nv_reservedSMEM_offset_0_alias
	.size		__nv_reservedSMEM_offset_0_alias, 0, 0
	.other		__nv_reservedSMEM_offset_0_alias,@"STO_CUDA_RESERVED_SHARED STV_DEFAULT"
__nv_reservedSMEM_offset_0_alias:
	.zero		0


//--------------------- .nv.global                --------------------------
	.section	.nv.global,"aw",@nobits
.nv.global:
	.type		_ZN39_INTERNAL_2348272a_4_k_cu_7499f6a3_27864cute1_E,@object
	.size		_ZN39_INTERNAL_2348272a_4_k_cu_7499f6a3_27864cute1_E,(_ZN39_INTERNAL_2348272a_4_k_cu_7499f6a3_27864cuda3std3__45__cpo6cbeginE - _ZN39_INTERNAL_2348272a_4_k_cu_7499f6a3_27864cute1_E)
_ZN39_INTERNAL_2348272a_4_k_cu_7499f6a3_27864cute1_E:
	.zero		1
	.type		_ZN39_INTERNAL_2348272a_4_k_cu_7499f6a3_27864cuda3std3__45__cpo6cbeginE,@object
	.size		_ZN39_INTERNAL_2348272a_4_k_cu_7499f6a3_27864cuda3std3__45__cpo6cbeginE,(_ZN39_INTERNAL_2348272a_4_k_cu_7499f6a3_27864cuda3std3__48in_placeE - _ZN39_INTERNAL_2348272a_4_k_cu_7499f6a3_27864cuda3std3__45__cpo6cbeginE)
_ZN39_INTERNAL_2348272a_4_k_cu_7499f6a3_27864cuda3std3__45__cpo6cbeginE:
	.zero		1
	.type		_ZN39_INTERNAL_2348272a_4_k_cu_7499f6a3_27864cuda3std3__48in_placeE,@object
	.size		_ZN39_INTERNAL_2348272a_4_k_cu_7499f6a3_27864cuda3std3__48in_placeE,(_ZN39_INTERNAL_2348272a_4_k_cu_7499f6a3_27864cuda3std6ranges3__45__cpo9iter_moveE - _ZN39_INTERNAL_2348272a_4_k_cu_7499f6a3_27864cuda3std3__48in_placeE)
_ZN39_INTERNAL_2348272a_4_k_cu_7499f6a3_27864cuda3std3__48in_placeE:
	.zero		1
	.type		_ZN39_INTERNAL_2348272a_4_k_cu_7499f6a3_27864cuda3std6ranges3__45__cpo9iter_moveE,@object
	.size		_ZN39_INTERNAL_2348272a_4_k_cu_7499f6a3_27864cuda3std6ranges3__45__cpo9iter_moveE,(_ZN39_INTERNAL_2348272a_4_k_cu_7499f6a3_27864cuda3std3__45__cpo5beginE - _ZN39_INTERNAL_2348272a_4_k_cu_7499f6a3_27864cuda3std6ranges3__45__cpo9iter_moveE)
_ZN39_INTERNAL_2348272a_4_k_cu_7499f6a3_27864cuda3std6ranges3__45__cpo9iter_moveE:
	.zero		1
	.type		_ZN39_INTERNAL_2348272a_4_k_cu_7499f6a3_27864cuda3std3__45__cpo5beginE,@object
	.size		_ZN39_INTERNAL_2348272a_4_k_cu_7499f6a3_27864cuda3std3__45__cpo5beginE,(_ZN39_INTERNAL_2348272a_4_k_cu_7499f6a3_27864cuda3std3__441_GLOBAL__N__2348272a_4_k_cu_7499f6a3_27866ignoreE - _ZN39_INTERNAL_2348272a_4_k_cu_7499f6a3_27864cuda3std3__45__cpo5beginE)
_ZN39_INTERNAL_2348272a_4_k_cu_7499f6a3_27864cuda3std3__45__cpo5beginE:
	.zero		1
	.type		_ZN39_INTERNAL_2348272a_4_k_cu_7499f6a3_27864cuda3std3__441_GLOBAL__N__2348272a_4_k_cu_7499f6a3_27866ignoreE,@object
	.size		_ZN39_INTERNAL_2348272a_4_k_cu_7499f6a3_27864cuda3std3__441_GLOBAL__N__2348272a_4_k_cu_7499f6a3_27866ignoreE,(_ZN39_INTERNAL_2348272a_4_k_cu_7499f6a3_27864cute7productE - _ZN39_INTERNAL_2348272a_4_k_cu_7499f6a3_27864cuda3std3__441_GLOBAL__N__2348272a_4_k_cu_7499f6a3_27866ignoreE)
_ZN39_INTERNAL_2348272a_4_k_cu_7499f6a3_27864cuda3std3__441_GLOBAL__N__2348272a_4_k_cu_7499f6a3_27866ignoreE:
	.zero		1
	.type		_ZN39_INTERNAL_2348272a_4_k_cu_7499f6a3_27864cute7productE,@object
	.size		_ZN39_INTERNAL_2348272a_4_k_cu_7499f6a3_27864cute7productE,(_ZN39_INTERNAL_2348272a_4_k_cu_7499f6a3_27864cuda3std3__45__cpo3endE - _ZN39_INTERNAL_2348272a_4_k_cu_7499f6a3_27864cute7productE)
_ZN39_INTERNAL_2348272a_4_k_cu_7499f6a3_27864cute7productE:
	.zero		1
	.type		_ZN39_INTERNAL_2348272a_4_k_cu_7499f6a3_27864cuda3std3__45__cpo3endE,@object
	.size		_ZN39_INTERNAL_2348272a_4_k_cu_7499f6a3_27864cuda3std3__45__cpo3endE,(_ZN39_INTERNAL_2348272a_4_k_cu_7499f6a3_27864cuda3std3__419piecewise_constructE - _ZN39_INTERNAL_2348272a_4_k_cu_7499f6a3_27864cuda3std3__45__cpo3endE)
_ZN39_INTERNAL_2348272a_4_k_cu_7499f6a3_27864cuda3std3__45__cpo3endE:
	.zero		1
	.type		_ZN39_INTERNAL_2348272a_4_k_cu_7499f6a3_27864cuda3std3__419piecewise_constructE,@object
	.size		_ZN39_INTERNAL_2348272a_4_k_cu_7499f6a3_27864cuda3std3__419piecewise_constructE,(_ZN39_INTERNAL_2348272a_4_k_cu_7499f6a3_27864cuda3std3__45__cpo4cendE - _ZN39_INTERNAL_2348272a_4_k_cu_7499f6a3_27864cuda3std3__419piecewise_constructE)
_ZN39_INTERNAL_2348272a_4_k_cu_7499f6a3_27864cuda3std3__419piecewise_constructE:
	.zero		1
	.type		_ZN39_INTERNAL_2348272a_4_k_cu_7499f6a3_27864cuda3std3__45__cpo4cendE,@object
	.size		_ZN39_INTERNAL_2348272a_4_k_cu_7499f6a3_27864cuda3std3__45__cpo4cendE,(_ZN39_INTERNAL_2348272a_4_k_cu_7499f6a3_27864cuda3std6ranges3__45__cpo4swapE - _ZN39_INTERNAL_2348272a_4_k_cu_7499f6a3_27864cuda3std3__45__cpo4cendE)
_ZN39_INTERNAL_2348272a_4_k_cu_7499f6a3_27864cuda3std3__45__cpo4cendE:
	.zero		1
	.type		_ZN39_INTERNAL_2348272a_4_k_cu_7499f6a3_27864cuda3std6ranges3__45__cpo4swapE,@object
	.size		_ZN39_INTERNAL_2348272a_4_k_cu_7499f6a3_27864cuda3std6ranges3__45__cpo4swapE,(.L_9 - _ZN39_INTERNAL_2348272a_4_k_cu_7499f6a3_27864cuda3std6ranges3__45__cpo4swapE)
_ZN39_INTERNAL_2348272a_4_k_cu_7499f6a3_27864cuda3std6ranges3__45__cpo4swapE:
	.zero		1
.L_9:


//--------------------- .nv.constant0._ZN7cutlass13device_kernelINS_4gemm6kernel13GemmUniversalIN4cute5tupleIJiiiiEEENS1_10collective13CollectiveMmaINS1_37MainloopSm90TmaGmmaWarpSpecializedFP8ILi8ENS5_IJNS4_1CILi2EEENSA_ILi1EEESC_EEENS1_35KernelTmaWarpSpecializedCooperativeEEENS5_IJNSA_ILi128EEENSA_ILi256EEENSA_ILi64EEEEEENS_12float_e4m3_tENS5_IJlSC_lEEESK_SL_NS4_8TiledMMAINS4_8MMA_AtomIJNS4_4SM904GMMA31MMA_64x256x32_F32E4M3E4M3_SS_TNILNSP_7ScaleInE1ELSR_1EEEEEENS4_6LayoutISD_NS5_IJSC_NSA_ILi0EEESV_EEEEENS5_IJNS4_10UnderscoreESY_SY_EEEEENS4_13SM90_TMA_LOADENS4_14ComposedLayoutINS4_7SwizzleILi2ELi4ELi3EEENS4_18smem_ptr_flag_bitsILi8EEENSU_INS5_IJNSA_ILi8EEESI_EEENS5_IJSI_SC_EEEEEEEvNS4_8identityENS4_23SM90_TMA_LOAD_MULTICASTES1B_vS1C_EENS_8epilogue10collective18CollectiveEpilogueINS1F_22Sm90TmaWarpSpecializedILi4ELi2ELi16ELb0ELb0EEEJSJ_NS5_IJSG_NSA_ILi32EEEEEESK_SL_SK_SL_NS1F_6fusion15FusionCallbacksIS1J_NS1M_13LinCombEltActINS1F_6thread4ReLuESK_fSK_fLNS_15FloatRoundStyleE2EEESJ_S1L_JEEES11_NS12_INS13_ILi1ELi4ELi3EEES16_NSU_INS5_IJS17_S1K_EEENS5_IJS1K_SC_EEEEEEENS4_39AutoVectorizingCopyWithAssumedAlignmentILi128EEENS4_14SM90_TMA_STOREES1Y_S20_NS4_9Copy_AtomIJNS4_17SM90_U32x4_STSM_NENS_6half_tEEEEvEEEvvEEEEvNT_6ParamsE --------------------------
	.section	.nv.constant0._ZN7cutlass13device_kernelINS_4gemm6kernel13GemmUniversalIN4cute5tupleIJiiiiEEENS1_10collective13CollectiveMmaINS1_37MainloopSm90TmaGmmaWarpSpecializedFP8ILi8ENS5_IJNS4_1CILi2EEENSA_ILi1EEESC_EEENS1_35KernelTmaWarpSpecializedCooperativeEEENS5_IJNSA_ILi128EEENSA_ILi256EEENSA_ILi64EEEEEENS_12float_e4m3_tENS5_IJlSC_lEEESK_SL_NS4_8TiledMMAINS4_8MMA_AtomIJNS4_4SM904GMMA31MMA_64x256x32_F32E4M3E4M3_SS_TNILNSP_7ScaleInE1ELSR_1EEEEEENS4_6LayoutISD_NS5_IJSC_NSA_ILi0EEESV_EEEEENS5_IJNS4_10UnderscoreESY_SY_EEEEENS4_13SM90_TMA_LOADENS4_14ComposedLayoutINS4_7SwizzleILi2ELi4ELi3EEENS4_18smem_ptr_flag_bitsILi8EEENSU_INS5_IJNSA_ILi8EEESI_EEENS5_IJSI_SC_EEEEEEEvNS4_8identityENS4_23SM90_TMA_LOAD_MULTICASTES1B_vS1C_EENS_8epilogue10collective18CollectiveEpilogueINS1F_22Sm90TmaWarpSpecializedILi4ELi2ELi16ELb0ELb0EEEJSJ_NS5_IJSG_NSA_ILi32EEEEEESK_SL_SK_SL_NS1F_6fusion15FusionCallbacksIS1J_NS1M_13LinCombEltActINS1F_6thread4ReLuESK_fSK_fLNS_15FloatRoundStyleE2EEESJ_S1L_JEEES11_NS12_INS13_ILi1ELi4ELi3EEES16_NSU_INS5_IJS17_S1K_EEENS5_IJS1K_SC_EEEEEEENS4_39AutoVectorizingCopyWithAssumedAlignmentILi128EEENS4_14SM90_TMA_STOREES1Y_S20_NS4_9Copy_AtomIJNS4_17SM90_U32x4_STSM_NENS_6half_tEEEEvEEEvvEEEEvNT_6ParamsE,"a",@progbits
	.sectionflags	@""
	.align	4
.nv.constant0._ZN7cutlass13device_kernelINS_4gemm6kernel13GemmUniversalIN4cute5tupleIJiiiiEEENS1_10collective13CollectiveMmaINS1_37MainloopSm90TmaGmmaWarpSpecializedFP8ILi8ENS5_IJNS4_1CILi2EEENSA_ILi1EEESC_EEENS1_35KernelTmaWarpSpecializedCooperativeEEENS5_IJNSA_ILi128EEENSA_ILi256EEENSA_ILi64EEEEEENS_12float_e4m3_tENS5_IJlSC_lEEESK_SL_NS4_8TiledMMAINS4_8MMA_AtomIJNS4_4SM904GMMA31MMA_64x256x32_F32E4M3E4M3_SS_TNILNSP_7ScaleInE1ELSR_1EEEEEENS4_6LayoutISD_NS5_IJSC_NSA_ILi0EEESV_EEEEENS5_IJNS4_10UnderscoreESY_SY_EEEEENS4_13SM90_TMA_LOADENS4_14ComposedLayoutINS4_7SwizzleILi2ELi4ELi3EEENS4_18smem_ptr_flag_bitsILi8EEENSU_INS5_IJNSA_ILi8EEESI_EEENS5_IJSI_SC_EEEEEEEvNS4_8identityENS4_23SM90_TMA_LOAD_MULTICASTES1B_vS1C_EENS_8epilogue10collective18CollectiveEpilogueINS1F_22Sm90TmaWarpSpecializedILi4ELi2ELi16ELb0ELb0EEEJSJ_NS5_IJSG_NSA_ILi32EEEEEESK_SL_SK_SL_NS1F_6fusion15FusionCallbacksIS1J_NS1M_13LinCombEltActINS1F_6thread4ReLuESK_fSK_fLNS_15FloatRoundStyleE2EEESJ_S1L_JEEES11_NS12_INS13_ILi1ELi4ELi3EEES16_NSU_INS5_IJS17_S1K_EEENS5_IJS1K_SC_EEEEEEENS4_39AutoVectorizingCopyWithAssumedAlignmentILi128EEENS4_14SM90_TMA_STOREES1Y_S20_NS4_9Copy_AtomIJNS4_17SM90_U32x4_STSM_NENS_6half_tEEEEvEEEvvEEEEvNT_6ParamsE:
	.zero		2432


//--------------------- SYMBOLS --------------------------

	.type		.nv.reservedSmem.offset0,@object
	.size		.nv.reservedSmem.offset0,0x4
	.type		__assertfail,@function
